def matmul_kernel(
    a_ptr,
    b_ptr,
    c_ptr,
    M,
    N,
    K,
    stride_am,
    stride_ak,
    stride_bk,
    stride_bn,
    stride_cm,
    stride_cn,
    BLOCK_M: tl.constexpr,
    BLOCK_N: tl.constexpr,
    BLOCK_K: tl.constexpr,
    GROUP_M: tl.constexpr,
):
    pid = tl.program_id(axis=0)
    num_pid_m = tl.cdiv(M, BLOCK_M)
    num_pid_n = tl.cdiv(N, BLOCK_N)
    num_pid_in_group = GROUP_M * num_pid_n
    group_id = pid // num_pid_in_group
    first_pid_m = group_id * GROUP_M
    group_size_m = min(num_pid_m - first_pid_m, GROUP_M)
    pid_m = first_pid_m + ((pid % num_pid_in_group) % group_size_m)
    pid_n = (pid % num_pid_in_group) // group_size_m

    offs_am = (pid_m * BLOCK_M + tl.arange(0, BLOCK_M)) % M
    offs_bn = (pid_n * BLOCK_N + tl.arange(0, BLOCK_N)) % N
    offs_k = tl.arange(0, BLOCK_K)
    a_ptrs = a_ptr + offs_am[:, None] * stride_am + offs_k[None, :] * stride_ak
    b_ptrs = b_ptr + offs_k[:, None] * stride_bk + offs_bn[None, :] * stride_bn

    acc = tl.zeros((BLOCK_M, BLOCK_N), dtype=tl.float32)
    for kk in range(0, tl.cdiv(K, BLOCK_K)):
        a = tl.load(a_ptrs, mask=offs_k[None, :] < K - kk * BLOCK_K, other=0.0)
        b = tl.load(b_ptrs, mask=offs_k[:, None] < K - kk * BLOCK_K, other=0.0)
        acc = tl.dot(a, b, acc)
        a_ptrs += BLOCK_K * stride_ak
        b_ptrs += BLOCK_K * stride_bk

    c = acc.to(c_ptr.dtype.element_ty)
    offs_cm = pid_m * BLOCK_M + tl.arange(0, BLOCK_M)
    offs_cn = pid_n * BLOCK_N + tl.arange(0, BLOCK_N)
    c_ptrs = c_ptr + offs_cm[:, None] * stride_cm + offs_cn[None, :] * stride_cn
    mask = (offs_cm[:, None] < M) & (offs_cn[None, :] < N)
    tl.store(c_ptrs, c, mask=mask)

# config = {"BLOCK_K": 128, "BLOCK_M": 128, "BLOCK_N": 64, "GROUP_M": 8, "arch": "sm_80", "dtype": "bf16", "num_ctas": 1, "num_stages": 3, "num_warps": 1}
# arch = sm_80


// ===== COMPILED SASS (sm_80) =====

	.target	sm_80

	.elftype	@"ET_EXEC"


//--------------------- .note.nv.tkinfo           --------------------------
	.section	.note.nv.tkinfo,"",@"SHT_NOTE"
	.sectionflags	@"SHF_NOTE_NV_TKINFO"
	.tkinfo
        /*0018*/ 	.word	0x00000002
        /*0030*/ 	.string	""
        /*0030*/ 	.string	"ptxas"
        /*0030*/ 	.string	"Cuda compilation tools, release 13.0, V13.0.88"
        /*0030*/ 	.string	"Build cuda_13.0.r13.0/compiler.36424714_0"
        /*0030*/ 	.string	"-v  -suppress-debug-info  -lineinfo  -arch sm_80 "



//--------------------- .note.nv.cuinfo           --------------------------
	.section	.note.nv.cuinfo,"",@"SHT_NOTE"
	.sectionflags	@"SHF_NOTE_NV_CUINFO"
        /*0018*/ 	.short	0x0002
        /*001a*/ 	.short	0x0050
        /*001c*/ 	.short	0x0082
	.zero		2


//--------------------- .nv.info                  --------------------------
	.section	.nv.info,"",@"SHT_CUDA_INFO"
	.align	4


	//----- nvinfo : EIATTR_REGCOUNT
	.align		4
        /*0000*/ 	.byte	0x04, 0x2f
        /*0002*/ 	.short	(.L_1 - .L_0)
	.align		4
.L_0:
        /*0004*/ 	.word	index@(matmul_kernel)
        /*0008*/ 	.word	0x00000040


	//----- nvinfo : EIATTR_FRAME_SIZE
	.align		4
.L_1:
        /*000c*/ 	.byte	0x04, 0x11
        /*000e*/ 	.short	(.L_3 - .L_2)
	.align		4
.L_2:
        /*0010*/ 	.word	index@(matmul_kernel)
        /*0014*/ 	.word	0x00004158


	//----- nvinfo : EIATTR_MIN_STACK_SIZE
	.align		4
.L_3:
        /*0018*/ 	.byte	0x04, 0x12
        /*001a*/ 	.short	(.L_5 - .L_4)
	.align		4
.L_4:
        /*001c*/ 	.word	index@(matmul_kernel)
        /*0020*/ 	.word	0x00004158
.L_5:


//--------------------- .nv.info.matmul_kernel    --------------------------
	.section	.nv.info.matmul_kernel,"",@"SHT_CUDA_INFO"
	.sectionflags	@""
	.align	4


	//----- nvinfo : EIATTR_CUDA_API_VERSION
	.align		4
        /*0000*/ 	.byte	0x04, 0x37
        /*0002*/ 	.short	(.L_7 - .L_6)
.L_6:
        /*0004*/ 	.word	0x00000082


	//----- nvinfo : EIATTR_SW2861232_WAR
	.align		4
.L_7:
        /*0008*/ 	.byte	0x01, 0x35
	.zero		2


	//----- nvinfo : EIATTR_PARAM_CBANK
	.align		4
        /*000c*/ 	.byte	0x04, 0x0a
        /*000e*/ 	.short	(.L_9 - .L_8)
	.align		4
.L_8:
        /*0010*/ 	.word	index@(.nv.constant0.matmul_kernel)
        /*0014*/ 	.short	0x0160
        /*0016*/ 	.short	0x0050


	//----- nvinfo : EIATTR_CBANK_PARAM_SIZE
	.align		4
.L_9:
        /*0018*/ 	.byte	0x03, 0x19
        /*001a*/ 	.short	0x0050


	//----- nvinfo : EIATTR_KPARAM_INFO
	.align		4
        /*001c*/ 	.byte	0x04, 0x17
        /*001e*/ 	.short	(.L_11 - .L_10)
.L_10:
        /*0020*/ 	.word	0x00000000
        /*0024*/ 	.short	0x000d
        /*0026*/ 	.short	0x0048
        /*0028*/ 	.byte	0x00, 0xf4, 0x21, 0x00


	//----- nvinfo : EIATTR_KPARAM_INFO
	.align		4
.L_11:
        /*002c*/ 	.byte	0x04, 0x17
        /*002e*/ 	.short	(.L_13 - .L_12)
.L_12:
        /*0030*/ 	.word	0x00000000
        /*0034*/ 	.short	0x000c
        /*0036*/ 	.short	0x0040
        /*0038*/ 	.byte	0x00, 0xf4, 0x21, 0x00


	//----- nvinfo : EIATTR_KPARAM_INFO
	.align		4
.L_13:
        /*003c*/ 	.byte	0x04, 0x17
        /*003e*/ 	.short	(.L_15 - .L_14)
.L_14:
        /*0040*/ 	.word	0x00000000
        /*0044*/ 	.short	0x000b
        /*0046*/ 	.short	0x0038
        /*0048*/ 	.byte	0x00, 0xf0, 0x11, 0x00


	//----- nvinfo : EIATTR_KPARAM_INFO
	.align		4
.L_15:
        /*004c*/ 	.byte	0x04, 0x17
        /*004e*/ 	.short	(.L_17 - .L_16)
.L_16:
        /*0050*/ 	.word	0x00000000
        /*0054*/ 	.short	0x000a
        /*0056*/ 	.short	0x0034
        /*0058*/ 	.byte	0x00, 0xf0, 0x11, 0x00


	//----- nvinfo : EIATTR_KPARAM_INFO
	.align		4
.L_17:
        /*005c*/ 	.byte	0x04, 0x17
        /*005e*/ 	.short	(.L_19 - .L_18)
.L_18:
        /*0060*/ 	.word	0x00000000
        /*0064*/ 	.short	0x0009
        /*0066*/ 	.short	0x0030
        /*0068*/ 	.byte	0x00, 0xf0, 0x11, 0x00


	//----- nvinfo : EIATTR_KPARAM_INFO
	.align		4
.L_19:
        /*006c*/ 	.byte	0x04, 0x17
        /*006e*/ 	.short	(.L_21 - .L_20)
.L_20:
        /*0070*/ 	.word	0x00000000
        /*0074*/ 	.short	0x0008
        /*0076*/ 	.short	0x002c
        /*0078*/ 	.byte	0x00, 0xf0, 0x11, 0x00


	//----- nvinfo : EIATTR_KPARAM_INFO
	.align		4
.L_21:
        /*007c*/ 	.byte	0x04, 0x17
        /*007e*/ 	.short	(.L_23 - .L_22)
.L_22:
        /*0080*/ 	.word	0x00000000
        /*0084*/ 	.short	0x0007
        /*0086*/ 	.short	0x0028
        /*0088*/ 	.byte	0x00, 0xf0, 0x11, 0x00


	//----- nvinfo : EIATTR_KPARAM_INFO
	.align		4
.L_23:
        /*008c*/ 	.byte	0x04, 0x17
        /*008e*/ 	.short	(.L_25 - .L_24)
.L_24:
        /*0090*/ 	.word	0x00000000
        /*0094*/ 	.short	0x0006
        /*0096*/ 	.short	0x0024
        /*0098*/ 	.byte	0x00, 0xf0, 0x11, 0x00


	//----- nvinfo : EIATTR_KPARAM_INFO
	.align		4
.L_25:
        /*009c*/ 	.byte	0x04, 0x17
        /*009e*/ 	.short	(.L_27 - .L_26)
.L_26:
        /*00a0*/ 	.word	0x00000000
        /*00a4*/ 	.short	0x0005
        /*00a6*/ 	.short	0x0020
        /*00a8*/ 	.byte	0x00, 0xf0, 0x11, 0x00


	//----- nvinfo : EIATTR_KPARAM_INFO
	.align		4
.L_27:
        /*00ac*/ 	.byte	0x04, 0x17
        /*00ae*/ 	.short	(.L_29 - .L_28)
.L_28:
        /*00b0*/ 	.word	0x00000000
        /*00b4*/ 	.short	0x0004
        /*00b6*/ 	.short	0x001c
        /*00b8*/ 	.byte	0x00, 0xf0, 0x11, 0x00


	//----- nvinfo : EIATTR_KPARAM_INFO
	.align		4
.L_29:
        /*00bc*/ 	.byte	0x04, 0x17
        /*00be*/ 	.short	(.L_31 - .L_30)
.L_30:
        /*00c0*/ 	.word	0x00000000
        /*00c4*/ 	.short	0x0003
        /*00c6*/ 	.short	0x0018
        /*00c8*/ 	.byte	0x00, 0xf0, 0x11, 0x00


	//----- nvinfo : EIATTR_KPARAM_INFO
	.align		4
.L_31:
        /*00cc*/ 	.byte	0x04, 0x17
        /*00ce*/ 	.short	(.L_33 - .L_32)
.L_32:
        /*00d0*/ 	.word	0x00000000
        /*00d4*/ 	.short	0x0002
        /*00d6*/ 	.short	0x0010
        /*00d8*/ 	.byte	0x00, 0xf4, 0x21, 0x00


	//----- nvinfo : EIATTR_KPARAM_INFO
	.align		4
.L_33:
        /*00dc*/ 	.byte	0x04, 0x17
        /*00de*/ 	.short	(.L_35 - .L_34)
.L_34:
        /*00e0*/ 	.word	0x00000000
        /*00e4*/ 	.short	0x0001
        /*00e6*/ 	.short	0x0008
        /*00e8*/ 	.byte	0x00, 0xf4, 0x21, 0x00


	//----- nvinfo : EIATTR_KPARAM_INFO
	.align		4
.L_35:
        /*00ec*/ 	.byte	0x04, 0x17
        /*00ee*/ 	.short	(.L_37 - .L_36)
.L_36:
        /*00f0*/ 	.word	0x00000000
        /*00f4*/ 	.short	0x0000
        /*00f6*/ 	.short	0x0000
        /*00f8*/ 	.byte	0x00, 0xf4, 0x21, 0x00


	//----- nvinfo : EIATTR_MAXREG_COUNT
	.align		4
.L_37:
        /*00fc*/ 	.byte	0x03, 0x1b
        /*00fe*/ 	.short	0x00ff


	//----- nvinfo : EIATTR_NUM_BARRIERS
	.align		4
        /*0100*/ 	.byte	0x02, 0x4c
        /*0102*/ 	.byte	0x01
	.zero		1


	//----- nvinfo : EIATTR_ANNOTATIONS
	.align		4
        /*0104*/ 	.byte	0x04, 0x55
        /*0106*/ 	.short	(.L_39 - .L_38)


	//   ....[0]....
.L_38:
        /*0108*/ 	.word	0x00000001
        /*010c*/ 	.byte	0x80, 0x00, 0x00, 0x00, 0x01, 0x00, 0x00, 0x00, 0xc0, 0x00, 0x00, 0x00, 0x01, 0x00, 0x00, 0x00
        /* <DEDUP_REMOVED lines=3247> */
        /*cc0c*/ 	.byte	0x40, 0x16, 0x03, 0x00, 0x01, 0x00, 0x00, 0x00, 0x50, 0x16, 0x03, 0x00


	//----- nvinfo : EIATTR_MERCURY_ISA_VERSION
	.align		4
.L_39:
        /*cc18*/ 	.byte	0x03, 0x5f
        /*cc1a*/ 	.short	0x0000


	//----- nvinfo : EIATTR_COOP_GROUP_MASK_REGIDS
	.align		4
        /*cc1c*/ 	.byte	0x04, 0x29
        /*cc1e*/ 	.short	(.L_41 - .L_40)


	//   ....[0]....
.L_40:
        /*cc20*/ 	.word	0xffffffff


	//   ....[1]....
        /*cc24*/ 	.word	0xffffffff


	//   ....[2]....
        /*cc28*/ 	.word	0xffffffff


	//   ....[3]....
        /*cc2c*/ 	.word	0xffffffff


	//   ....[4]....
        /*cc30*/ 	.word	0xffffffff


	//   ....[5]....
        /*cc34*/ 	.word	0xffffffff


	//   ....[6]....
        /*cc38*/ 	.word	0xffffffff


	//   ....[7]....
        /*cc3c*/ 	.word	0xffffffff


	//   ....[8]....
        /*cc40*/ 	.word	0xffffffff


	//   ....[9]....
        /*cc44*/ 	.word	0xffffffff


	//   ....[10]....
        /*cc48*/ 	.word	0xffffffff


	//   ....[11]....
        /*cc4c*/ 	.word	0xffffffff


	//   ....[12]....
        /*cc50*/ 	.word	0xffffffff


	//   ....[13]....
        /*cc54*/ 	.word	0xffffffff


	//   ....[14]....
        /*cc58*/ 	.word	0xffffffff


	//----- nvinfo : EIATTR_COOP_GROUP_INSTR_OFFSETS
	.align		4
.L_41:
        /*cc5c*/ 	.byte	0x04, 0x28
        /*cc5e*/ 	.short	(.L_43 - .L_42)


	//   ....[0]....
.L_42:
        /*cc60*/ 	.word	0x00060b70


	//   ....[1]....
        /*cc64*/ 	.word	0x00060e90


	//   ....[2]....
        /*cc68*/ 	.word	0x00060ee0


	//   ....[3]....
        /*cc6c*/ 	.word	0x00061030


	//   ....[4]....
        /*cc70*/ 	.word	0x00061100


	//   ....[5]....
        /*cc74*/ 	.word	0x000611d0


	//   ....[6]....
        /*cc78*/ 	.word	0x00061220


	//   ....[7]....
        /*cc7c*/ 	.word	0x00061350


	//   ....[8]....
        /*cc80*/ 	.word	0x000613a0


	//   ....[9]....
        /*cc84*/ 	.word	0x00061440


	//   ....[10]....
        /*cc88*/ 	.word	0x000614d0


	//   ....[11]....
        /*cc8c*/ 	.word	0x000615a0


	//   ....[12]....
        /*cc90*/ 	.word	0x00061650


	//   ....[13]....
        /*cc94*/ 	.word	0x00061750


	//   ....[14]....
        /*cc98*/ 	.word	0x00061a00


	//----- nvinfo : EIATTR_EXIT_INSTR_OFFSETS
	.align		4
.L_43:
        /*cc9c*/ 	.byte	0x04, 0x1c
        /*cc9e*/ 	.short	(.L_45 - .L_44)


	//   ....[0]....
.L_44:
        /*cca0*/ 	.word	0x000662e0


	//   ....[1]....
        /*cca4*/ 	.word	0x00066310


	//----- nvinfo : EIATTR_REQNTID
	.align		4
.L_45:
        /*cca8*/ 	.byte	0x04, 0x10
        /*ccaa*/ 	.short	(.L_47 - .L_46)
.L_46:
        /*ccac*/ 	.word	0x00000020
        /*ccb0*/ 	.word	0x00000001
        /*ccb4*/ 	.word	0x00000001
.L_47:


//--------------------- .nv.callgraph             --------------------------
	.section	.nv.callgraph,"",@"SHT_CUDA_CALLGRAPH"
	.align	4
	.sectionentsize	8
	.align		4
        /*0000*/ 	.word	0x00000000
	.align		4
        /*0004*/ 	.word	0xffffffff
	.align		4
        /*0008*/ 	.word	0x00000000
	.align		4
        /*000c*/ 	.word	0xfffffffe
	.align		4
        /*0010*/ 	.word	0x00000000
	.align		4
        /*0014*/ 	.word	0xfffffffd
	.align		4
        /*0018*/ 	.word	0x00000000
	.align		4
        /*001c*/ 	.word	0xfffffffc


//--------------------- .nv.rel.action            --------------------------
	.section	.nv.rel.action,"",@"SHT_CUDA_RELOCINFO"
	.align	8
	.sectionentsize	8
        /*0000*/ 	.byte	0x73, 0x00, 0x00, 0x00, 0x00, 0x00, 0x00, 0x00, 0x00, 0x00, 0x00, 0x11, 0x25, 0x00, 0x05, 0x36


//--------------------- .nv.constant0.matmul_kernel --------------------------
	.section	.nv.constant0.matmul_kernel,"a",@progbits
	.sectionflags	@""
	.align	4
.nv.constant0.matmul_kernel:
	.zero		432


//--------------------- .text.matmul_kernel       --------------------------
	.section	.text.matmul_kernel,"ax",@progbits
	.sectioninfo	@"SHI_REGISTERS=64"
	.align	128
        .global         matmul_kernel
        .type           matmul_kernel,@function
        .size           matmul_kernel,(.L_x_4 - matmul_kernel)
        .other          matmul_kernel,@"STO_CUDA_ENTRY STV_DEFAULT"
matmul_kernel:
.text.matmul_kernel:
[----:B------:R-:W-:-:S03]  /*0000*/  IMAD.MOV.U32 R1, RZ, RZ, c[0x0][0x28] ;  /* 0x00000a00ff017624 */ /* 0x000fc600078e00ff */
[----:B------:R-:W-:Y:S01]  /*0010*/  IMAD.MOV.U32 R0, RZ, RZ, c[0x0][0x17c] ;  /* 0x00005f00ff007624 */ /* 0x000fe200078e00ff */
[----:B------:R-:W0:Y:S01]  /*0020*/  S2R R5, SR_CTAID.X ;  /* 0x0000000000057919 */ /* 0x000e220000002500 */
[----:B------:R-:W-:Y:S01]  /*0030*/  IADD3 R1, R1, -0x4158, RZ ;  /* 0xffffbea801017810 */ /* 0x000fe20007ffe0ff */
[----:B------:R-:W-:Y:S01]  /*0040*/  CS2R R12, SRZ ;  /* 0x00000000000c7805 */ /* 0x000fe2000001ff00 */
[----:B------:R-:W-:Y:S01]  /*0050*/  CS2R R14, SRZ ;  /* 0x00000000000e7805 */ /* 0x000fe2000001ff00 */
[----:B------:R-:W-:Y:S01]  /*0060*/  IADD3 R0, R0, 0x3f, RZ ;  /* 0x0000003f00007810 */ /* 0x000fe20007ffe0ff */
[----:B------:R-:W-:Y:S01]  /*0070*/  CS2R R16, SRZ ;  /* 0x0000000000107805 */ /* 0x000fe2000001ff00 */
[----:B------:R-:W-:Y:S01]  /*0080*/  STL [R1+0xd0], RZ ;  /* 0x0000d0ff01007387 */ /* 0x000fe20000100800 */
[----:B------:R-:W-:Y:S01]  /*0090*/  CS2R R18, SRZ ;  /* 0x0000000000127805 */ /* 0x000fe2000001ff00 */
[----:B------:R-:W-:Y:S01]  /*00a0*/  SHF.R.S32.HI R3, RZ, 0x1f, R0 ;  /* 0x0000001fff037819 */ /* 0x000fe20000011400 */
[----:B------:R-:W-:Y:S01]  /*00b0*/  CS2R R20, SRZ ;  /* 0x0000000000147805 */ /* 0x000fe2000001ff00 */
[----:B------:R-:W-:Y:S01]  /*00c0*/  STL [R1+0xd4], RZ ;  /* 0x0000d4ff01007387 */ /* 0x000fe20000100800 */
[----:B------:R-:W-:Y:S01]  /*00d0*/  CS2R R22, SRZ ;  /* 0x0000000000167805 */ /* 0x000fe2000001ff00 */
[----:B------:R-:W-:Y:S01]  /*00e0*/  LEA.HI R3, R3, R0, RZ, 0x6 ;  /* 0x0000000003037211 */ /* 0x000fe200078f30ff */
[----:B------:R-:W-:Y:S01]  /*00f0*/  CS2R R24, SRZ ;  /* 0x0000000000187805 */ /* 0x000fe2000001ff00 */
[----:B------:R-:W-:Y:S01]  /*0100*/  STL [R1+0xd8], RZ ;  /* 0x0000d8ff01007387 */ /* 0x000fe20000100800 */
[----:B------:R-:W-:Y:S01]  /*0110*/  CS2R R26, SRZ ;  /* 0x00000000001a7805 */ /* 0x000fe2000001ff00 */
[----:B------:R-:W-:Y:S01]  /*0120*/  SHF.R.S32.HI R3, RZ, 0x6, R3 ;  /* 0x00000006ff037819 */ /* 0x000fe20000011403 */
[----:B------:R-:W-:Y:S01]  /*0130*/  CS2R R28, SRZ ;  /* 0x00000000001c7805 */ /* 0x000fe2000001ff00 */
[----:B------:R-:W-:Y:S01]  /*0140*/  STL [R1+0xdc], RZ ;  /* 0x0000dcff01007387 */ /* 0x000fe20000100800 */
[----:B------:R-:W-:Y:S01]  /*0150*/  CS2R R30, SRZ ;  /* 0x00000000001e7805 */ /* 0x000fe2000001ff00 */
[----:B------:R-:W-:Y:S01]  /*0160*/  CS2R R32, SRZ ;  /* 0x0000000000207805 */ /* 0x000fe2000001ff00 */
[----:B------:R-:W-:Y:S01]  /*0170*/  IMAD.SHL.U32 R4, R3, 0x8, RZ ;  /* 0x0000000803047824 */ /* 0x000fe200078e00ff */
[----:B------:R-:W-:Y:S01]  /*0180*/  STL [R1+0xc0], RZ ;  /* 0x0000c0ff01007387 */ /* 0x000fe20000100800 */
[----:B------:R-:W-:Y:S01]  /*0190*/  CS2R R34, SRZ ;  /* 0x0000000000227805 */ /* 0x000fe2000001ff00 */
[----:B0-----:R-:W-:Y:S01]  /*01a0*/  IABS R8, R5 ;  /* 0x0000000500087213 */ /* 0x001fe20000000000 */
[----:B------:R-:W-:Y:S01]  /*01b0*/  CS2R R36, SRZ ;  /* 0x0000000000247805 */ /* 0x000fe2000001ff00 */
[-C--:B------:R-:W-:Y:S01]  /*01c0*/  IABS R7, R4.reuse ;  /* 0x0000000400077213 */ /* 0x080fe20000000000 */
[----:B------:R-:W-:Y:S01]  /*01d0*/  STL [R1+0xc4], RZ ;  /* 0x0000c4ff01007387 */ /* 0x000fe20000100800 */
[----:B------:R-:W-:Y:S01]  /*01e0*/  IABS R10, R4 ;  /* 0x00000004000a7213 */ /* 0x000fe20000000000 */
[----:B------:R-:W-:Y:S01]  /*01f0*/  CS2R R38, SRZ ;  /* 0x0000000000267805 */ /* 0x000fe2000001ff00 */
[----:B------:R-:W0:Y:S01]  /*0200*/  I2F.RP R0, R7 ;  /* 0x0000000700007306 */ /* 0x000e220000209400 */
[----:B------:R-:W-:Y:S01]  /*0210*/  STL [R1+0xc8], RZ ;  /* 0x0000c8ff01007387 */ /* 0x000fe20000100800 */
[----:B------:R-:W-:Y:S01]  /*0220*/  CS2R R40, SRZ ;  /* 0x0000000000287805 */ /* 0x000fe2000001ff00 */
[----:B------:R-:W-:Y:S01]  /*0230*/  CS2R R42, SRZ ;  /* 0x00000000002a7805 */ /* 0x000fe2000001ff00 */
[----:B------:R-:W-:Y:S01]  /*0240*/  CS2R R44, SRZ ;  /* 0x00000000002c7805 */ /* 0x000fe2000001ff00 */
        /* <DEDUP_REMOVED lines=10> */
[----:B0-----:R-:W0:Y:S02]  /*02f0*/  MUFU.RCP R0, R0 ;  /* 0x0000000000007308 */ /* 0x001e240000001000 */
[----:B------:R-:W-:Y:S04]  /*0300*/  STL [R1+0xb8], RZ ;  /* 0x0000b8ff01007387 */ /* 0x000fe80000100800 */
[----:B------:R-:W-:Y:S04]  /*0310*/  STL [R1+0xbc], RZ ;  /* 0x0000bcff01007387 */ /* 0x000fe80000100800 */
[----:B------:R-:W-:Y:S04]  /*0320*/  STL [R1+0xa0], RZ ;  /* 0x0000a0ff01007387 */ /* 0x000fe80000100800 */
[----:B------:R-:W-:Y:S01]  /*0330*/  STL [R1+0xa4], RZ ;  /* 0x0000a4ff01007387 */ /* 0x000fe20000100800 */
[----:B0-----:R-:W-:Y:S01]  /*0340*/  IADD3 R2, R0, 0xffffffe, RZ ;  /* 0x0ffffffe00027810 */ /* 0x001fe20007ffe0ff */
[----:B------:R-:W-:-:S02]  /*0350*/  IMAD.MOV R0, RZ, RZ, -R10 ;  /* 0x000000ffff007224 */ /* 0x000fc400078e0a0a */
[----:B------:R-:W-:Y:S01]  /*0360*/  STL [R1+0xa8], RZ ;  /* 0x0000a8ff01007387 */ /* 0x000fe20000100800 */
[----:B------:R0:W1:Y:S03]  /*0370*/  F2I.FTZ.U32.TRUNC.NTZ R3, R2 ;  /* 0x0000000200037305 */ /* 0x000066000021f000 */
[----:B------:R-:W-:Y:S04]  /*0380*/  STL [R1+0xac], RZ ;  /* 0x0000acff01007387 */ /* 0x000fe80000100800 */
[----:B------:R-:W-:Y:S01]  /*0390*/  STL [R1+0x90], RZ ;  /* 0x000090ff01007387 */ /* 0x000fe20000100800 */
[----:B0-----:R-:W-:-:S03]  /*03a0*/  IMAD.MOV.U32 R2, RZ, RZ, RZ ;  /* 0x000000ffff027224 */ /* 0x001fc600078e00ff */
[----:B------:R-:W-:Y:S04]  /*03b0*/  STL [R1+0x94], RZ ;  /* 0x000094ff01007387 */ /* 0x000fe80000100800 */
[----:B------:R-:W-:Y:S01]  /*03c0*/  STL [R1+0x98], RZ ;  /* 0x000098ff01007387 */ /* 0x000fe20000100800 */
[----:B-1----:R-:W-:-:S03]  /*03d0*/  IMAD.MOV R6, RZ, RZ, -R3 ;  /* 0x000000ffff067224 */ /* 0x002fc600078e0a03 */
[----:B------:R-:W-:Y:S01]  /*03e0*/  STL [R1+0x9c], RZ ;  /* 0x00009cff01007387 */ /* 0x000fe20000100800 */
[----:B------:R-:W-:Y:S02]  /*03f0*/  IMAD R9, R6, R7, RZ ;  /* 0x0000000706097224 */ /* 0x000fe400078e02ff */
[----:B------:R-:W-:Y:S01]  /*0400*/  IMAD.MOV.U32 R6, RZ, RZ, R8 ;  /* 0x000000ffff067224 */ /* 0x000fe200078e0008 */
[----:B------:R-:W-:Y:S01]  /*0410*/  STL [R1+0x80], RZ ;  /* 0x000080ff01007387 */ /* 0x000fe20000100800 */
[----:B------:R-:W-:-:S03]  /*0420*/  IMAD.HI.U32 R3, R3, R9, R2 ;  /* 0x0000000903037227 */ /* 0x000fc600078e0002 */
[----:B------:R-:W-:Y:S03]  /*0430*/  STL [R1+0x84], RZ ;  /* 0x000084ff01007387 */ /* 0x000fe60000100800 */
[----:B------:R-:W-:Y:S01]  /*0440*/  IMAD.HI.U32 R3, R3, R6, RZ ;  /* 0x0000000603037227 */ /* 0x000fe200078e00ff */
[----:B------:R-:W-:Y:S03]  /*0450*/  STL [R1+0x88], RZ ;  /* 0x000088ff01007387 */ /* 0x000fe60000100800 */
[----:B------:R-:W-:Y:S01]  /*0460*/  IMAD R0, R3, R0, R6 ;  /* 0x0000000003007224 */ /* 0x000fe200078e0206 */
[----:B------:R-:W-:Y:S04]  /*0470*/  STL [R1+0x8c], RZ ;  /* 0x00008cff01007387 */ /* 0x000fe80000100800 */
[----:B------:R-:W-:Y:S01]  /*0480*/  ISETP.GT.U32.AND P1, PT, R7, R0, PT ;  /* 0x000000000700720c */ /* 0x000fe20003f24070 */
[----:B------:R-:W-:Y:S04]  /*0490*/  STL [R1+0x70], RZ ;  /* 0x000070ff01007387 */ /* 0x000fe80000100800 */
[----:B------:R-:W-:Y:S04]  /*04a0*/  STL [R1+0x74], RZ ;  /* 0x000074ff01007387 */ /* 0x000fe80000100800 */
[----:B------:R-:W-:Y:S04]  /*04b0*/  STL [R1+0x78], RZ ;  /* 0x000078ff01007387 */ /* 0x000fe80000100800 */
[----:B------:R-:W-:Y:S01]  /*04c0*/  @!P1 IMAD.IADD R0, R0, 0x1, -R7 ;  /* 0x0000000100009824 */ /* 0x000fe200078e0a07 */
[----:B------:R-:W-:Y:S01]  /*04d0*/  @!P1 IADD3 R3, R3, 0x1, RZ ;  /* 0x0000000103039810 */ /* 0x000fe20007ffe0ff */
[----:B------:R-:W-:Y:S01]  /*04e0*/  STL [R1+0x7c], RZ ;  /* 0x00007cff01007387 */ /* 0x000fe20000100800 */
[----:B------:R-:W-:-:S02]  /*04f0*/  ISETP.NE.AND P1, PT, R4, RZ, PT ;  /* 0x000000ff0400720c */ /* 0x000fc40003f25270 */
[----:B------:R-:W-:Y:S01]  /*0500*/  ISETP.GE.U32.AND P0, PT, R0, R7, PT ;  /* 0x000000070000720c */ /* 0x000fe20003f06070 */
[----:B------:R-:W-:Y:S01]  /*0510*/  STL [R1+0x60], RZ ;  /* 0x000060ff01007387 */ /* 0x000fe20000100800 */
[----:B------:R-:W-:-:S03]  /*0520*/  LOP3.LUT R0, R5, R4, RZ, 0x3c, !PT ;  /* 0x0000000405007212 */ /* 0x000fc600078e3cff */
[----:B------:R-:W-:Y:S01]  /*0530*/  STL [R1+0x64], RZ ;  /* 0x000064ff01007387 */ /* 0x000fe20000100800 */
[----:B------:R-:W-:Y:S01]  /*0540*/  ISETP.GE.AND P2, PT, R0, RZ, PT ;  /* 0x000000ff0000720c */ /* 0x000fe20003f46270 */
[----:B------:R-:W-:Y:S02]  /*0550*/  IMAD.MOV.U32 R0, RZ, RZ, c[0x0][0x178] ;  /* 0x00005e00ff007624 */ /* 0x000fe400078e00ff */
[----:B------:R-:W-:Y:S03]  /*0560*/  STL [R1+0x68], RZ ;  /* 0x000068ff01007387 */ /* 0x000fe60000100800 */
[----:B------:R-:W-:Y:S01]  /*0570*/  IADD3 R0, R0, 0x7f, RZ ;  /* 0x0000007f00007810 */ /* 0x000fe20007ffe0ff */
[----:B------:R-:W-:Y:S01]  /*0580*/  STL [R1+0x6c], RZ ;  /* 0x00006cff01007387 */ /* 0x000fe20000100800 */
[----:B------:R-:W-:-:S03]  /*0590*/  @P0 IADD3 R3, R3, 0x1, RZ ;  /* 0x0000000103030810 */ /* 0x000fc60007ffe0ff */
[----:B------:R-:W-:Y:S02]  /*05a0*/  STL [R1+0x50], RZ ;  /* 0x000050ff01007387 */ /* 0x000fe40000100800 */
[----:B------:R-:W-:Y:S01]  /*05b0*/  IMAD.MOV.U32 R2, RZ, RZ, R3 ;  /* 0x000000ffff027224 */ /* 0x000fe200078e0003 */
[----:B------:R-:W-:Y:S01]  /*05c0*/  SHF.R.S32.HI R3, RZ, 0x1f, R0 ;  /* 0x0000001fff037819 */ /* 0x000fe20000011400 */
[----:B------:R-:W-:Y:S02]  /*05d0*/  STL [R1+0x54], RZ ;  /* 0x000054ff01007387 */ /* 0x000fe40000100800 */
[----:B------:R-:W-:Y:S01]  /*05e0*/  @!P2 IMAD.MOV R2, RZ, RZ, -R2 ;  /* 0x000000ffff02a224 */ /* 0x000fe200078e0a02 */
[----:B------:R-:W-:Y:S01]  /*05f0*/  @!P1 LOP3.LUT R2, RZ, R4, RZ, 0x33, !PT ;  /* 0x00000004ff029212 */ /* 0x000fe200078e33ff */
[----:B------:R-:W-:Y:S01]  /*0600*/  STL [R1+0x58], RZ ;  /* 0x000058ff01007387 */ /* 0x000fe20000100800 */
[----:B------:R-:W-:-:S03]  /*0610*/  LEA.HI R3, R3, R0, RZ, 0x7 ;  /* 0x0000000003037211 */ /* 0x000fc600078f38ff */
[----:B------:R-:W-:Y:S01]  /*0620*/  IMAD.SHL.U32 R6, R2, 0x8, RZ ;  /* 0x0000000802067824 */ /* 0x000fe200078e00ff */
[----:B------:R-:W-:Y:S01]  /*0630*/  STL [R1+0x5c], RZ ;  /* 0x00005cff01007387 */ /* 0x000fe20000100800 */
[----:B------:R-:W-:-:S03]  /*0640*/  IMAD.MOV R2, RZ, RZ, -R2 ;  /* 0x000000ffff027224 */ /* 0x000fc600078e0a02 */
[----:B------:R-:W-:Y:S01]  /*0650*/  LEA.HI.SX32 R3, R3, -R6, 0x19 ;  /* 0x8000000603037211 */ /* 0x000fe200078fcaff */
[----:B------:R-:W-:Y:S01]  /*0660*/  IMAD R4, R4, R2, R5 ;  /* 0x0000000204047224 */ /* 0x000fe200078e0205 */
[----:B------:R-:W-:Y:S02]  /*0670*/  STL [R1+0x40], RZ ;  /* 0x000040ff01007387 */ /* 0x000fe40000100800 */
[----:B------:R-:W-:Y:S02]  /*0680*/  IMNMX R11, R3, 0x8, PT ;  /* 0x00000008030b7817 */ /* 0x000fe40003800200 */
[----:B------:R-:W-:Y:S01]  /*0690*/  IABS R9, R4 ;  /* 0x0000000400097213 */ /* 0x000fe20000000000 */
[----:B------:R-:W-:Y:S01]  /*06a0*/  STL [R1+0x44], RZ ;  /* 0x000044ff01007387 */ /* 0x000fe20000100800 */
[----:B------:R-:W-:-:S03]  /*06b0*/  IABS R7, R11 ;  /* 0x0000000b00077213 */ /* 0x000fc60000000000 */
[----:B------:R-:W-:Y:S01]  /*06c0*/  STL [R1+0x48], RZ ;  /* 0x000048ff01007387 */ /* 0x000fe20000100800 */
[----:B------:R-:W0:Y:S03]  /*06d0*/  I2F.RP R0, R7 ;  /* 0x0000000700007306 */ /* 0x000e260000209400 */
[----:B------:R-:W-:Y:S04]  /*06e0*/  STL [R1+0x4c], RZ ;  /* 0x00004cff01007387 */ /* 0x000fe80000100800 */
[----:B------:R-:W-:Y:S04]  /*06f0*/  STL [R1+0x30], RZ ;  /* 0x000030ff01007387 */ /* 0x000fe80000100800 */
[----:B------:R-:W-:Y:S04]  /*0700*/  STL [R1+0x34], RZ ;  /* 0x000034ff01007387 */ /* 0x000fe80000100800 */
[----:B------:R-:W-:Y:S01]  /*0710*/  STL [R1+0x38], RZ ;  /* 0x000038ff01007387 */ /* 0x000fe20000100800 */
[----:B0-----:R-:W0:Y:S03]  /*0720*/  MUFU.RCP R0, R0 ;  /* 0x0000000000007308 */ /* 0x001e260000001000 */
[----:B------:R-:W-:Y:S04]  /*0730*/  STL [R1+0x3c], RZ ;  /* 0x00003cff01007387 */ /* 0x000fe80000100800 */
[----:B------:R-:W-:Y:S04]  /*0740*/  STL [R1+0x20], RZ ;  /* 0x000020ff01007387 */ /* 0x000fe80000100800 */
[----:B------:R-:W-:Y:S04]  /*0750*/  STL [R1+0x24], RZ ;  /* 0x000024ff01007387 */ /* 0x000fe80000100800 */
[----:B------:R-:W-:Y:S01]  /*0760*/  STL [R1+0x28], RZ ;  /* 0x000028ff01007387 */ /* 0x000fe20000100800 */
[----:B0-----:R-:W-:-:S03]  /*0770*/  IADD3 R3, R0, 0xffffffe, RZ ;  /* 0x0ffffffe00037810 */ /* 0x001fc60007ffe0ff */
[----:B------:R-:W-:Y:S03]  /*0780*/  STL [R1+0x2c], RZ ;  /* 0x00002cff01007387 */ /* 0x000fe60000100800 */
[----:B------:R-:W0:Y:S01]  /*0790*/  F2I.FTZ.U32.TRUNC.NTZ R3, R3 ;  /* 0x0000000300037305 */ /* 0x000e22000021f000 */
[----:B------:R-:W-:Y:S04]  /*07a0*/  STL [R1+0x10], RZ ;  /* 0x000010ff01007387 */ /* 0x000fe80000100800 */
[----:B------:R-:W-:Y:S04]  /*07b0*/  STL [R1+0x14], RZ ;  /* 0x000014ff01007387 */ /* 0x000fe80000100800 */
[----:B------:R-:W-:Y:S04]  /*07c0*/  STL [R1+0x18], RZ ;  /* 0x000018ff01007387 */ /* 0x000fe80000100800 */
[----:B------:R-:W-:Y:S01]  /*07d0*/  STL [R1+0x1c], RZ ;  /* 0x00001cff01007387 */ /* 0x000fe20000100800 */
[----:B0-----:R-:W-:-:S03]  /*07e0*/  IMAD.MOV R8, RZ, RZ, -R3 ;  /* 0x000000ffff087224 */ /* 0x001fc600078e0a03 */
[----:B------:R-:W-:Y:S01]  /*07f0*/  STL [R1], RZ ;  /* 0x000000ff01007387 */ /* 0x000fe20000100800 */
[----:B------:R-:W-:Y:S01]  /*0800*/  IMAD.MOV.U32 R2, RZ, RZ, R8 ;  /* 0x000000ffff027224 */ /* 0x000fe200078e0008 */
[----:B------:R-:W-:Y:S02]  /*0810*/  IABS R8, R11 ;  /* 0x0000000b00087213 */ /* 0x000fe40000000000 */
[----:B------:R-:W-:Y:S01]  /*0820*/  STL [R1+0x4], RZ ;  /* 0x000004ff01007387 */ /* 0x000fe20000100800 */
[----:B------:R-:W-:Y:S02]  /*0830*/  IMAD R5, R2, R7, RZ ;  /* 0x0000000702057224 */ /* 0x000fe400078e02ff */
[----:B------:R-:W-:Y:S01]  /*0840*/  IMAD.MOV.U32 R2, RZ, RZ, RZ ;  /* 0x000000ffff027224 */ /* 0x000fe200078e00ff */
[----:B------:R-:W-:Y:S03]  /*0850*/  STL [R1+0x8], RZ ;  /* 0x000008ff01007387 */ /* 0x000fe60000100800 */
[----:B------:R-:W-:Y:S01]  /*0860*/  IMAD.HI.U32 R2, R3, R5, R2 ;  /* 0x0000000503027227 */ /* 0x000fe200078e0002 */
[----:B------:R-:W-:Y:S03]  /*0870*/  STL [R1+0xc], RZ ;  /* 0x00000cff01007387 */ /* 0x000fe60000100800 */
[----:B------:R-:W-:-:S02]  /*0880*/  IMAD.MOV R3, RZ, RZ, -R8 ;  /* 0x000000ffff037224 */ /* 0x000fc400078e0a08 */
[----:B------:R-:W-:-:S04]  /*0890*/  IMAD.HI.U32 R0, R2, R9, RZ ;  /* 0x0000000902007227 */ /* 0x000fc800078e00ff */
[----:B------:R-:W-:Y:S02]  /*08a0*/  IMAD R2, R0, R3, R9 ;  /* 0x0000000300027224 */ /* 0x000fe400078e0209 */
[----:B------:R-:W-:Y:S01]  /*08b0*/  IMAD.MOV.U32 R3, RZ, RZ, c[0x0][0x180] ;  /* 0x00006000ff037624 */ /* 0x000fe200078e00ff */
[----:B------:R-:W-:Y:S01]  /*08c0*/  ULDC.64 UR4, c[0x0][0x118] ;  /* 0x0000460000047ab9 */ /* 0x000fe20000000a00 */
[----:B------:R-:W-:Y:S01]  /*08d0*/  CS2R R8, SRZ ;  /* 0x0000000000087805 */ /* 0x000fe2000001ff00 */
[----:B------:R-:W-:Y:S02]  /*08e0*/  ISETP.GT.U32.AND P1, PT, R7, R2, PT ;  /* 0x000000020700720c */ /* 0x000fe40003f24070 */
[----:B------:R-:W-:-:S11]  /*08f0*/  IADD3 R3, R3, 0x7f, RZ ;  /* 0x0000007f03037810 */ /* 0x000fd60007ffe0ff */
[----:B------:R-:W-:Y:S01]  /*0900*/  @!P1 IMAD.IADD R2, R2, 0x1, -R7 ;  /* 0x0000000102029824 */ /* 0x000fe200078e0a07 */
[----:B------:R-:W-:Y:S02]  /*0910*/  @!P1 IADD3 R0, R0, 0x1, RZ ;  /* 0x0000000100009810 */ /* 0x000fe40007ffe0ff */
[----:B------:R-:W-:Y:S02]  /*0920*/  ISETP.NE.AND P1, PT, R11, RZ, PT ;  /* 0x000000ff0b00720c */ /* 0x000fe40003f25270 */
[----:B------:R-:W-:Y:S02]  /*0930*/  ISETP.GE.U32.AND P0, PT, R2, R7, PT ;  /* 0x000000070200720c */ /* 0x000fe40003f06070 */
[----:B------:R-:W-:-:S04]  /*0940*/  LOP3.LUT R2, R4, R11, RZ, 0x3c, !PT ;  /* 0x0000000b04027212 */ /* 0x000fc800078e3cff */
[----:B------:R-:W-:-:S07]  /*0950*/  ISETP.GE.AND P2, PT, R2, RZ, PT ;  /* 0x000000ff0200720c */ /* 0x000fce0003f46270 */
[----:B------:R-:W-:Y:S02]  /*0960*/  @P0 IADD3 R0, R0, 0x1, RZ ;  /* 0x0000000100000810 */ /* 0x000fe40007ffe0ff */
[----:B------:R-:W-:-:S04]  /*0970*/  ISETP.GE.AND P0, PT, R3, 0x80, PT ;  /* 0x000000800300780c */ /* 0x000fc80003f06270 */
[----:B------:R-:W-:Y:S01]  /*0980*/  @!P2 IMAD.MOV R0, RZ, RZ, -R0 ;  /* 0x000000ffff00a224 */ /* 0x000fe200078e0a00 */
[----:B------:R-:W-:-:S05]  /*0990*/  @!P1 LOP3.LUT R0, RZ, R11, RZ, 0x33, !PT ;  /* 0x0000000bff009212 */ /* 0x000fca00078e33ff */
[----:B------:R-:W-:-:S04]  /*09a0*/  IMAD.MOV R2, RZ, RZ, -R0 ;  /* 0x000000ffff027224 */ /* 0x000fc800078e0a00 */
[----:B------:R-:W-:Y:S02]  /*09b0*/  IMAD R2, R11, R2, R4 ;  /* 0x000000020b027224 */ /* 0x000fe400078e0204 */
[----:B------:R-:W-:Y:S01]  /*09c0*/  CS2R R4, SRZ ;  /* 0x0000000000047805 */ /* 0x000fe2000001ff00 */
[----:B------:R-:W-:Y:S01]  /*09d0*/  CS2R R10, SRZ ;  /* 0x00000000000a7805 */ /* 0x000fe2000001ff00 */
[----:B------:R-:W-:Y:S02]  /*09e0*/  IMAD.IADD R2, R6, 0x1, R2 ;  /* 0x0000000106027824 */ /* 0x000fe400078e0202 */
[----:B------:R-:W-:Y:S01]  /*09f0*/  CS2R R6, SRZ ;  /* 0x0000000000067805 */ /* 0x000fe2000001ff00 */
[----:B------:R-:W-:Y:S04]  /*0a00*/  STL [R1+0x2468], R4 ;  /* 0x0024680401007387 */ /* 0x000fe80000100800 */
[----:B------:R0:W-:Y:S04]  /*0a10*/  STL [R1+0x246c], R5 ;  /* 0x00246c0501007387 */ /* 0x0001e80000100800 */
[----:B------:R-:W-:Y:S04]  /*0a20*/  STL [R1+0x110], RZ ;  /* 0x000110ff01007387 */ /* 0x000fe80000100800 */
[----:B------:R-:W-:Y:S01]  /*0a30*/  STL [R1+0x114], RZ ;  /* 0x000114ff01007387 */ /* 0x000fe20000100800 */
[----:B0-----:R-:W-:-:S03]  /*0a40*/  IMAD.SHL.U32 R5, R0, 0x40, RZ ;  /* 0x0000004000057824 */ /* 0x001fc600078e00ff */
[----:B------:R-:W-:Y:S02]  /*0a50*/  STL [R1+0x118], RZ ;  /* 0x000118ff01007387 */ /* 0x000fe40000100800 */
[C---:B------:R-:W-:Y:S02]  /*0a60*/  IADD3 R60, R5.reuse, 0x1, RZ ;  /* 0x00000001053c7810 */ /* 0x040fe40007ffe0ff */
[----:B------:R-:W-:Y:S01]  /*0a70*/  STL [R1+0x11c], RZ ;  /* 0x00011cff01007387 */ /* 0x000fe20000100800 */
[C---:B------:R-:W-:Y:S02]  /*0a80*/  IADD3 R3, R5.reuse, 0x2, RZ ;  /* 0x0000000205037810 */ /* 0x040fe40007ffe0ff */
[C---:B------:R-:W-:Y:S01]  /*0a90*/  IADD3 R0, R5.reuse, 0x3, RZ ;  /* 0x0000000305007810 */ /* 0x040fe20007ffe0ff */
[----:B------:R-:W-:Y:S01]  /*0aa0*/  STL [R1+0x100], RZ ;  /* 0x000100ff01007387 */ /* 0x000fe20000100800 */
[----:B------:R-:W-:-:S03]  /*0ab0*/  IADD3 R61, R5, 0x2b, RZ ;  /* 0x0000002b053d7810 */ /* 0x000fc60007ffe0ff */
[----:B------:R-:W-:Y:S04]  /*0ac0*/  STL [R1+0x104], RZ ;  /* 0x000104ff01007387 */ /* 0x000fe80000100800 */
        /* <DEDUP_REMOVED lines=10> */
[----:B------:R-:W-:Y:S04]  /*0b70*/  STL [R1+0xb64], R5 ;  /* 0x000b640501007387 */ /* 0x000fe80000100800 */
[----:B------:R0:W-:Y:S04]  /*0b80*/  STL [R1+0x2370], R60 ;  /* 0x0023703c01007387 */ /* 0x0001e80000100800 */
[----:B------:R1:W-:Y:S04]  /*0b90*/  STL [R1+0x236c], R3 ;  /* 0x00236c0301007387 */ /* 0x0003e80000100800 */
[----:B------:R2:W-:Y:S01]  /*0ba0*/  STL [R1+0x2374], R0 ;  /* 0x0023740001007387 */ /* 0x0005e20000100800 */
[----:B0-----:R-:W-:-:S03]  /*0bb0*/  IADD3 R60, R5, 0x4, RZ ;  /* 0x00000004053c7810 */ /* 0x001fc60007ffe0ff */
[----:B------:R-:W0:Y:S01]  /*0bc0*/  S2R R4, SR_TID.X ;  /* 0x0000000000047919 */ /* 0x000e220000002100 */
[----:B-1----:R-:W-:-:S03]  /*0bd0*/  IADD3 R3, R5, 0x5, RZ ;  /* 0x0000000505037810 */ /* 0x002fc60007ffe0ff */
[----:B------:R1:W-:Y:S01]  /*0be0*/  STL [R1+0x2378], R60 ;  /* 0x0023783c01007387 */ /* 0x0003e20000100800 */
[----:B--2---:R-:W-:-:S03]  /*0bf0*/  IADD3 R0, R5, 0x6, RZ ;  /* 0x0000000605007810 */ /* 0x004fc60007ffe0ff */
[----:B------:R2:W-:Y:S04]  /*0c00*/  STL [R1+0x237c], R3 ;  /* 0x00237c0301007387 */ /* 0x0005e80000100800 */
[----:B------:R3:W-:Y:S01]  /*0c10*/  STL [R1+0x2380], R0 ;  /* 0x0023800001007387 */ /* 0x0007e20000100800 */
[C---:B-1----:R-:W-:Y:S02]  /*0c20*/  IADD3 R60, R5.reuse, 0x7, RZ ;  /* 0x00000007053c7810 */ /* 0x042fe40007ffe0ff */
[----:B--2---:R-:W-:-:S03]  /*0c30*/  IADD3 R3, R5, 0x8, RZ ;  /* 0x0000000805037810 */ /* 0x004fc60007ffe0ff */
[----:B------:R1:W-:Y:S01]  /*0c40*/  STL [R1+0x2384], R60 ;  /* 0x0023843c01007387 */ /* 0x0003e20000100800 */
[----:B---3--:R-:W-:-:S03]  /*0c50*/  IADD3 R0, R5, 0x9, RZ ;  /* 0x0000000905007810 */ /* 0x008fc60007ffe0ff */
        /* <DEDUP_REMOVED lines=72> */
[----:B------:R-:W-:Y:S04]  /*10e0*/  STL [R1+0x2414], R61 ;  /* 0x0024143d01007387 */ /* 0x000fe80000100800 */
[----:B------:R2:W-:Y:S01]  /*10f0*/  STL [R1+0x241c], R3 ;  /* 0x00241c0301007387 */ /* 0x0005e20000100800 */
[----:B-1----:R-:W-:-:S03]  /*1100*/  IADD3 R60, R5, 0x2f, RZ ;  /* 0x0000002f053c7810 */ /* 0x002fc60007ffe0ff */
[----:B------:R1:W-:Y:S04]  /*1110*/  STL [R1+0x2420], R0 ;  /* 0x0024200001007387 */ /* 0x0003e80000100800 */
[----:B------:R3:W-:Y:S01]  /*1120*/  STL [R1+0x2424], R60 ;  /* 0x0024243c01007387 */ /* 0x0007e20000100800 */
[C---:B--2---:R-:W-:Y:S02]  /*1130*/  IADD3 R3, R5.reuse, 0x30, RZ ;  /* 0x0000003005037810 */ /* 0x044fe40007ffe0ff */
[----:B-1----:R-:W-:-:S03]  /*1140*/  IADD3 R0, R5, 0x31, RZ ;  /* 0x0000003105007810 */ /* 0x002fc60007ffe0ff */
        /* <DEDUP_REMOVED lines=20> */
[----:B------:R2:W-:Y:S01]  /*1290*/  STL [R1+0x2460], R0 ;  /* 0x0024600001007387 */ /* 0x0005e20000100800 */
[C---:B-1----:R-:W-:Y:S01]  /*12a0*/  IADD3 R3, R5.reuse, 0x3c, RZ ;  /* 0x0000003c05037810 */ /* 0x042fe20007ffe0ff */
[----:B--2---:R-:W-:Y:S01]  /*12b0*/  IMAD.SHL.U32 R0, R2, 0x80, RZ ;  /* 0x0000008002007824 */ /* 0x004fe200078e00ff */
[----:B------:R-:W-:-:S03]  /*12c0*/  IADD3 R2, R5, 0x3d, RZ ;  /* 0x0000003d05027810 */ /* 0x000fc60007ffe0ff */
[----:B------:R0:W-:Y:S04]  /*12d0*/  STL [R1+0x2464], R3 ;  /* 0x0024640301007387 */ /* 0x0001e80000100800 */
[----:B------:R-:W-:Y:S04]  /*12e0*/  STL [R1+0x245c], R60 ;  /* 0x00245c3c01007387 */ /* 0x000fe80000100800 */
[----:B------:R1:W-:Y:S01]  /*12f0*/  STL [R1+0x2450], R2 ;  /* 0x0024500201007387 */ /* 0x0003e20000100800 */
[----:B0-----:R-:W-:Y:S02]  /*1300*/  LOP3.LUT R3, R4, 0x1f, RZ, 0xc0, !PT ;  /* 0x0000001f04037812 */ /* 0x001fe400078ec0ff */
[----:B-1----:R-:W-:-:S05]  /*1310*/  IADD3 R2, R5, 0x3e, RZ ;  /* 0x0000003e05027810 */ /* 0x002fca0007ffe0ff */
[----:B------:R0:W-:Y:S02]  /*1320*/  STL [R1+0x2434], R2 ;  /* 0x0024340201007387 */ /* 0x0001e40000100800 */
[----:B0-----:R-:W-:Y:S02]  /*1330*/  IADD3 R2, R5, 0x3f, RZ ;  /* 0x0000003f05027810 */ /* 0x001fe40007ffe0ff */
[----:B------:R0:W5:Y:S04]  /*1340*/  LDL.LU R5, [R1+0x246c] ;  /* 0x00246c0001057983 */ /* 0x0001680000300800 */
[----:B------:R1:W-:Y:S02]  /*1350*/  STL [R1+0x2430], R2 ;  /* 0x0024300201007387 */ /* 0x0003e40000100800 */
[----:B-1----:R-:W-:-:S02]  /*1360*/  LOP3.LUT R2, R0, 0x1f, R4, 0xf8, !PT ;  /* 0x0000001f00027812 */ /* 0x002fc400078ef804 */
[----:B------:R-:W-:-:S05]  /*1370*/  LOP3.LUT R4, R0, 0x20, R3, 0xfe, !PT ;  /* 0x0000002000047812 */ /* 0x000fca00078efe03 */
[----:B------:R1:W-:Y:S02]  /*1380*/  STL [R1+0xb6c], R4 ;  /* 0x000b6c0401007387 */ /* 0x0003e40000100800 */
[C-C-:B-1----:R-:W-:Y:S02]  /*1390*/  LOP3.LUT R4, R0.reuse, 0x40, R3.reuse, 0xfe, !PT ;  /* 0x0000004000047812 */ /* 0x142fe400078efe03 */
[----:B------:R-:W-:-:S03]  /*13a0*/  LOP3.LUT R0, R0, 0x60, R3, 0xfe, !PT ;  /* 0x0000006000007812 */ /* 0x000fc600078efe03 */
[----:B------:R1:W-:Y:S04]  /*13b0*/  STL [R1+0xb74], R4 ;  /* 0x000b740401007387 */ /* 0x0003e80000100800 */
[----:B-1----:R0:W5:Y:S01]  /*13c0*/  LDL.LU R4, [R1+0x2468] ;  /* 0x0024680001047983 */ /* 0x0021620000300800 */
[----:B------:R-:W-:-:S03]  /*13d0*/  IMAD.MOV.U32 R3, RZ, RZ, c[0x0][0x180] ;  /* 0x00006000ff037624 */ /* 0x000fc600078e00ff */
[----:B------:R0:W-:Y:S02]  /*13e0*/  STL [R1+0xb68], R2 ;  /* 0x000b680201007387 */ /* 0x0001e40000100800 */
[----:B------:R-:W-:Y:S02]  /*13f0*/  IADD3 R3, R3, 0x7f, RZ ;  /* 0x0000007f03037810 */ /* 0x000fe40007ffe0ff */
[----:B------:R0:W-:Y:S01]  /*1400*/  STL [R1+0xb70], R0 ;  /* 0x000b700001007387 */ /* 0x0001e20000100800 */
[----:B------:R-:W-:Y:S05]  /*1410*/  @!P0 BRA `(.L_x_0) ;  /* 0x0005f37000008947 */ /* 0x000fea0003800000 */
[----:B0-----:R-:W-:Y:S01]  /*1420*/  IABS R0, c[0x0][0x178] ;  /* 0x00005e0000007a13 */ /* 0x001fe20000000000 */
[----:B------:R-:W-:Y:S01]  /*1430*/  IMAD.MOV.U32 R29, RZ, RZ, R2 ;  /* 0x000000ffff1d7224 */ /* 0x000fe200078e0002 */
[----:B------:R-:W2:Y:S03]  /*1440*/  LDL R59, [R1+0x2460] ;  /* 0x00246000013b7983 */ /* 0x000ea60000100800 */
[----:B------:R-:W-:Y:S01]  /*1450*/  IMAD.MOV.U32 R11, RZ, RZ, R0 ;  /* 0x000000ffff0b7224 */ /* 0x000fe200078e0000 */
[----:B------:R-:W3:Y:S03]  /*1460*/  LDL R51, [R1+0x23f8] ;  /* 0x0023f80001337983 */ /* 0x000ee60000100800 */
[----:B------:R-:W0:Y:S01]  /*1470*/  I2F.RP R2, R11 ;  /* 0x0000000b00027306 */ /* 0x000e220000209400 */
[----:B------:R-:W4:Y:S04]  /*1480*/  LDL R41, [R1+0x2420] ;  /* 0x0024200001297983 */ /* 0x000f280000100800 */
[----:B------:R-:W2:Y:S04]  /*1490*/  LDL R40, [R1+0x2424] ;  /* 0x0024240001287983 */ /* 0x000ea80000100800 */
[----:B------:R-:W2:Y:S04]  /*14a0*/  LDL R39, [R1+0x2428] ;  /* 0x0024280001277983 */ /* 0x000ea80000100800 */
[----:B------:R-:W2:Y:S01]  /*14b0*/  LDL R32, [R1+0x2448] ;  /* 0x0024480001207983 */ /* 0x000ea20000100800 */
[----:B0-----:R-:W0:Y:S03]  /*14c0*/  MUFU.RCP R2, R2 ;  /* 0x0000000200027308 */ /* 0x001e260000001000 */
[----:B------:R-:W2:Y:S04]  /*14d0*/  LDL R33, [R1+0x244c] ;  /* 0x00244c0001217983 */ /* 0x000ea80000100800 */
[----:B------:R-:W2:Y:S04]  /*14e0*/  LDL R34, [R1+0x2438] ;  /* 0x0024380001227983 */ /* 0x000ea80000100800 */
[----:B------:R-:W2:Y:S04]  /*14f0*/  LDL R35, [R1+0x2440] ;  /* 0x0024400001237983 */ /* 0x000ea80000100800 */
[----:B------:R-:W2:Y:S01]  /*1500*/  LDL R36, [R1+0x2444] ;  /* 0x0024440001247983 */ /* 0x000ea20000100800 */
[----:B0-----:R-:W-:-:S03]  /*1510*/  IADD3 R2, R2, 0xffffffe, RZ ;  /* 0x0ffffffe02027810 */ /* 0x001fc60007ffe0ff */
[----:B------:R-:W2:Y:S01]  /*1520*/  LDL R52, [R1+0x23f4] ;  /* 0x0023f40001347983 */ /* 0x000ea20000100800 */
[----:B------:R0:W-:Y:S03]  /*1530*/  F2I.FTZ.U32.TRUNC.NTZ R7, R2 ;  /* 0x0000000200077305 */ /* 0x0001e6000021f000 */
[----:B------:R-:W2:Y:S04]  /*1540*/  LDL R47, [R1+0x2408] ;  /* 0x00240800012f7983 */ /* 0x000ea80000100800 */
[----:B------:R-:W2:Y:S01]  /*1550*/  LDL R58, [R1+0x23e0] ;  /* 0x0023e000013a7983 */ /* 0x000ea20000100800 */
[----:B0-----:R-:W-:-:S03]  /*1560*/  IABS R2, R29 ;  /* 0x0000001d00027213 */ /* 0x001fc60000000000 */
[----:B------:R-:W2:Y:S04]  /*1570*/  LDL R46, [R1+0x240c] ;  /* 0x00240c00012e7983 */ /* 0x000ea80000100800 */
[----:B------:R-:W2:Y:S01]  /*1580*/  LDL R29, [R1+0xb6c] ;  /* 0x000b6c00011d7983 */ /* 0x000ea20000100800 */
[----:B------:R-:W-:Y:S01]  /*1590*/  IMAD.MOV.U32 R44, RZ, RZ, R61 ;  /* 0x000000ffff2c7224 */ /* 0x000fe200078e003d */
[----:B------:R-:W-:Y:S02]  /*15a0*/  IABS R61, c[0x0][0x17c] ;  /* 0x00005f00003d7a13 */ /* 0x000fe40000000000 */
[----:B------:R-:W3:Y:S02]  /*15b0*/  LDL R45, [R1+0x2410] ;  /* 0x00241000012d7983 */ /* 0x000ee40000100800 */
[----:B------:R-:W0:Y:S02]  /*15c0*/  I2F.RP R0, R61 ;  /* 0x0000003d00007306 */ /* 0x000e240000209400 */
[----:B------:R-:W3:Y:S04]  /*15d0*/  LDL R53, [R1+0x23f0] ;  /* 0x0023f00001357983 */ /* 0x000ee80000100800 */
[----:B------:R-:W3:Y:S04]  /*15e0*/  LDL R55, [R1+0x23dc] ;  /* 0x0023dc0001377983 */ /* 0x000ee80000100800 */
[----:B------:R-:W3:Y:S04]  /*15f0*/  LDL R56, [R1+0x23ec] ;  /* 0x0023ec0001387983 */ /* 0x000ee80000100800 */
[----:B------:R-:W3:Y:S01]  /*1600*/  LDL R48, [R1+0x2404] ;  /* 0x0024040001307983 */ /* 0x000ee20000100800 */
[----:B0-----:R-:W0:Y:S01]  /*1610*/  MUFU.RCP R0, R0 ;  /* 0x0000000000007308 */ /* 0x001e220000001000 */
[----:B------:R-:W-:-:S02]  /*1620*/  IMAD.MOV.U32 R6, RZ, RZ, RZ ;  /* 0x000000ffff067224 */ /* 0x000fc400078e00ff */
[----:B------:R-:W3:Y:S04]  /*1630*/  LDL R54, [R1+0x23e8] ;  /* 0x0023e80001367983 */ /* 0x000ee80000100800 */
[----:B------:R-:W3:Y:S04]  /*1640*/  LDL R57, [R1+0x23e4] ;  /* 0x0023e40001397983 */ /* 0x000ee80000100800 */
[----:B------:R-:W3:Y:S04]  /*1650*/  LDL R49, [R1+0x2400] ;  /* 0x0024000001317983 */ /* 0x000ee80000100800 */
[----:B------:R-:W3:Y:S01]  /*1660*/  LDL R50, [R1+0x23fc] ;  /* 0x0023fc0001327983 */ /* 0x000ee20000100800 */
[----:B0-----:R-:W-:-:S03]  /*1670*/  IADD3 R0, R0, 0xffffffe, RZ ;  /* 0x0ffffffe00007810 */ /* 0x001fc60007ffe0ff */
[----:B------:R-:W3:Y:S01]  /*1680*/  LDL R37, [R1+0x243c] ;  /* 0x00243c0001257983 */ /* 0x000ee20000100800 */
[----:B-----5:R0:W1:Y:S03]  /*1690*/  F2I.FTZ.U32.TRUNC.NTZ R5, R0 ;  /* 0x0000000000057305 */ /* 0x020066000021f000 */
[----:B------:R-:W3:Y:S04]  /*16a0*/  LDL R38, [R1+0x242c] ;  /* 0x00242c0001267983 */ /* 0x000ee80000100800 */
[----:B------:R-:W3:Y:S01]  /*16b0*/  LDL R31, [R1+0x2458] ;  /* 0x00245800011f7983 */ /* 0x000ee20000100800 */
[----:B0-----:R-:W-:-:S03]  /*16c0*/  IMAD.MOV R0, RZ, RZ, -R7 ;  /* 0x000000ffff007224 */ /* 0x001fc600078e0a07 */
[----:B------:R-:W3:Y:S01]  /*16d0*/  LDL R30, [R1+0x2454] ;  /* 0x00245400011e7983 */ /* 0x000ee20000100800 */
[----:B------:R-:W-:-:S03]  /*16e0*/  IMAD R4, R0, R11, RZ ;  /* 0x0000000b00047224 */ /* 0x000fc600078e02ff */
[----:B------:R-:W3:Y:S01]  /*16f0*/  LDL R43, [R1+0x2418] ;  /* 0x00241800012b7983 */ /* 0x000ee20000100800 */
[----:B------:R-:W-:Y:S01]  /*1700*/  IMAD.HI.U32 R6, R7, R4, R6 ;  /* 0x0000000407067227 */ /* 0x000fe200078e0006 */
[----:B------:R-:W-:Y:S02]  /*1710*/  SHF.R.S32.HI R4, RZ, 0x1f, R3 ;  /* 0x0000001fff047819 */ /* 0x000fe40000011403 */
[----:B------:R-:W3:Y:S01]  /*1720*/  LDL R42, [R1+0x241c] ;  /* 0x00241c00012a7983 */ /* 0x000ee20000100800 */
[----:B------:R-:W-:Y:S01]  /*1730*/  IMAD.MOV.U32 R7, RZ, RZ, R2 ;  /* 0x000000ffff077224 */ /* 0x000fe200078e0002 */
[----:B------:R-:W-:-:S03]  /*1740*/  LEA.HI R3, R4, R3, RZ, 0x7 ;  /* 0x0000000304037211 */ /* 0x000fc600078f38ff */
[----:B------:R-:W-:-:S04]  /*1750*/  IMAD.HI.U32 R8, R6, R7, RZ ;  /* 0x0000000706087227 */ /* 0x000fc800078e00ff */
[----:B------:R-:W-:Y:S01]  /*1760*/  IMAD.MOV R8, RZ, RZ, -R8 ;  /* 0x000000ffff087224 */ /* 0x000fe200078e0a08 */
[----:B------:R0:W-:Y:S03]  /*1770*/  STL [R1+0x7a0], R3 ;  /* 0x0007a00301007387 */ /* 0x0001e60000100800 */
[----:B0-----:R-:W-:-:S05]  /*1780*/  IMAD R3, R11, R8, R7 ;  /* 0x000000080b037224 */ /* 0x001fca00078e0207 */
[----:B------:R0:W-:Y:S01]  /*1790*/  STL [R1+0x1c], R3 ;  /* 0x00001c0301007387 */ /* 0x0001e20000100800 */
[----:B--2---:R-:W-:-:S05]  /*17a0*/  IABS R0, R29 ;  /* 0x0000001d00007213 */ /* 0x004fca0000000000 */
[----:B------:R-:W-:-:S04]  /*17b0*/  IMAD.HI.U32 R2, R6, R0, RZ ;  /* 0x0000000006027227 */ /* 0x000fc800078e00ff */
[----:B------:R-:W-:-:S04]  /*17c0*/  IMAD.MOV R2, RZ, RZ, -R2 ;  /* 0x000000ffff027224 */ /* 0x000fc800078e0a02 */
[----:B------:R-:W-:-:S05]  /*17d0*/  IMAD R0, R11, R2, R0 ;  /* 0x000000020b007224 */ /* 0x000fca00078e0200 */
[----:B------:R2:W-:Y:S04]  /*17e0*/  STL [R1+0x18], R0 ;  /* 0x0000180001007387 */ /* 0x0005e80000100800 */
[----:B------:R-:W2:Y:S02]  /*17f0*/  LDL R28, [R1+0xb74] ;  /* 0x000b7400011c7983 */ /* 0x000ea40000100800 */
[----:B--2---:R-:W-:Y:S02]  /*1800*/  IABS R9, R28 ;  /* 0x0000001c00097213 */ /* 0x004fe40000000000 */
[----:B------:R-:W2:Y:S01]  /*1810*/  LDL R28, [R1+0xb70] ;  /* 0x000b7000011c7983 */ /* 0x000ea20000100800 */
[----:B------:R-:W-:Y:S02]  /*1820*/  IMAD.MOV.U32 R29, RZ, RZ, R59 ;  /* 0x000000ffff1d7224 */ /* 0x000fe400078e003b */
[----:B-1----:R-:W-:Y:S01]  /*1830*/  IMAD.MOV R59, RZ, RZ, -R5 ;  /* 0x000000ffff3b7224 */ /* 0x002fe200078e0a05 */
[----:B--2---:R-:W-:-:S02]  /*1840*/  IABS R7, R28 ;  /* 0x0000001c00077213 */ /* 0x004fc40000000000 */
[----:B------:R-:W2:Y:S01]  /*1850*/  LDL R28, [R1+0x2430] ;  /* 0x00243000011c7983 */ /* 0x000ea20000100800 */
[----:B------:R-:W-:Y:S02]  /*1860*/  IMAD R59, R59, R61, RZ ;  /* 0x0000003d3b3b7224 */ /* 0x000fe400078e02ff */
[----:B------:R-:W-:-:S04]  /*1870*/  IMAD.MOV.U32 R4, RZ, RZ, RZ ;  /* 0x000000ffff047224 */ /* 0x000fc800078e00ff */
[----:B------:R-:W-:Y:S01]  /*1880*/  IMAD.HI.U32 R59, R5, R59, R4 ;  /* 0x0000003b053b7227 */ /* 0x000fe200078e0004 */
[----:B--2---:R-:W-:Y:S02]  /*1890*/  IABS R5, R28 ;  /* 0x0000001c00057213 */ /* 0x004fe40000000000 */
[----:B------:R-:W0:Y:S02]  /*18a0*/  LDL R28, [R1+0x2434] ;  /* 0x00243400011c7983 */ /* 0x000e240000100800 */
[----:B0-----:R-:W-:Y:S02]  /*18b0*/  IABS R3, R28 ;  /* 0x0000001c00037213 */ /* 0x001fe40000000000 */
[----:B------:R-:W2:Y:S01]  /*18c0*/  LDL R28, [R1+0x2450] ;  /* 0x00245000011c7983 */ /* 0x000ea20000100800 */
[----:B------:R-:W-:-:S04]  /*18d0*/  IMAD.HI.U32 R10, R6, R9, RZ ;  /* 0x00000009060a7227 */ /* 0x000fc800078e00ff */
[----:B------:R-:W-:-:S04]  /*18e0*/  IMAD.HI.U32 R8, R6, R7, RZ ;  /* 0x0000000706087227 */ /* 0x000fc800078e00ff */
[----:B------:R-:W-:-:S04]  /*18f0*/  IMAD.HI.U32 R6, R59, R5, RZ ;  /* 0x000000053b067227 */ /* 0x000fc800078e00ff */
[----:B------:R-:W-:-:S04]  /*1900*/  IMAD.HI.U32 R4, R59, R3, RZ ;  /* 0x000000033b047227 */ /* 0x000fc800078e00ff */
[----:B------:R-:W-:Y:S02]  /*1910*/  IMAD.MOV R10, RZ, RZ, -R10 ;  /* 0x000000ffff0a7224 */ /* 0x000fe400078e0a0a */
[----:B------:R-:W-:Y:S02]  /*1920*/  IMAD.MOV R8, RZ, RZ, -R8 ;  /* 0x000000ffff087224 */ /* 0x000fe400078e0a08 */
[----:B------:R-:W-:Y:S02]  /*1930*/  IMAD.MOV R6, RZ, RZ, -R6 ;  /* 0x000000ffff067224 */ /* 0x000fe400078e0a06 */
[----:B------:R-:W-:Y:S02]  /*1940*/  IMAD.MOV R4, RZ, RZ, -R4 ;  /* 0x000000ffff047224 */ /* 0x000fe400078e0a04 */
[C---:B------:R-:W-:Y:S02]  /*1950*/  IMAD R9, R11.reuse, R10, R9 ;  /* 0x0000000a0b097224 */ /* 0x040fe400078e0209 */
[----:B------:R-:W-:-:S02]  /*1960*/  IMAD R7, R11, R8, R7 ;  /* 0x000000080b077224 */ /* 0x000fc400078e0207 */
[C---:B------:R-:W-:Y:S02]  /*1970*/  IMAD R5, R61.reuse, R6, R5 ;  /* 0x000000063d057224 */ /* 0x040fe400078e0205 */
[----:B------:R-:W-:Y:S01]  /*1980*/  IMAD R3, R61, R4, R3 ;  /* 0x000000043d037224 */ /* 0x000fe200078e0203 */
[----:B------:R-:W-:Y:S04]  /*1990*/  STL [R1+0x14], R9 ;  /* 0x0000140901007387 */ /* 0x000fe80000100800 */
[----:B------:R-:W-:Y:S04]  /*19a0*/  STL [R1+0x10], R7 ;  /* 0x0000100701007387 */ /* 0x000fe80000100800 */
[----:B------:R-:W-:Y:S04]  /*19b0*/  STL [R1+0xc], R5 ;  /* 0x00000c0501007387 */ /* 0x000fe80000100800 */
[----:B------:R3:W-:Y:S01]  /*19c0*/  STL [R1+0x8], R3 ;  /* 0x0000080301007387 */ /* 0x0007e20000100800 */
[----:B--2---:R-:W-:-:S05]  /*19d0*/  IABS R0, R28 ;  /* 0x0000001c00007213 */ /* 0x004fca0000000000 */
[----:B------:R-:W-:-:S04]  /*19e0*/  IMAD.HI.U32 R2, R59, R0, RZ ;  /* 0x000000003b027227 */ /* 0x000fc800078e00ff */
[----:B------:R-:W-:-:S04]  /*19f0*/  IMAD.MOV R2, RZ, RZ, -R2 ;  /* 0x000000ffff027224 */ /* 0x000fc800078e0a02 */
[----:B------:R-:W-:-:S05]  /*1a00*/  IMAD R0, R61, R2, R0 ;  /* 0x000000023d007224 */ /* 0x000fca00078e0200 */
[----:B------:R0:W-:Y:S04]  /*1a10*/  STL [R1+0x4], R0 ;  /* 0x0000040001007387 */ /* 0x0001e80000100800 */
[----:B------:R-:W2:Y:S01]  /*1a20*/  LDL R28, [R1+0x2464] ;  /* 0x00246400011c7983 */ /* 0x000ea20000100800 */
[----:B---3--:R-:W-:Y:S02]  /*1a30*/  IABS R3, R31 ;  /* 0x0000001f00037213 */ /* 0x008fe40000000000 */
[----:B------:R-:W-:-:S03]  /*1a40*/  IABS R2, R30 ;  /* 0x0000001e00027213 */ /* 0x000fc60000000000 */
[----:B------:R-:W-:Y:S01]  /*1a50*/  IMAD.HI.U32 R4, R59, R3, RZ ;  /* 0x000000033b047227 */ /* 0x000fe200078e00ff */
[----:B0-----:R-:W-:-:S03]  /*1a60*/  IABS R0, R29 ;  /* 0x0000001d00007213 */ /* 0x001fc60000000000 */
[----:B------:R-:W-:-:S04]  /*1a70*/  IMAD.HI.U32 R5, R59, R2, RZ ;  /* 0x000000023b057227 */ /* 0x000fc800078e00ff */
[----:B------:R-:W-:Y:S02]  /*1a80*/  IMAD.MOV R4, RZ, RZ, -R4 ;  /* 0x000000ffff047224 */ /* 0x000fe400078e0a04 */
[----:B------:R-:W-:Y:S02]  /*1a90*/  IMAD.MOV R5, RZ, RZ, -R5 ;  /* 0x000000ffff057224 */ /* 0x000fe400078e0a05 */
[----:B------:R-:W-:Y:S01]  /*1aa0*/  IMAD R3, R61, R4, R3 ;  /* 0x000000043d037224 */ /* 0x000fe200078e0203 */
[----:B------:R-:W-:Y:S01]  /*1ab0*/  IABS R4, R32 ;  /* 0x0000002000047213 */ /* 0x000fe20000000000 */
[----:B------:R-:W-:-:S04]  /*1ac0*/  IMAD.HI.U32 R6, R59, R0, RZ ;  /* 0x000000003b067227 */ /* 0x000fc800078e00ff */
[----:B------:R-:W-:Y:S01]  /*1ad0*/  IMAD R2, R61, R5, R2 ;  /* 0x000000053d027224 */ /* 0x000fe200078e0202 */
[----:B------:R-:W-:Y:S01]  /*1ae0*/  IABS R5, R33 ;  /* 0x0000002100057213 */ /* 0x000fe20000000000 */
[----:B------:R-:W-:Y:S02]  /*1af0*/  IMAD.MOV R6, RZ, RZ, -R6 ;  /* 0x000000ffff067224 */ /* 0x000fe400078e0a06 */
[----:B------:R-:W-:-:S04]  /*1b00*/  IMAD.HI.U32 R13, R59, R4, RZ ;  /* 0x000000043b0d7227 */ /* 0x000fc800078e00ff */
[----:B------:R-:W-:Y:S01]  /*1b10*/  IMAD R0, R61, R6, R0 ;  /* 0x000000063d007224 */ /* 0x000fe200078e0200 */
[----:B------:R-:W-:Y:S01]  /*1b20*/  IABS R6, R34 ;  /* 0x0000002200067213 */ /* 0x000fe20000000000 */
[----:B------:R-:W-:-:S04]  /*1b30*/  IMAD.HI.U32 R12, R59, R5, RZ ;  /* 0x000000053b0c7227 */ /* 0x000fc800078e00ff */
[----:B------:R-:W-:Y:S01]  /*1b40*/  IMAD.MOV R13, RZ, RZ, -R13 ;  /* 0x000000ffff0d7224 */ /* 0x000fe200078e0a0d */
[----:B------:R-:W-:Y:S01]  /*1b50*/  IABS R60, R60 ;  /* 0x0000003c003c7213 */ /* 0x000fe20000000000 */
[----:B------:R-:W-:Y:S02]  /*1b60*/  IMAD.MOV R12, RZ, RZ, -R12 ;  /* 0x000000ffff0c7224 */ /* 0x000fe400078e0a0c */
[----:B------:R-:W-:Y:S01]  /*1b70*/  IMAD R4, R61, R13, R4 ;  /* 0x0000000d3d047224 */ /* 0x000fe200078e0204 */
[----:B----4-:R-:W-:Y:S01]  /*1b80*/  IABS R13, R41 ;  /* 0x00000029000d7213 */ /* 0x010fe20000000000 */
[----:B------:R-:W-:-:S04]  /*1b90*/  IMAD.HI.U32 R11, R59, R6, RZ ;  /* 0x000000063b0b7227 */ /* 0x000fc800078e00ff */
[----:B------:R-:W-:Y:S01]  /*1ba0*/  IMAD R5, R61, R12, R5 ;  /* 0x0000000c3d057224 */ /* 0x000fe200078e0205 */
[----:B------:R-:W-:Y:S01]  /*1bb0*/  IABS R12, R40 ;  /* 0x00000028000c7213 */ /* 0x000fe20000000000 */
[----:B------:R-:W-:-:S04]  /*1bc0*/  IMAD.HI.U32 R7, R59, R60, RZ ;  /* 0x0000003c3b077227 */ /* 0x000fc800078e00ff */
[----:B------:R-:W-:Y:S02]  /*1bd0*/  IMAD.MOV R11, RZ, RZ, -R11 ;  /* 0x000000ffff0b7224 */ /* 0x000fe400078e0a0b */
[----:B------:R-:W-:-:S04]  /*1be0*/  IMAD.HI.U32 R14, R59, R13, RZ ;  /* 0x0000000d3b0e7227 */ /* 0x000fc800078e00ff */
[----:B------:R-:W-:Y:S02]  /*1bf0*/  IMAD.MOV R7, RZ, RZ, -R7 ;  /* 0x000000ffff077224 */ /* 0x000fe400078e0a07 */
[----:B------:R-:W-:Y:S01]  /*1c00*/  IMAD R6, R61, R11, R6 ;  /* 0x0000000b3d067224 */ /* 0x000fe200078e0206 */
[----:B------:R-:W-:Y:S01]  /*1c10*/  IABS R11, R39 ;  /* 0x00000027000b7213 */ /* 0x000fe20000000000 */
[----:B------:R-:W-:-:S04]  /*1c20*/  IMAD.HI.U32 R15, R59, R12, RZ ;  /* 0x0000000c3b0f7227 */ /* 0x000fc800078e00ff */
[----:B------:R-:W-:Y:S02]  /*1c30*/  IMAD.MOV R14, RZ, RZ, -R14 ;  /* 0x000000ffff0e7224 */ /* 0x000fe400078e0a0e */
[C---:B------:R-:W-:Y:S01]  /*1c40*/  IMAD R60, R61.reuse, R7, R60 ;  /* 0x000000073d3c7224 */ /* 0x040fe200078e023c */
[----:B------:R-:W-:Y:S01]  /*1c50*/  IABS R7, R35 ;  /* 0x0000002300077213 */ /* 0x000fe20000000000 */
[----:B------:R-:W-:Y:S02]  /*1c60*/  IMAD.MOV R15, RZ, RZ, -R15 ;  /* 0x000000ffff0f7224 */ /* 0x000fe400078e0a0f */
[----:B------:R-:W-:Y:S01]  /*1c70*/  IMAD R13, R61, R14, R13 ;  /* 0x0000000e3d0d7224 */ /* 0x000fe200078e020d */
[----:B------:R-:W-:Y:S01]  /*1c80*/  IABS R14, R42 ;  /* 0x0000002a000e7213 */ /* 0x000fe20000000000 */
        /* <DEDUP_REMOVED lines=27> */
[C---:B------:R-:W-:Y:S02]  /*1e40*/  IMAD R10, R61.reuse, R17, R10 ;  /* 0x000000113d0a7224 */ /* 0x040fe400078e020a */
        /* <DEDUP_REMOVED lines=10> */
[----:B------:R-:W-:-:S04]  /*1ef0*/  IMAD.MOV R33, RZ, RZ, -R33 ;  /* 0x000000ffff217224 */ /* 0x000fc800078e0a21 */
[----:B------:R-:W-:Y:S01]  /*1f00*/  IMAD R24, R61, R33, R24 ;  /* 0x000000213d187224 */ /* 0x000fe200078e0218 */
[----:B--2---:R-:W-:-:S05]  /*1f10*/  IABS R8, R28 ;  /* 0x0000001c00087213 */ /* 0x004fca0000000000 */
[----:B------:R-:W-:-:S04]  /*1f20*/  IMAD.HI.U32 R9, R59, R8, RZ ;  /* 0x000000083b097227 */ /* 0x000fc800078e00ff */
[----:B------:R-:W-:-:S04]  /*1f30*/  IMAD.MOV R9, RZ, RZ, -R9 ;  /* 0x000000ffff097224 */ /* 0x000fc800078e0a09 */
[----:B------:R-:W-:-:S05]  /*1f40*/  IMAD R8, R61, R9, R8 ;  /* 0x000000093d087224 */ /* 0x000fca00078e0208 */
[----:B------:R0:W-:Y:S02]  /*1f50*/  STL [R1], R8 ;  /* 0x0000000801007387 */ /* 0x0001e40000100800 */
[----:B0-----:R-:W-:-:S05]  /*1f60*/  IABS R8, R36 ;  /* 0x0000002400087213 */ /* 0x001fca0000000000 */
[----:B------:R-:W-:-:S04]  /*1f70*/  IMAD.HI.U32 R9, R59, R8, RZ ;  /* 0x000000083b097227 */ /* 0x000fc800078e00ff */
[----:B------:R-:W-:-:S04]  /*1f80*/  IMAD.MOV R9, RZ, RZ, -R9 ;  /* 0x000000ffff097224 */ /* 0x000fc800078e0a09 */
[----:B------:R-:W-:Y:S01]  /*1f90*/  IMAD R8, R61, R9, R8 ;  /* 0x000000093d087224 */ /* 0x000fe200078e0208 */
[----:B------:R-:W-:-:S05]  /*1fa0*/  IABS R9, R37 ;  /* 0x0000002500097213 */ /* 0x000fca0000000000 */
[----:B------:R-:W-:-:S04]  /*1fb0*/  IMAD.HI.U32 R18, R59, R9, RZ ;  /* 0x000000093b127227 */ /* 0x000fc800078e00ff */
[----:B------:R-:W-:-:S04]  /*1fc0*/  IMAD.MOV R18, RZ, RZ, -R18 ;  /* 0x000000ffff127224 */ /* 0x000fc800078e0a12 */
[----:B------:R-:W-:Y:S01]  /*1fd0*/  IMAD R9, R61, R18, R9 ;  /* 0x000000123d097224 */ /* 0x000fe200078e0209 */
[----:B------:R-:W-:-:S05]  /*1fe0*/  IABS R18, R46 ;  /* 0x0000002e00127213 */ /* 0x000fca0000000000 */
[----:B------:R-:W-:-:S04]  /*1ff0*/  IMAD.HI.U32 R19, R59, R18, RZ ;  /* 0x000000123b137227 */ /* 0x000fc800078e00ff */
[----:B------:R-:W-:-:S04]  /*2000*/  IMAD.MOV R19, RZ, RZ, -R19 ;  /* 0x000000ffff137224 */ /* 0x000fc800078e0a13 */
[----:B------:R-:W-:Y:S01]  /*2010*/  IMAD R18, R61, R19, R18 ;  /* 0x000000133d127224 */ /* 0x000fe200078e0212 */
[----:B------:R-:W-:Y:S01]  /*2020*/  IABS R19, R47 ;  /* 0x0000002f00137213 */ /* 0x000fe20000000000 */
[----:B------:R0:W-:Y:S04]  /*2030*/  STL [R1+0x260c], R60 ;  /* 0x00260c3c01007387 */ /* 0x0001e80000100800 */
[----:B------:R-:W-:Y:S01]  /*2040*/  STL [R1+0x2610], R0 ;  /* 0x0026100001007387 */ /* 0x000fe20000100800 */
[----:B------:R-:W-:-:S03]  /*2050*/  IMAD.HI.U32 R28, R59, R19, RZ ;  /* 0x000000133b1c7227 */ /* 0x000fc600078e00ff */
[----:B------:R-:W-:Y:S01]  /*2060*/  STL [R1+0x2614], R2 ;  /* 0x0026140201007387 */ /* 0x000fe20000100800 */
[----:B------:R-:W-:-:S03]  /*2070*/  IMAD.MOV R28, RZ, RZ, -R28 ;  /* 0x000000ffff1c7224 */ /* 0x000fc600078e0a1c */
[----:B------:R-:W-:Y:S04]  /*2080*/  STL [R1+0x2618], R3 ;  /* 0x0026180301007387 */ /* 0x000fe80000100800 */
[----:B------:R-:W-:Y:S04]  /*2090*/  STL [R1+0x261c], R4 ;  /* 0x00261c0401007387 */ /* 0x000fe80000100800 */
[----:B------:R-:W-:Y:S04]  /*20a0*/  STL [R1+0x2620], R5 ;  /* 0x0026200501007387 */ /* 0x000fe80000100800 */
[----:B------:R-:W-:Y:S01]  /*20b0*/  STL [R1+0x2624], R6 ;  /* 0x0026240601007387 */ /* 0x000fe20000100800 */
[----:B------:R-:W-:-:S03]  /*20c0*/  IMAD R19, R61, R28, R19 ;  /* 0x0000001c3d137224 */ /* 0x000fc600078e0213 */
[----:B------:R1:W-:Y:S01]  /*20d0*/  STL [R1+0x2604], R7 ;  /* 0x0026040701007387 */ /* 0x0003e20000100800 */
[----:B------:R-:W-:-:S03]  /*20e0*/  IABS R28, R57 ;  /* 0x00000039001c7213 */ /* 0x000fc60000000000 */
[----:B------:R-:W-:Y:S04]  /*20f0*/  STL [R1+0x2600], R8 ;  /* 0x0026000801007387 */ /* 0x000fe80000100800 */
[----:B------:R-:W-:Y:S04]  /*2100*/  STL [R1+0x25fc], R9 ;  /* 0x0025fc0901007387 */ /* 0x000fe80000100800 */
[----:B------:R-:W-:Y:S04]  /*2110*/  STL [R1+0x2608], R10 ;  /* 0x0026080a01007387 */ /* 0x000fe80000100800 */
[----:B------:R2:W-:Y:S04]  /*2120*/  STL [R1+0x2628], R11 ;  /* 0x0026280b01007387 */ /* 0x0005e80000100800 */
[----:B------:R-:W3:Y:S01]  /*2130*/  LDL R53, [R1+0x23d4] ;  /* 0x0023d40001357983 */ /* 0x000ee20000100800 */
[----:B------:R-:W-:-:S03]  /*2140*/  IMAD.HI.U32 R29, R59, R28, RZ ;  /* 0x0000001c3b1d7227 */ /* 0x000fc600078e00ff */
[----:B------:R-:W4:Y:S01]  /*2150*/  LDL R56, [R1+0x23d8] ;  /* 0x0023d80001387983 */ /* 0x000f220000100800 */
[----:B------:R-:W-:-:S03]  /*2160*/  IMAD.MOV R29, RZ, RZ, -R29 ;  /* 0x000000ffff1d7224 */ /* 0x000fc600078e0a1d */
[----:B------:R-:W2:Y:S01]  /*2170*/  LDL R57, [R1+0x23d0] ;  /* 0x0023d00001397983 */ /* 0x000ea20000100800 */
[----:B------:R-:W-:Y:S01]  /*2180*/  IMAD R28, R61, R29, R28 ;  /* 0x0000001d3d1c7224 */ /* 0x000fe200078e021c */
[----:B------:R-:W-:Y:S02]  /*2190*/  IABS R29, R58 ;  /* 0x0000003a001d7213 */ /* 0x000fe40000000000 */
[----:B------:R0:W-:Y:S04]  /*21a0*/  STL [R1+0x25f8], R24 ;  /* 0x0025f81801007387 */ /* 0x0001e80000100800 */
[----:B------:R-:W3:Y:S01]  /*21b0*/  LDL R58, [R1+0x23c8] ;  /* 0x0023c800013a7983 */ /* 0x000ee20000100800 */
[----:B------:R-:W-:Y:S01]  /*21c0*/  IABS R17, R45 ;  /* 0x0000002d00117213 */ /* 0x000fe20000000000 */
[----:B------:R-:W-:-:S02]  /*21d0*/  IMAD.HI.U32 R32, R59, R25, RZ ;  /* 0x000000193b207227 */ /* 0x000fc400078e00ff */
[----:B------:R-:W3:Y:S02]  /*21e0*/  LDL R52, [R1+0x23cc] ;  /* 0x0023cc0001347983 */ /* 0x000ee40000100800 */
[C---:B------:R-:W-:Y:S02]  /*21f0*/  IMAD.HI.U32 R20, R59.reuse, R17, RZ ;  /* 0x000000113b147227 */ /* 0x040fe400078e00ff */
[----:B0-----:R-:W3:Y:S02]  /*2200*/  LDL R60, [R1+0x2390] ;  /* 0x00239000013c7983 */ /* 0x001ee40000100800 */
[----:B------:R-:W-:Y:S02]  /*2210*/  IMAD.MOV R20, RZ, RZ, -R20 ;  /* 0x000000ffff147224 */ /* 0x000fe400078e0a14 */
[----:B------:R-:W-:Y:S01]  /*2220*/  IMAD.HI.U32 R31, R59, R26, RZ ;  /* 0x0000001a3b1f7227 */ /* 0x000fe200078e00ff */
[----:B-1----:R-:W3:Y:S03]  /*2230*/  LDL R7, [R1+0xb64] ;  /* 0x000b640001077983 */ /* 0x002ee60000100800 */
[----:B------:R-:W-:Y:S01]  /*2240*/  IMAD R17, R61, R20, R17 ;  /* 0x000000143d117224 */ /* 0x000fe200078e0211 */
[----:B------:R-:W-:-:S02]  /*2250*/  IABS R20, R48 ;  /* 0x0000003000147213 */ /* 0x000fc40000000000 */
[----:B--2---:R-:W-:-:S03]  /*2260*/  IABS R33, R57 ;  /* 0x0000003900217213 */ /* 0x004fc60000000000 */
[----:B------:R-:W-:Y:S01]  /*2270*/  IMAD.HI.U32 R27, R59, R20, RZ ;  /* 0x000000143b1b7227 */ /* 0x000fe200078e00ff */
[----:B------:R-:W2:Y:S03]  /*2280*/  LDL R57, [R1+0x23b4] ;  /* 0x0023b40001397983 */ /* 0x000ea60000100800 */
[----:B------:R-:W-:Y:S01]  /*2290*/  IMAD.MOV R27, RZ, RZ, -R27 ;  /* 0x000000ffff1b7224 */ /* 0x000fe200078e0a1b */
[----:B------:R-:W2:Y:S03]  /*22a0*/  LDL R2, [R1+0x2374] ;  /* 0x0023740001027983 */ /* 0x000ea60000100800 */
[----:B------:R-:W-:Y:S01]  /*22b0*/  IMAD R20, R61, R27, R20 ;  /* 0x0000001b3d147224 */ /* 0x000fe200078e0214 */
[----:B------:R-:W-:Y:S01]  /*22c0*/  IABS R27, R54 ;  /* 0x00000036001b7213 */ /* 0x000fe20000000000 */
[----:B------:R-:W-:Y:S01]  /*22d0*/  IMAD.MOV R32, RZ, RZ, -R32 ;  /* 0x000000ffff207224 */ /* 0x000fe200078e0a20 */
[----:B------:R-:W2:Y:S03]  /*22e0*/  LDL R54, [R1+0x23c4] ;  /* 0x0023c40001367983 */ /* 0x000ea60000100800 */
[----:B------:R-:W-:Y:S01]  /*22f0*/  IMAD.HI.U32 R30, R59, R27, RZ ;  /* 0x0000001b3b1e7227 */ /* 0x000fe200078e00ff */
[----:B------:R-:W2:Y:S03]  /*2300*/  LDL R4, [R1+0x2378] ;  /* 0x0023780001047983 */ /* 0x000ea60000100800 */
[----:B------:R-:W-:Y:S01]  /*2310*/  IMAD.MOV R30, RZ, RZ, -R30 ;  /* 0x000000ffff1e7224 */ /* 0x000fe200078e0a1e */
[----:B------:R-:W2:Y:S01]  /*2320*/  LDL R11, [R1+0x1c] ;  /* 0x00001c00010b7983 */ /* 0x000ea20000100800 */
[----:B------:R-:W-:-:S02]  /*2330*/  IMAD R25, R61, R32, R25 ;  /* 0x000000203d197224 */ /* 0x000fc400078e0219 */
[C---:B------:R-:W-:Y:S01]  /*2340*/  IMAD R27, R61.reuse, R30, R27 ;  /* 0x0000001e3d1b7224 */ /* 0x040fe200078e021b */
[----:B------:R-:W-:Y:S01]  /*2350*/  IABS R30, R55 ;  /* 0x00000037001e7213 */ /* 0x000fe20000000000 */
[----:B------:R-:W-:Y:S01]  /*2360*/  IMAD.MOV R31, RZ, RZ, -R31 ;  /* 0x000000ffff1f7224 */ /* 0x000fe200078e0a1f */
[----:B------:R-:W2:Y:S01]  /*2370*/  LDL R55, [R1+0x23c0] ;  /* 0x0023c00001377983 */ /* 0x000ea20000100800 */
[----:B---3--:R-:W-:Y:S02]  /*2380*/  IABS R32, R53 ;  /* 0x0000003500207213 */ /* 0x008fe40000000000 */
[----:B------:R-:W-:Y:S01]  /*2390*/  IMAD R26, R61, R31, R26 ;  /* 0x0000001f3d1a7224 */ /* 0x000fe200078e021a */
[----:B----4-:R-:W-:Y:S01]  /*23a0*/  IABS R31, R56 ;  /* 0x00000038001f7213 */ /* 0x010fe20000000000 */
[----:B------:R-:W3:Y:S01]  /*23b0*/  LDL R53, [R1+0x23b8] ;  /* 0x0023b80001357983 */ /* 0x000ee20000100800 */
[----:B------:R-:W-:-:S03]  /*23c0*/  IMAD.HI.U32 R35, R59, R32, RZ ;  /* 0x000000203b237227 */ /* 0x000fc600078e00ff */
[----:B------:R-:W4:Y:S01]  /*23d0*/  LDL R56, [R1+0x23bc] ;  /* 0x0023bc0001387983 */ /* 0x000f220000100800 */
[----:B------:R-:W-:Y:S02]  /*23e0*/  IMAD.MOV R35, RZ, RZ, -R35 ;  /* 0x000000ffff237224 */ /* 0x000fe400078e0a23 */
[----:B------:R-:W-:Y:S01]  /*23f0*/  IMAD.HI.U32 R38, R59, R29, RZ ;  /* 0x0000001d3b267227 */ /* 0x000fe200078e00ff */
[----:B------:R-:W3:Y:S03]  /*2400*/  LDL R6, [R1+0x18] ;  /* 0x0000180001067983 */ /* 0x000ee60000100800 */
[----:B------:R-:W-:Y:S01]  /*2410*/  IMAD R32, R61, R35, R32 ;  /* 0x000000233d207224 */ /* 0x000fe200078e0220 */
[----:B------:R-:W-:Y:S01]  /*2420*/  IABS R35, R58 ;  /* 0x0000003a00237213 */ /* 0x000fe20000000000 */
[----:B------:R-:W3:Y:S04]  /*2430*/  LDL R3, [R1+0x10] ;  /* 0x0000100001037983 */ /* 0x000ee80000100800 */
[----:B------:R-:W3:Y:S01]  /*2440*/  LDL R58, [R1+0x23b0] ;  /* 0x0023b000013a7983 */ /* 0x000ee20000100800 */
[----:B------:R-:W-:-:S03]  /*2450*/  IMAD.HI.U32 R36, R59, R31, RZ ;  /* 0x0000001f3b247227 */ /* 0x000fc600078e00ff */
[----:B------:R-:W3:Y:S01]  /*2460*/  LDL R5, [R1+0x237c] ;  /* 0x00237c0001057983 */ /* 0x000ee20000100800 */
[----:B------:R-:W-:-:S04]  /*2470*/  IMAD.HI.U32 R37, R59, R30, RZ ;  /* 0x0000001e3b257227 */ /* 0x000fc800078e00ff */
[----:B------:R-:W-:Y:S02]  /*2480*/  IMAD.MOV R36, RZ, RZ, -R36 ;  /* 0x000000ffff247224 */ /* 0x000fe400078e0a24 */
[----:B------:R-:W-:Y:S02]  /*2490*/  IMAD.MOV R37, RZ, RZ, -R37 ;  /* 0x000000ffff257224 */ /* 0x000fe400078e0a25 */
[C---:B------:R-:W-:Y:S02]  /*24a0*/  IMAD R31, R61.reuse, R36, R31 ;  /* 0x000000243d1f7224 */ /* 0x040fe400078e021f */
[----:B------:R-:W-:Y:S02]  /*24b0*/  IMAD R30, R61, R37, R30 ;  /* 0x000000253d1e7224 */ /* 0x000fe400078e021e */
[----:B------:R-:W-:-:S04]  /*24c0*/  IMAD.MOV R38, RZ, RZ, -R38 ;  /* 0x000000ffff267224 */ /* 0x000fc800078e0a26 */
[----:B------:R-:W-:Y:S01]  /*24d0*/  IMAD R29, R61, R38, R29 ;  /* 0x000000263d1d7224 */ /* 0x000fe200078e021d */
[----:B--2---:R-:W-:Y:S02]  /*24e0*/  IABS R36, R54 ;  /* 0x0000003600247213 */ /* 0x004fe40000000000 */
[----:B------:R-:W2:Y:S03]  /*24f0*/  LDL R54, [R1+0x23ac] ;  /* 0x0023ac0001367983 */ /* 0x000ea60000100800 */
[C---:B------:R-:W-:Y:S01]  /*2500*/  IMAD.HI.U32 R41, R59.reuse, R36, RZ ;  /* 0x000000243b297227 */ /* 0x040fe200078e00ff */
[----:B------:R-:W-:Y:S02]  /*2510*/  IABS R37, R55 ;  /* 0x0000003700257213 */ /* 0x000fe40000000000 */
[----:B------:R-:W2:Y:S03]  /*2520*/  LDL R55, [R1+0x23a8] ;  /* 0x0023a80001377983 */ /* 0x000ea60000100800 */
[----:B------:R-:W-:Y:S01]  /*2530*/  IMAD.HI.U32 R40, R59, R37, RZ ;  /* 0x000000253b287227 */ /* 0x000fe200078e00ff */
[----:B----4-:R-:W-:-:S03]  /*2540*/  IABS R38, R56 ;  /* 0x0000003800267213 */ /* 0x010fc60000000000 */
[----:B------:R-:W-:Y:S01]  /*2550*/  IMAD.MOV R40, RZ, RZ, -R40 ;  /* 0x000000ffff287224 */ /* 0x000fe200078e0a28 */
[----:B------:R-:W4:Y:S01]  /*2560*/  LDL R56, [R1+0x23a4] ;  /* 0x0023a40001387983 */ /* 0x000f220000100800 */
[----:B------:R-:W-:Y:S02]  /*2570*/  IMAD.MOV R41, RZ, RZ, -R41 ;  /* 0x000000ffff297224 */ /* 0x000fe400078e0a29 */
[C---:B------:R-:W-:Y:S01]  /*2580*/  IMAD R37, R61.reuse, R40, R37 ;  /* 0x000000283d257224 */ /* 0x040fe200078e0225 */
[----:B------:R-:W-:Y:S01]  /*2590*/  IABS R40, R57 ;  /* 0x0000003900287213 */ /* 0x000fe20000000000 */
[----:B------:R-:W-:Y:S01]  /*25a0*/  IMAD R36, R61, R41, R36 ;  /* 0x000000293d247224 */ /* 0x000fe200078e0224 */
[----:B------:R-:W4:Y:S01]  /*25b0*/  LDL R57, [R1+0x239c] ;  /* 0x00239c0001397983 */ /* 0x000f220000100800 */
[----:B---3--:R-:W-:-:S03]  /*25c0*/  IABS R41, R58 ;  /* 0x0000003a00297213 */ /* 0x008fc60000000000 */
[----:B------:R-:W3:Y:S01]  /*25d0*/  LDL R58, [R1+0x2398] ;  /* 0x00239800013a7983 */ /* 0x000ee20000100800 */
[----:B------:R-:W-:-:S04]  /*25e0*/  IMAD.HI.U32 R34, R59, R33, RZ ;  /* 0x000000213b227227 */ /* 0x000fc800078e00ff */
[----:B------:R-:W-:-:S04]  /*25f0*/  IMAD.HI.U32 R39, R59, R38, RZ ;  /* 0x000000263b277227 */ /* 0x000fc800078e00ff */
[----:B------:R-:W-:Y:S02]  /*2600*/  IMAD.MOV R34, RZ, RZ, -R34 ;  /* 0x000000ffff227224 */ /* 0x000fe400078e0a22 */
[----:B------:R-:W-:Y:S02]  /*2610*/  IMAD.MOV R39, RZ, RZ, -R39 ;  /* 0x000000ffff277224 */ /* 0x000fe400078e0a27 */
[C---:B------:R-:W-:Y:S01]  /*2620*/  IMAD R33, R61.reuse, R34, R33 ;  /* 0x000000223d217224 */ /* 0x040fe200078e0221 */
[----:B------:R-:W-:Y:S01]  /*2630*/  IABS R34, R52 ;  /* 0x0000003400227213 */ /* 0x000fe20000000000 */
[----:B------:R-:W-:Y:S01]  /*2640*/  IMAD R38, R61, R39, R38 ;  /* 0x000000273d267224 */ /* 0x000fe200078e0226 */
[----:B------:R-:W-:Y:S01]  /*2650*/  IABS R39, R53 ;  /* 0x0000003500277213 */ /* 0x000fe20000000000 */
[C---:B------:R-:W-:Y:S01]  /*2660*/  IMAD.HI.U32 R42, R59.reuse, R35, RZ ;  /* 0x000000233b2a7227 */ /* 0x040fe200078e00ff */
[----:B------:R-:W3:Y:S03]  /*2670*/  LDL R53, [R1+0x23a0] ;  /* 0x0023a00001357983 */ /* 0x000ee60000100800 */
[----:B------:R-:W-:-:S04]  /*2680*/  IMAD.HI.U32 R43, R59, R34, RZ ;  /* 0x000000223b2b7227 */ /* 0x000fc800078e00ff */
[----:B------:R-:W-:Y:S02]  /*2690*/  IMAD.MOV R42, RZ, RZ, -R42 ;  /* 0x000000ffff2a7224 */ /* 0x000fe400078e0a2a */
[----:B------:R-:W-:Y:S02]  /*26a0*/  IMAD.MOV R43, RZ, RZ, -R43 ;  /* 0x000000ffff2b7224 */ /* 0x000fe400078e0a2b */
[----:B------:R-:W-:Y:S02]  /*26b0*/  IMAD R35, R61, R42, R35 ;  /* 0x0000002a3d237224 */ /* 0x000fe400078e0223 */
[----:B------:R-:W-:-:S04]  /*26c0*/  IMAD.HI.U32 R47, R59, R40, RZ ;  /* 0x000000283b2f7227 */ /* 0x000fc800078e00ff */
[----:B------:R-:W-:Y:S02]  /*26d0*/  IMAD R34, R61, R43, R34 ;  /* 0x0000002b3d227224 */ /* 0x000fe400078e0222 */
[----:B------:R-:W-:Y:S02]  /*26e0*/  IMAD.MOV R47, RZ, RZ, -R47 ;  /* 0x000000ffff2f7224 */ /* 0x000fe400078e0a2f */
[----:B------:R-:W-:-:S04]  /*26f0*/  IMAD.HI.U32 R46, R59, R41, RZ ;  /* 0x000000293b2e7227 */ /* 0x000fc800078e00ff */
[----:B------:R-:W-:Y:S02]  /*2700*/  IMAD R40, R61, R47, R40 ;  /* 0x0000002f3d287224 */ /* 0x000fe400078e0228 */
[----:B------:R-:W-:-:S04]  /*2710*/  IMAD.MOV R46, RZ, RZ, -R46 ;  /* 0x000000ffff2e7224 */ /* 0x000fc800078e0a2e */
[----:B------:R-:W-:Y:S01]  /*2720*/  IMAD R41, R61, R46, R41 ;  /* 0x0000002e3d297224 */ /* 0x000fe200078e0229 */
[----:B--2---:R-:W-:Y:S02]  /*2730*/  IABS R42, R54 ;  /* 0x00000036002a7213 */ /* 0x004fe40000000000 */
[----:B------:R-:W2:Y:S01]  /*2740*/  LDL R54, [R1+0x2394] ;  /* 0x0023940001367983 */ /* 0x000ea20000100800 */
[----:B------:R-:W-:-:S03]  /*2750*/  IABS R43, R55 ;  /* 0x00000037002b7213 */ /* 0x000fc60000000000 */
[----:B------:R-:W2:Y:S02]  /*2760*/  LDL R55, [R1+0x238c] ;  /* 0x00238c0001377983 */ /* 0x000ea40000100800 */
[----:B------:R-:W-:Y:S01]  /*2770*/  IMAD.HI.U32 R44, R59, R43, RZ ;  /* 0x0000002b3b2c7227 */ /* 0x000fe200078e00ff */
[----:B----4-:R-:W-:-:S03]  /*2780*/  IABS R47, R56 ;  /* 0x00000038002f7213 */ /* 0x010fc60000000000 */
[----:B------:R-:W-:Y:S01]  /*2790*/  IMAD.MOV R44, RZ, RZ, -R44 ;  /* 0x000000ffff2c7224 */ /* 0x000fe200078e0a2c */
[----:B------:R-:W4:Y:S03]  /*27a0*/  LDL R56, [R1+0x2388] ;  /* 0x0023880001387983 */ /* 0x000f260000100800 */
[----:B------:R-:W-:Y:S01]  /*27b0*/  IMAD R43, R61, R44, R43 ;  /* 0x0000002c3d2b7224 */ /* 0x000fe200078e022b */
[----:B------:R-:W-:Y:S01]  /*27c0*/  IABS R46, R57 ;  /* 0x00000039002e7213 */ /* 0x000fe20000000000 */
[----:B------:R-:W-:Y:S01]  /*27d0*/  IMAD.MOV.U32 R44, RZ, RZ, R47 ;  /* 0x000000ffff2c7224 */ /* 0x000fe200078e002f */
[----:B------:R-:W4:Y:S01]  /*27e0*/  LDL R57, [R1+0x2384] ;  /* 0x0023840001397983 */ /* 0x000f220000100800 */
[----:B---3--:R-:W-:-:S03]  /*27f0*/  IABS R47, R58 ;  /* 0x0000003a002f7213 */ /* 0x008fc60000000000 */
[----:B------:R-:W3:Y:S01]  /*2800*/  LDL R58, [R1+0x2380] ;  /* 0x00238000013a7983 */ /* 0x000ee20000100800 */
[----:B------:R-:W-:-:S04]  /*2810*/  IMAD.HI.U32 R45, R59, R42, RZ ;  /* 0x0000002a3b2d7227 */ /* 0x000fc800078e00ff */
[----:B------:R-:W-:-:S04]  /*2820*/  IMAD.MOV R45, RZ, RZ, -R45 ;  /* 0x000000ffff2d7224 */ /* 0x000fc800078e0a2d */
[----:B------:R-:W-:Y:S02]  /*2830*/  IMAD R42, R61, R45, R42 ;  /* 0x0000002d3d2a7224 */ /* 0x000fe400078e022a */
[----:B------:R-:W-:Y:S01]  /*2840*/  IMAD.HI.U32 R48, R59, R39, RZ ;  /* 0x000000273b307227 */ /* 0x000fe200078e00ff */
[----:B------:R-:W-:-:S03]  /*2850*/  IABS R45, R53 ;  /* 0x00000035002d7213 */ /* 0x000fc60000000000 */
[----:B------:R-:W-:Y:S02]  /*2860*/  IMAD.MOV R48, RZ, RZ, -R48 ;  /* 0x000000ffff307224 */ /* 0x000fe400078e0a30 */
[----:B------:R-:W-:-:S04]  /*2870*/  IMAD.HI.U32 R49, R59, R46, RZ ;  /* 0x0000002e3b317227 */ /* 0x000fc800078e00ff */
[----:B------:R-:W-:-:S04]  /*2880*/  IMAD.HI.U32 R52, R59, R45, RZ ;  /* 0x0000002d3b347227 */ /* 0x000fc800078e00ff */
[----:B------:R-:W-:-:S04]  /*2890*/  IMAD.HI.U32 R51, R59, R47, RZ ;  /* 0x0000002f3b337227 */ /* 0x000fc800078e00ff */
[----:B------:R-:W-:Y:S02]  /*28a0*/  IMAD.MOV R53, RZ, RZ, -R52 ;  /* 0x000000ffff357224 */ /* 0x000fe400078e0a34 */
[----:B------:R-:W-:Y:S02]  /*28b0*/  IMAD R39, R61, R48, R39 ;  /* 0x000000303d277224 */ /* 0x000fe400078e0227 */
[----:B------:R-:W-:Y:S02]  /*28c0*/  IMAD.MOV R52, RZ, RZ, -R49 ;  /* 0x000000ffff347224 */ /* 0x000fe400078e0a31 */
[----:B------:R-:W-:-:S04]  /*28d0*/  IMAD.HI.U32 R50, R59, R44, RZ ;  /* 0x0000002c3b327227 */ /* 0x000fc800078e00ff */
[----:B------:R-:W-:Y:S01]  /*28e0*/  IMAD.MOV R49, RZ, RZ, -R51 ;  /* 0x000000ffff317224 */ /* 0x000fe200078e0a33 */
[----:B------:R-:W-:Y:S01]  /*28f0*/  IABS R51, R60 ;  /* 0x0000003c00337213 */ /* 0x000fe20000000000 */
[----:B------:R-:W-:Y:S01]  /*2900*/  IMAD.MOV R50, RZ, RZ, -R50 ;  /* 0x000000ffff327224 */ /* 0x000fe200078e0a32 */
[----:B------:R-:W3:Y:S01]  /*2910*/  LDL R60, [R1+0x236c] ;  /* 0x00236c00013c7983 */ /* 0x000ee20000100800 */
[C---:B------:R-:W-:Y:S02]  /*2920*/  IMAD R47, R61.reuse, R49, R47 ;  /* 0x000000313d2f7224 */ /* 0x040fe400078e022f */
[----:B------:R-:W-:Y:S01]  /*2930*/  IMAD.MOV.U32 R49, RZ, RZ, R51 ;  /* 0x000000ffff317224 */ /* 0x000fe200078e0033 */
[----:B------:R-:W3:Y:S01]  /*2940*/  LDL.LU R0, [R1+0x14] ;  /* 0x0000140001007983 */ /* 0x000ee20000300800 */
[C---:B------:R-:W-:Y:S02]  /*2950*/  IMAD R44, R61.reuse, R50, R44 ;  /* 0x000000323d2c7224 */ /* 0x040fe400078e022c */
[C---:B------:R-:W-:Y:S01]  /*2960*/  IMAD R46, R61.reuse, R52, R46 ;  /* 0x000000343d2e7224 */ /* 0x040fe200078e022e */
[----:B------:R-:W3:Y:S01]  /*2970*/  LDL R10, [R1+0xc] ;  /* 0x00000c00010a7983 */ /* 0x000ee20000100800 */
[----:B------:R-:W-:Y:S01]  /*2980*/  IMAD R45, R61, R53, R45 ;  /* 0x000000353d2d7224 */ /* 0x000fe200078e022d */
[----:B--2---:R-:W-:-:S05]  /*2990*/  IABS R48, R54 ;  /* 0x0000003600307213 */ /* 0x004fca0000000000 */
[----:B------:R-:W-:-:S04]  /*29a0*/  IMAD.HI.U32 R54, R59, R48, RZ ;  /* 0x000000303b367227 */ /* 0x000fc800078e00ff */
[----:B------:R-:W-:Y:S02]  /*29b0*/  IMAD.MOV R50, RZ, RZ, -R54 ;  /* 0x000000ffff327224 */ /* 0x000fe400078e0a36 */
[----:B------:R-:W-:-:S04]  /*29c0*/  IMAD.HI.U32 R54, R59, R49, RZ ;  /* 0x000000313b367227 */ /* 0x000fc800078e00ff */
[----:B------:R-:W-:Y:S01]  /*29d0*/  IMAD R48, R61, R50, R48 ;  /* 0x000000323d307224 */ /* 0x000fe200078e0230 */
[----:B------:R-:W-:Y:S01]  /*29e0*/  IABS R50, R55 ;  /* 0x0000003700327213 */ /* 0x000fe20000000000 */
[----:B------:R-:W-:Y:S01]  /*29f0*/  IMAD.MOV R54, RZ, RZ, -R54 ;  /* 0x000000ffff367224 */ /* 0x000fe200078e0a36 */
[----:B----4-:R-:W-:-:S03]  /*2a00*/  IABS R51, R56 ;  /* 0x0000003800337213 */ /* 0x010fc60000000000 */
[----:B------:R-:W-:Y:S02]  /*2a10*/  IMAD R49, R61, R54, R49 ;  /* 0x000000363d317224 */ /* 0x000fe400078e0231 */
[----:B------:R-:W-:Y:S01]  /*2a20*/  IMAD.HI.U32 R56, R59, R51, RZ ;  /* 0x000000333b387227 */ /* 0x000fe200078e00ff */
[----:B------:R-:W-:-:S03]  /*2a30*/  IABS R52, R57 ;  /* 0x0000003900347213 */ /* 0x000fc60000000000 */
[----:B------:R-:W-:Y:S01]  /*2a40*/  IMAD.MOV R54, RZ, RZ, -R56 ;  /* 0x000000ffff367224 */ /* 0x000fe200078e0a38 */
[----:B------:R-:W-:Y:S01]  /*2a50*/  IABS R56, R7 ;  /* 0x0000000700387213 */ /* 0x000fe20000000000 */
[C---:B------:R-:W-:Y:S01]  /*2a60*/  IMAD.HI.U32 R55, R59.reuse, R50, RZ ;  /* 0x000000323b377227 */ /* 0x040fe200078e00ff */
[----:B------:R-:W2:Y:S01]  /*2a70*/  LDL.LU R7, [R1+0x8] ;  /* 0x0000080001077983 */ /* 0x000ea20000300800 */
[----:B---3--:R-:W-:Y:S02]  /*2a80*/  IABS R53, R58 ;  /* 0x0000003a00357213 */ /* 0x008fe40000000000 */
[----:B------:R-:W-:-:S04]  /*2a90*/  IMAD.HI.U32 R57, R59, R52, RZ ;  /* 0x000000343b397227 */ /* 0x000fc800078e00ff */
[----:B------:R-:W-:-:S04]  /*2aa0*/  IMAD.HI.U32 R8, R59, R53, RZ ;  /* 0x000000353b087227 */ /* 0x000fc800078e00ff */
[----:B------:R-:W-:Y:S02]  /*2ab0*/  IMAD.MOV R58, RZ, RZ, -R55 ;  /* 0x000000ffff3a7224 */ /* 0x000fe400078e0a37 */
[C---:B------:R-:W-:Y:S02]  /*2ac0*/  IMAD R51, R61.reuse, R54, R51 ;  /* 0x000000363d337224 */ /* 0x040fe400078e0233 */
[----:B------:R-:W-:Y:S02]  /*2ad0*/  IMAD.MOV.U32 R54, RZ, RZ, R56 ;  /* 0x000000ffff367224 */ /* 0x000fe400078e0038 */
[----:B------:R-:W-:Y:S02]  /*2ae0*/  IMAD.MOV R55, RZ, RZ, -R57 ;  /* 0x000000ffff377224 */ /* 0x000fe400078e0a39 */
[----:B------:R-:W-:Y:S02]  /*2af0*/  IMAD.MOV R57, RZ, RZ, -R8 ;  /* 0x000000ffff397224 */ /* 0x000fe400078e0a08 */
[----:B------:R-:W-:Y:S01]  /*2b00*/  IMAD R50, R61, R58, R50 ;  /* 0x0000003a3d327224 */ /* 0x000fe200078e0232 */
[----:B------:R-:W3:Y:S01]  /*2b10*/  LDL.LU R8, [R1+0x4] ;  /* 0x0000040001087983 */ /* 0x000ee20000300800 */
[----:B------:R-:W-:-:S03]  /*2b20*/  IMAD.HI.U32 R58, R59, R54, RZ ;  /* 0x000000363b3a7227 */ /* 0x000fc600078e00ff */
[----:B------:R-:W4:Y:S01]  /*2b30*/  LDL.LU R9, [R1] ;  /* 0x0000000001097983 */ /* 0x000f220000300800 */
[C---:B------:R-:W-:Y:S01]  /*2b40*/  IMAD R53, R61.reuse, R57, R53 ;  /* 0x000000393d357224 */ /* 0x040fe200078e0235 */
[----:B------:R-:W-:Y:S01]  /*2b50*/  IABS R57, R2 ;  /* 0x0000000200397213 */ /* 0x000fe20000000000 */
[----:B------:R-:W-:Y:S01]  /*2b60*/  IMAD.MOV R2, RZ, RZ, -R58 ;  /* 0x000000ffff027224 */ /* 0x000fe200078e0a3a */
[----:B------:R-:W-:Y:S01]  /*2b70*/  IABS R56, R4 ;  /* 0x0000000400387213 */ /* 0x000fe20000000000 */
[C---:B------:R-:W-:Y:S01]  /*2b80*/  IMAD R52, R61.reuse, R55, R52 ;  /* 0x000000373d347224 */ /* 0x040fe200078e0234 */
[----:B------:R-:W2:Y:S01]  /*2b90*/  LDL R24, [R1+0x2370] ;  /* 0x0023700001187983 */ /* 0x000ea20000100800 */
[----:B------:R-:W-:-:S03]  /*2ba0*/  IMAD R54, R61, R2, R54 ;  /* 0x000000023d367224 */ /* 0x000fc600078e0236 */
[----:B------:R-:W2:Y:S01]  /*2bb0*/  LDL R61, [R1+0x10] ;  /* 0x00001000013d7983 */ /* 0x000ea20000100800 */
[----:B------:R-:W-:Y:S02]  /*2bc0*/  IABS R4, R60 ;  /* 0x0000003c00047213 */ /* 0x000fe40000000000 */
[----:B------:R-:W-:-:S04]  /*2bd0*/  IABS R60, c[0x0][0x178] ;  /* 0x00005e00003c7a13 */ /* 0x000fc80000000000 */
[C---:B------:R-:W-:Y:S02]  /*2be0*/  ISETP.GT.U32.AND P0, PT, R60.reuse, R11, PT ;  /* 0x0000000b3c00720c */ /* 0x040fe40003f04070 */
[C---:B------:R-:W-:Y:S02]  /*2bf0*/  ISETP.GT.U32.AND P1, PT, R60.reuse, R6, PT ;  /* 0x000000063c00720c */ /* 0x040fe40003f24070 */
[C---:B------:R-:W-:Y:S02]  /*2c00*/  ISETP.GT.U32.AND P3, PT, R60.reuse, R3, PT ;  /* 0x000000033c00720c */ /* 0x040fe40003f64070 */
[----:B------:R-:W-:Y:S02]  /*2c10*/  ISETP.GT.U32.AND P2, PT, R60, R0, PT ;  /* 0x000000003c00720c */ /* 0x000fe40003f44070 */
[----:B------:R-:W-:-:S05]  /*2c20*/  IABS R55, R5 ;  /* 0x0000000500377213 */ /* 0x000fca0000000000 */
[--C-:B------:R-:W-:Y:S02]  /*2c30*/  @!P0 IMAD.IADD R11, R11, 0x1, -R60.reuse ;  /* 0x000000010b0b8824 */ /* 0x100fe400078e0a3c */
[----:B------:R-:W-:Y:S02]  /*2c40*/  @!P1 IMAD.IADD R6, R6, 0x1, -R60 ;  /* 0x0000000106069824 */ /* 0x000fe400078e0a3c */
[----:B------:R-:W-:Y:S01]  /*2c50*/  IMAD.MOV.U32 R58, RZ, RZ, R4 ;  /* 0x000000ffff3a7224 */ /* 0x000fe200078e0004 */
[----:B------:R0:W-:Y:S01]  /*2c60*/  @!P0 STL [R1+0x1c], R11 ;  /* 0x00001c0b01008387 */ /* 0x0001e20000100800 */
[C---:B------:R-:W-:Y:S01]  /*2c70*/  ISETP.GT.U32.AND P5, PT, R60.reuse, R11, PT ;  /* 0x0000000b3c00720c */ /* 0x040fe20003fa4070 */
[----:B------:R-:W-:Y:S01]  /*2c80*/  IMAD.HI.U32 R5, R59, R55, RZ ;  /* 0x000000373b057227 */ /* 0x000fe200078e00ff */
[----:B------:R-:W-:-:S03]  /*2c90*/  ISETP.GT.U32.AND P6, PT, R60, R6, PT ;  /* 0x000000063c00720c */ /* 0x000fc60003fc4070 */
[C---:B------:R-:W-:Y:S01]  /*2ca0*/  IMAD.HI.U32 R4, R59.reuse, R56, RZ ;  /* 0x000000383b047227 */ /* 0x040fe200078e00ff */
[----:B0-----:R-:W3:Y:S03]  /*2cb0*/  LDL.LU R11, [R1+0x2628] ;  /* 0x00262800010b7983 */ /* 0x001ee60000300800 */
[C---:B------:R-:W-:Y:S01]  /*2cc0*/  IMAD.HI.U32 R3, R59.reuse, R57, RZ ;  /* 0x000000393b037227 */ /* 0x040fe200078e00ff */
[----:B------:R0:W-:Y:S03]  /*2cd0*/  @!P1 STL [R1+0x18], R6 ;  /* 0x0000180601009387 */ /* 0x0001e60000100800 */
[----:B------:R-:W-:Y:S02]  /*2ce0*/  @!P2 IMAD.IADD R0, R0, 0x1, -R60 ;  /* 0x000000010000a824 */ /* 0x000fe400078e0a3c */
[----:B------:R-:W-:-:S04]  /*2cf0*/  IMAD.HI.U32 R2, R59, R58, RZ ;  /* 0x0000003a3b027227 */ /* 0x000fc800078e00ff */
[----:B------:R-:W-:Y:S01]  /*2d00*/  IMAD.MOV R5, RZ, RZ, -R5 ;  /* 0x000000ffff057224 */ /* 0x000fe200078e0a05 */
[----:B0-----:R-:W3:Y:S01]  /*2d10*/  LDL.LU R6, [R1+0x2624] ;  /* 0x0026240001067983 */ /* 0x001ee20000300800 */
[----:B------:R-:W-:Y:S02]  /*2d20*/  IMAD.MOV R4, RZ, RZ, -R4 ;  /* 0x000000ffff047224 */ /* 0x000fe400078e0a04 */
[----:B------:R-:W-:Y:S02]  /*2d30*/  IMAD.MOV R3, RZ, RZ, -R3 ;  /* 0x000000ffff037224 */ /* 0x000fe400078e0a03 */
[----:B------:R-:W-:Y:S02]  /*2d40*/  IMAD.MOV R2, RZ, RZ, -R2 ;  /* 0x000000ffff027224 */ /* 0x000fe400078e0a02 */
[----:B--2---:R-:W-:-:S05]  /*2d50*/  @!P3 IMAD.IADD R61, R61, 0x1, -R60 ;  /* 0x000000013d3db824 */ /* 0x004fca00078e0a3c */
[----:B------:R0:W-:Y:S01]  /*2d60*/  @!P3 STL [R1+0x10], R61 ;  /* 0x0000103d0100b387 */ /* 0x0001e20000100800 */
[----:B------:R-:W-:Y:S02]  /*2d70*/  ISETP.GT.U32.AND P2, PT, R60, R61, PT ;  /* 0x0000003d3c00720c */ /* 0x000fe40003f44070 */
[----:B0-----:R-:W-:-:S05]  /*2d80*/  IABS R61, c[0x0][0x17c] ;  /* 0x00005f00003d7a13 */ /* 0x001fca0000000000 */
[C---:B------:R-:W-:Y:S02]  /*2d90*/  IMAD R55, R61.reuse, R5, R55 ;  /* 0x000000053d377224 */ /* 0x040fe400078e0237 */
[----:B------:R-:W2:Y:S01]  /*2da0*/  LDL.LU R5, [R1+0x2620] ;  /* 0x0026200001057983 */ /* 0x000ea20000300800 */
[C---:B------:R-:W-:Y:S02]  /*2db0*/  IMAD R56, R61.reuse, R4, R56 ;  /* 0x000000043d387224 */ /* 0x040fe400078e0238 */
[C---:B------:R-:W-:Y:S01]  /*2dc0*/  IMAD R57, R61.reuse, R3, R57 ;  /* 0x000000033d397224 */ /* 0x040fe200078e0239 */
[----:B------:R-:W2:Y:S01]  /*2dd0*/  LDL.LU R4, [R1+0x261c] ;  /* 0x00261c0001047983 */ /* 0x000ea20000300800 */
[C---:B------:R-:W-:Y:S01]  /*2de0*/  IMAD R58, R61.reuse, R2, R58 ;  /* 0x000000023d3a7224 */ /* 0x040fe200078e023a */
[C---:B------:R-:W-:Y:S02]  /*2df0*/  ISETP.GT.U32.AND P1, PT, R61.reuse, R54, PT ;  /* 0x000000363d00720c */ /* 0x040fe40003f24070 */
[----:B------:R-:W2:Y:S01]  /*2e00*/  LDL.LU R3, [R1+0x2618] ;  /* 0x0026180001037983 */ /* 0x000ea20000300800 */
[----:B------:R-:W-:-:S02]  /*2e10*/  ISETP.GT.U32.AND P3, PT, R61, R10, PT ;  /* 0x0000000a3d00720c */ /* 0x000fc40003f64070 */
[----:B------:R-:W-:Y:S01]  /*2e20*/  ISETP.GT.U32.AND P4, PT, R61, R7, PT ;  /* 0x000000073d00720c */ /* 0x000fe20003f84070 */
[----:B------:R-:W2:Y:S04]  /*2e30*/  LDL.LU R2, [R1+0x2614] ;  /* 0x0026140001027983 */ /* 0x000ea80000300800 */
[----:B------:R-:W2:Y:S02]  /*2e40*/  LDL R61, [R1+0x1c] ;  /* 0x00001c00013d7983 */ /* 0x000ea40000100800 */
[----:B--2---:R-:W-:-:S05]  /*2e50*/  @!P5 IMAD.IADD R61, R61, 0x1, -R60 ;  /* 0x000000013d3dd824 */ /* 0x004fca00078e0a3c */
[----:B------:R0:W-:Y:S02]  /*2e60*/  @!P5 STL [R1+0x1c], R61 ;  /* 0x00001c3d0100d387 */ /* 0x0001e40000100800 */
[----:B0-----:R-:W-:-:S04]  /*2e70*/  IABS R61, c[0x0][0x17c] ;  /* 0x00005f00003d7a13 */ /* 0x001fc80000000000 */
[----:B---3--:R-:W-:Y:S02]  /*2e80*/  ISETP.GT.U32.AND P5, PT, R61, R8, PT ;  /* 0x000000083d00720c */ /* 0x008fe40003fa4070 */
[----:B------:R-:W2:Y:S01]  /*2e90*/  LDL R61, [R1+0x18] ;  /* 0x00001800013d7983 */ /* 0x000ea20000100800 */
[----:B------:R-:W-:Y:S01]  /*2ea0*/  ISETP.GT.U32.AND P0, PT, R60, R0, PT ;  /* 0x000000003c00720c */ /* 0x000fe20003f04070 */
[----:B--2---:R-:W-:-:S05]  /*2eb0*/  @!P6 IMAD.IADD R61, R61, 0x1, -R60 ;  /* 0x000000013d3de824 */ /* 0x004fca00078e0a3c */
[----:B------:R0:W-:Y:S02]  /*2ec0*/  @!P6 STL [R1+0x18], R61 ;  /* 0x0000183d0100e387 */ /* 0x0001e40000100800 */
[----:B0-----:R-:W-:-:S04]  /*2ed0*/  IABS R61, c[0x0][0x17c] ;  /* 0x00005f00003d7a13 */ /* 0x001fc80000000000 */
[----:B----4-:R-:W-:Y:S02]  /*2ee0*/  ISETP.GT.U32.AND P6, PT, R61, R9, PT ;  /* 0x000000093d00720c */ /* 0x010fe40003fc4070 */
[----:B------:R-:W2:Y:S01]  /*2ef0*/  LDL R61, [R1+0x10] ;  /* 0x00001000013d7983 */ /* 0x000ea20000100800 */
[----:B------:R-:W-:-:S05]  /*2f00*/  @!P0 IMAD.IADD R0, R0, 0x1, -R60 ;  /* 0x0000000100008824 */ /* 0x000fca00078e0a3c */
[----:B------:R0:W-:Y:S04]  /*2f10*/  STL [R1+0x14], R0 ;  /* 0x0000140001007387 */ /* 0x0001e80000100800 */
[----:B0-----:R-:W3:Y:S01]  /*2f20*/  LDL.LU R0, [R1+0x2610] ;  /* 0x0026100001007983 */ /* 0x001ee20000300800 */
[----:B--2---:R-:W-:-:S03]  /*2f30*/  @!P2 IMAD.IADD R61, R61, 0x1, -R60 ;  /* 0x000000013d3da824 */ /* 0x004fc600078e0a3c */
[----:B------:R-:W2:Y:S04]  /*2f40*/  LDL.LU R60, [R1+0x260c] ;  /* 0x00260c00013c7983 */ /* 0x000ea80000300800 */
[----:B------:R0:W-:Y:S02]  /*2f50*/  @!P2 STL [R1+0x10], R61 ;  /* 0x0000103d0100a387 */ /* 0x0001e40000100800 */
[----:B0-----:R-:W-:-:S05]  /*2f60*/  IABS R61, c[0x0][0x17c] ;  /* 0x00005f00003d7a13 */ /* 0x001fca0000000000 */
[--C-:B------:R-:W-:Y:S01]  /*2f70*/  @!P1 IMAD.IADD R54, R54, 0x1, -R61.reuse ;  /* 0x0000000136369824 */ /* 0x100fe200078e0a3d */
[----:B---3--:R-:W-:Y:S01]  /*2f80*/  ISETP.GT.U32.AND P0, PT, R61, R0, PT ;  /* 0x000000003d00720c */ /* 0x008fe20003f04070 */
[----:B------:R-:W-:-:S05]  /*2f90*/  @!P3 IMAD.IADD R10, R10, 0x1, -R61 ;  /* 0x000000010a0ab824 */ /* 0x000fca00078e0a3d */
[----:B------:R0:W-:Y:S07]  /*2fa0*/  @!P3 STL [R1+0xc], R10 ;  /* 0x00000c0a0100b387 */ /* 0x0001ee0000100800 */
[----:B------:R-:W-:Y:S01]  /*2fb0*/  @!P0 IMAD.IADD R0, R0, 0x1, -R61 ;  /* 0x0000000100008824 */ /* 0x000fe200078e0a3d */
[C---:B------:R-:W-:Y:S02]  /*2fc0*/  ISETP.GT.U32.AND P0, PT, R61.reuse, R10, PT ;  /* 0x0000000a3d00720c */ /* 0x040fe40003f04070 */
[----:B0-----:R-:W3:Y:S01]  /*2fd0*/  LDL.LU R10, [R1+0x2608] ;  /* 0x00260800010a7983 */ /* 0x001ee20000300800 */
[----:B--2---:R-:W-:-:S13]  /*2fe0*/  ISETP.GT.U32.AND P2, PT, R61, R60, PT ;  /* 0x0000003c3d00720c */ /* 0x004fda0003f44070 */
[----:B------:R-:W-:Y:S01]  /*2ff0*/  @!P2 IMAD.IADD R60, R60, 0x1, -R61 ;  /* 0x000000013c3ca824 */ /* 0x000fe200078e0a3d */
[----:B------:R-:W-:-:S13]  /*3000*/  ISETP.GT.U32.AND P2, PT, R61, R54, PT ;  /* 0x000000363d00720c */ /* 0x000fda0003f44070 */
[----:B------:R-:W-:-:S05]  /*3010*/  @!P2 IMAD.IADD R54, R54, 0x1, -R61 ;  /* 0x000000013636a824 */ /* 0x000fca00078e0a3d */
[----:B------:R0:W-:Y:S04]  /*3020*/  STL [R1+0x25c4], R54 ;  /* 0x0025c43601007387 */ /* 0x0001e80000100800 */
[----:B0-----:R-:W2:Y:S01]  /*3030*/  LDL.LU R54, [R1+0xc] ;  /* 0x00000c0001367983 */ /* 0x001ea20000300800 */
[----:B------:R-:W-:Y:S01]  /*3040*/  ISETP.GT.U32.AND P1, PT, R61, R2, PT ;  /* 0x000000023d00720c */ /* 0x000fe20003f24070 */
[--C-:B------:R-:W-:Y:S01]  /*3050*/  @!P4 IMAD.IADD R7, R7, 0x1, -R61.reuse ;  /* 0x000000010707c824 */ /* 0x100fe200078e0a3d */
[C---:B------:R-:W-:Y:S02]  /*3060*/  ISETP.GT.U32.AND P3, PT, R61.reuse, R3, PT ;  /* 0x000000033d00720c */ /* 0x040fe40003f64070 */
[----:B------:R-:W-:Y:S01]  /*3070*/  ISETP.GT.U32.AND P4, PT, R61, R4, PT ;  /* 0x000000043d00720c */ /* 0x000fe20003f84070 */
[----:B------:R-:W-:-:S02]  /*3080*/  @!P5 IMAD.IADD R8, R8, 0x1, -R61 ;  /* 0x000000010808d824 */ /* 0x000fc400078e0a3d */
[----:B------:R-:W-:-:S06]  /*3090*/  @!P6 IMAD.IADD R9, R9, 0x1, -R61 ;  /* 0x000000010909e824 */ /* 0x000fcc00078e0a3d */
[--C-:B------:R-:W-:Y:S01]  /*30a0*/  @!P1 IMAD.IADD R2, R2, 0x1, -R61.reuse ;  /* 0x0000000102029824 */ /* 0x100fe200078e0a3d */
[----:B------:R-:W-:Y:S01]  /*30b0*/  ISETP.GT.U32.AND P1, PT, R61, R7, PT ;  /* 0x000000073d00720c */ /* 0x000fe20003f24070 */
[--C-:B------:R-:W-:Y:S01]  /*30c0*/  @!P3 IMAD.IADD R3, R3, 0x1, -R61.reuse ;  /* 0x000000010303b824 */ /* 0x100fe200078e0a3d */
[C---:B------:R-:W-:Y:S01]  /*30d0*/  ISETP.GT.U32.AND P3, PT, R61.reuse, R8, PT ;  /* 0x000000083d00720c */ /* 0x040fe20003f64070 */
[----:B------:R-:W-:Y:S01]  /*30e0*/  @!P4 IMAD.IADD R4, R4, 0x1, -R61 ;  /* 0x000000010404c824 */ /* 0x000fe200078e0a3d */
[----:B------:R-:W-:-:S09]  /*30f0*/  ISETP.GT.U32.AND P4, PT, R61, R9, PT ;  /* 0x000000093d00720c */ /* 0x000fd20003f84070 */
[--C-:B------:R-:W-:Y:S02]  /*3100*/  @!P1 IMAD.IADD R7, R7, 0x1, -R61.reuse ;  /* 0x0000000107079824 */ /* 0x100fe400078e0a3d */
[--C-:B------:R-:W-:Y:S02]  /*3110*/  @!P3 IMAD.IADD R8, R8, 0x1, -R61.reuse ;  /* 0x000000010808b824 */ /* 0x100fe400078e0a3d */
[--C-:B------:R-:W-:Y:S02]  /*3120*/  @!P4 IMAD.IADD R9, R9, 0x1, -R61.reuse ;  /* 0x000000010909c824 */ /* 0x100fe400078e0a3d */
[----:B--2---:R-:W-:-:S05]  /*3130*/  @!P0 IMAD.IADD R54, R54, 0x1, -R61 ;  /* 0x0000000136368824 */ /* 0x004fca00078e0a3d */
[----:B------:R-:W-:Y:S04]  /*3140*/  STL [R1+0x25e8], R54 ;  /* 0x0025e83601007387 */ /* 0x000fe80000100800 */
[----:B------:R0:W-:Y:S04]  /*3150*/  STL [R1+0x8], R7 ;  /* 0x0000080701007387 */ /* 0x0001e80000100800 */
[----:B0-----:R-:W2:Y:S04]  /*3160*/  LDL.LU R7, [R1+0x2604] ;  /* 0x0026040001077983 */ /* 0x001ea80000300800 */
[----:B------:R0:W-:Y:S04]  /*3170*/  STL [R1+0x4], R8 ;  /* 0x0000040801007387 */ /* 0x0001e80000100800 */
[----:B0-----:R-:W4:Y:S04]  /*3180*/  LDL.LU R8, [R1+0x2600] ;  /* 0x0026000001087983 */ /* 0x001f280000300800 */
[----:B------:R0:W-:Y:S04]  /*3190*/  STL [R1], R9 ;  /* 0x0000000901007387 */ /* 0x0001e80000100800 */
[----:B0-----:R-:W4:Y:S01]  /*31a0*/  LDL.LU R9, [R1+0x25fc] ;  /* 0x0025fc0001097983 */ /* 0x001f220000300800 */
[----:B------:R-:W-:-:S02]  /*31b0*/  ISETP.GT.U32.AND P5, PT, R61, R5, PT ;  /* 0x000000053d00720c */ /* 0x000fc40003fa4070 */
[C---:B------:R-:W-:Y:S02]  /*31c0*/  ISETP.GT.U32.AND P6, PT, R61.reuse, R6, PT ;  /* 0x000000063d00720c */ /* 0x040fe40003fc4070 */
[C---:B------:R-:W-:Y:S02]  /*31d0*/  ISETP.GT.U32.AND P2, PT, R61.reuse, R0, PT ;  /* 0x000000003d00720c */ /* 0x040fe40003f44070 */
[----:B------:R-:W-:-:S07]  /*31e0*/  ISETP.GT.U32.AND P0, PT, R61, R2, PT ;  /* 0x000000023d00720c */ /* 0x000fce0003f04070 */
[--C-:B------:R-:W-:Y:S01]  /*31f0*/  @!P5 IMAD.IADD R5, R5, 0x1, -R61.reuse ;  /* 0x000000010505d824 */ /* 0x100fe200078e0a3d */
[C---:B------:R-:W-:Y:S01]  /*3200*/  ISETP.GT.U32.AND P5, PT, R61.reuse, R60, PT ;  /* 0x0000003c3d00720c */ /* 0x040fe20003fa4070 */
[--C-:B------:R-:W-:Y:S01]  /*3210*/  @!P6 IMAD.IADD R6, R6, 0x1, -R61.reuse ;  /* 0x000000010606e824 */ /* 0x100fe200078e0a3d */
[----:B------:R-:W-:Y:S01]  /*3220*/  ISETP.GT.U32.AND P1, PT, R61, R3, PT ;  /* 0x000000033d00720c */ /* 0x000fe20003f24070 */
[----:B------:R-:W-:-:S03]  /*3230*/  @!P2 IMAD.IADD R0, R0, 0x1, -R61 ;  /* 0x000000010000a824 */ /* 0x000fc600078e0a3d */
[----:B------:R-:W-:Y:S01]  /*3240*/  ISETP.GT.U32.AND P6, PT, R61, R6, PT ;  /* 0x000000063d00720c */ /* 0x000fe20003fc4070 */
[----:B------:R-:W-:-:S06]  /*3250*/  @!P0 IMAD.IADD R2, R2, 0x1, -R61 ;  /* 0x0000000102028824 */ /* 0x000fcc00078e0a3d */
[--C-:B------:R-:W-:Y:S02]  /*3260*/  @!P5 IMAD.IADD R60, R60, 0x1, -R61.reuse ;  /* 0x000000013c3cd824 */ /* 0x100fe400078e0a3d */
[----:B------:R-:W-:Y:S01]  /*3270*/  @!P1 IMAD.IADD R3, R3, 0x1, -R61 ;  /* 0x0000000103039824 */ /* 0x000fe200078e0a3d */
[----:B---3--:R-:W-:-:S03]  /*3280*/  ISETP.GT.U32.AND P1, PT, R61, R10, PT ;  /* 0x0000000a3d00720c */ /* 0x008fc60003f24070 */
[----:B------:R-:W-:Y:S01]  /*3290*/  @!P6 IMAD.IADD R6, R6, 0x1, -R61 ;  /* 0x000000010606e824 */ /* 0x000fe200078e0a3d */
[C---:B------:R-:W-:Y:S02]  /*32a0*/  ISETP.GT.U32.AND P6, PT, R61.reuse, R13, PT ;  /* 0x0000000d3d00720c */ /* 0x040fe40003fc4070 */
[C---:B------:R-:W-:Y:S02]  /*32b0*/  ISETP.GT.U32.AND P3, PT, R61.reuse, R4, PT ;  /* 0x000000043d00720c */ /* 0x040fe40003f64070 */
[----:B------:R-:W-:-:S05]  /*32c0*/  ISETP.GT.U32.AND P4, PT, R61, R5, PT ;  /* 0x000000053d00720c */ /* 0x000fca0003f84070 */
[----:B------:R-:W-:-:S04]  /*32d0*/  @!P1 IMAD.IADD R10, R10, 0x1, -R61 ;  /* 0x000000010a0a9824 */ /* 0x000fc800078e0a3d */
[--C-:B------:R-:W-:Y:S01]  /*32e0*/  @!P6 IMAD.IADD R13, R13, 0x1, -R61.reuse ;  /* 0x000000010d0de824 */ /* 0x100fe200078e0a3d */
[----:B------:R-:W-:Y:S01]  /*32f0*/  IABS R24, R24 ;  /* 0x0000001800187213 */ /* 0x000fe20000000000 */
[--C-:B------:R-:W-:Y:S01]  /*3300*/  @!P3 IMAD.IADD R4, R4, 0x1, -R61.reuse ;  /* 0x000000010404b824 */ /* 0x100fe200078e0a3d */
[----:B------:R-:W-:Y:S01]  /*3310*/  STL [R1+0x25dc], R60 ;  /* 0x0025dc3c01007387 */ /* 0x000fe20000100800 */
[----:B------:R-:W-:Y:S02]  /*3320*/  @!P4 IMAD.IADD R5, R5, 0x1, -R61 ;  /* 0x000000010505c824 */ /* 0x000fe400078e0a3d */
[----:B------:R-:W-:Y:S01]  /*3330*/  IMAD.HI.U32 R59, R59, R24, RZ ;  /* 0x000000183b3b7227 */ /* 0x000fe200078e00ff */
[----:B------:R0:W-:Y:S04]  /*3340*/  STL [R1+0x25d8], R0 ;  /* 0x0025d80001007387 */ /* 0x0001e80000100800 */
[----:B------:R-:W-:Y:S01]  /*3350*/  STL [R1+0x25d4], R2 ;  /* 0x0025d40201007387 */ /* 0x000fe20000100800 */
[----:B------:R-:W-:-:S03]  /*3360*/  IMAD.MOV R59, RZ, RZ, -R59 ;  /* 0x000000ffff3b7224 */ /* 0x000fc600078e0a3b */
[----:B------:R-:W-:Y:S04]  /*3370*/  STL [R1+0x25d0], R3 ;  /* 0x0025d00301007387 */ /* 0x000fe80000100800 */
[----:B------:R1:W-:Y:S04]  /*3380*/  STL [R1+0x25e0], R4 ;  /* 0x0025e00401007387 */ /* 0x0003e80000100800 */
[----:B------:R3:W-:Y:S04]  /*3390*/  STL [R1+0x25c8], R5 ;  /* 0x0025c80501007387 */ /* 0x0007e80000100800 */
[----:B------:R-:W-:Y:S01]  /*33a0*/  STL [R1+0x25cc], R6 ;  /* 0x0025cc0601007387 */ /* 0x000fe20000100800 */
[----:B------:R-:W-:-:S03]  /*33b0*/  IMAD R59, R61, R59, R24 ;  /* 0x0000003b3d3b7224 */ /* 0x000fc600078e0218 */
[----:B------:R-:W0:Y:S01]  /*33c0*/  S2R R54, SR_TID.X ;  /* 0x0000000000367919 */ /* 0x000e220000002100 */
[C---:B--2---:R-:W-:Y:S02]  /*33d0*/  ISETP.GT.U32.AND P5, PT, R61.reuse, R7, PT ;  /* 0x000000073d00720c */ /* 0x044fe40003fa4070 */
[----:B----4-:R-:W-:-:S11]  /*33e0*/  ISETP.GT.U32.AND P2, PT, R61, R8, PT ;  /* 0x000000083d00720c */ /* 0x010fd60003f44070 */
[--C-:B------:R-:W-:Y:S01]  /*33f0*/  @!P5 IMAD.IADD R7, R7, 0x1, -R61.reuse ;  /* 0x000000010707d824 */ /* 0x100fe200078e0a3d */
[C---:B------:R-:W-:Y:S02]  /*3400*/  ISETP.GT.U32.AND P5, PT, R61.reuse, R14, PT ;  /* 0x0000000e3d00720c */ /* 0x040fe40003fa4070 */
[C---:B------:R-:W-:Y:S01]  /*3410*/  ISETP.GT.U32.AND P0, PT, R61.reuse, R9, PT ;  /* 0x000000093d00720c */ /* 0x040fe20003f04070 */
[----:B------:R-:W-:Y:S01]  /*3420*/  @!P2 IMAD.IADD R8, R8, 0x1, -R61 ;  /* 0x000000010808a824 */ /* 0x000fe200078e0a3d */
[----:B------:R-:W-:-:S11]  /*3430*/  ISETP.GT.U32.AND P2, PT, R61, R15, PT ;  /* 0x0000000f3d00720c */ /* 0x000fd60003f44070 */
[--C-:B------:R-:W-:Y:S01]  /*3440*/  @!P0 IMAD.IADD R9, R9, 0x1, -R61.reuse ;  /* 0x0000000109098824 */ /* 0x100fe200078e0a3d */
[C---:B------:R-:W-:Y:S01]  /*3450*/  ISETP.GT.U32.AND P0, PT, R61.reuse, R16, PT ;  /* 0x000000103d00720c */ /* 0x040fe20003f04070 */
[--C-:B------:R-:W-:Y:S01]  /*3460*/  @!P5 IMAD.IADD R14, R14, 0x1, -R61.reuse ;  /* 0x000000010e0ed824 */ /* 0x100fe200078e0a3d */
[----:B------:R-:W-:Y:S01]  /*3470*/  ISETP.GT.U32.AND P6, PT, R61, R7, PT ;  /* 0x000000073d00720c */ /* 0x000fe20003fc4070 */
[----:B------:R-:W-:Y:S01]  /*3480*/  @!P2 IMAD.IADD R15, R15, 0x1, -R61 ;  /* 0x000000010f0fa824 */ /* 0x000fe200078e0a3d */
[C---:B------:R-:W-:Y:S02]  /*3490*/  ISETP.GT.U32.AND P5, PT, R61.reuse, R8, PT ;  /* 0x000000083d00720c */ /* 0x040fe40003fa4070 */
[----:B------:R-:W-:-:S07]  /*34a0*/  ISETP.GT.U32.AND P2, PT, R61, R9, PT ;  /* 0x000000093d00720c */ /* 0x000fce0003f44070 */
[--C-:B------:R-:W-:Y:S01]  /*34b0*/  @!P0 IMAD.IADD R16, R16, 0x1, -R61.reuse ;  /* 0x0000000110108824 */ /* 0x100fe200078e0a3d */
[----:B------:R-:W-:Y:S01]  /*34c0*/  ISETP.GT.U32.AND P0, PT, R61, R10, PT ;  /* 0x0000000a3d00720c */ /* 0x000fe20003f04070 */
[--C-:B------:R-:W-:Y:S02]  /*34d0*/  @!P6 IMAD.IADD R7, R7, 0x1, -R61.reuse ;  /* 0x000000010707e824 */ /* 0x100fe400078e0a3d */
[--C-:B------:R-:W-:Y:S02]  /*34e0*/  @!P5 IMAD.IADD R8, R8, 0x1, -R61.reuse ;  /* 0x000000010808d824 */ /* 0x100fe400078e0a3d */
[--C-:B------:R-:W-:Y:S01]  /*34f0*/  @!P2 IMAD.IADD R9, R9, 0x1, -R61.reuse ;  /* 0x000000010909a824 */ /* 0x100fe200078e0a3d */
[----:B------:R-:W-:Y:S04]  /*3500*/  STL [R1+0x25e4], R7 ;  /* 0x0025e40701007387 */ /* 0x000fe80000100800 */
[----:B------:R2:W-:Y:S03]  /*3510*/  STL [R1+0x25ec], R8 ;  /* 0x0025ec0801007387 */ /* 0x0005e60000100800 */
[----:B------:R-:W-:Y:S01]  /*3520*/  @!P0 IMAD.IADD R10, R10, 0x1, -R61 ;  /* 0x000000010a0a8824 */ /* 0x000fe200078e0a3d */
[----:B------:R-:W-:Y:S04]  /*3530*/  STL [R1+0x25f0], R9 ;  /* 0x0025f00901007387 */ /* 0x000fe80000100800 */
[----:B------:R4:W-:Y:S04]  /*3540*/  STL [R1+0x25f4], R10 ;  /* 0x0025f40a01007387 */ /* 0x0009e80000100800 */
[----:B------:R-:W2:Y:S01]  /*3550*/  LDL.LU R24, [R1+0x25f8] ;  /* 0x0025f80001187983 */ /* 0x000ea20000300800 */
[----:B0-----:R-:W-:-:S03]  /*3560*/  LOP3.LUT R0, R54, 0x7, RZ, 0xc0, !PT ;  /* 0x0000000736007812 */ /* 0x001fc600078ec0ff */
[----:B-1----:R-:W4:Y:S02]  /*3570*/  LDL R4, [R1+0xb68] ;  /* 0x000b680001047983 */ /* 0x002f240000100800 */
[----:B---3--:R-:W-:Y:S02]  /*3580*/  IMAD R5, R0, 0x110, RZ ;  /* 0x0000011000057824 */ /* 0x008fe400078e02ff */
[----:B------:R-:W3:Y:S04]  /*3590*/  LDL R60, [R1+0xb70] ;  /* 0x000b7000013c7983 */ /* 0x000ee80000100800 */
[----:B------:R-:W3:Y:S04]  /*35a0*/  LDL R0, [R1+0xb74] ;  /* 0x000b740001007983 */ /* 0x000ee80000100800 */
[----:B------:R-:W3:Y:S04]  /*35b0*/  LDL R2, [R1+0x2430] ;  /* 0x0024300001027983 */ /* 0x000ee80000100800 */
[----:B------:R-:W3:Y:S01]  /*35c0*/  LDL R3, [R1+0xb6c] ;  /* 0x000b6c0001037983 */ /* 0x000ee20000100800 */
[----:B------:R-:W-:-:S02]  /*35d0*/  ISETP.GT.U32.AND P3, PT, R61, R11, PT ;  /* 0x0000000b3d00720c */ /* 0x000fc40003f64070 */
[C---:B------:R-:W-:Y:S02]  /*35e0*/  ISETP.GT.U32.AND P4, PT, R61.reuse, R12, PT ;  /* 0x0000000c3d00720c */ /* 0x040fe40003f84070 */
[----:B------:R-:W-:-:S09]  /*35f0*/  ISETP.GT.U32.AND P1, PT, R61, R17, PT ;  /* 0x000000113d00720c */ /* 0x000fd20003f24070 */
[--C-:B------:R-:W-:Y:S01]  /*3600*/  @!P3 IMAD.IADD R11, R11, 0x1, -R61.reuse ;  /* 0x000000010b0bb824 */ /* 0x100fe200078e0a3d */
[C---:B------:R-:W-:Y:S01]  /*3610*/  ISETP.GT.U32.AND P3, PT, R61.reuse, R18, PT ;  /* 0x000000123d00720c */ /* 0x040fe20003f64070 */
[--C-:B------:R-:W-:Y:S01]  /*3620*/  @!P4 IMAD.IADD R12, R12, 0x1, -R61.reuse ;  /* 0x000000010c0cc824 */ /* 0x100fe200078e0a3d */
[----:B------:R-:W-:Y:S01]  /*3630*/  ISETP.GT.U32.AND P4, PT, R61, R19, PT ;  /* 0x000000133d00720c */ /* 0x000fe20003f84070 */
[----:B------:R-:W-:Y:S01]  /*3640*/  @!P1 IMAD.IADD R17, R17, 0x1, -R61 ;  /* 0x0000000111119824 */ /* 0x000fe200078e0a3d */
[----:B------:R-:W-:-:S09]  /*3650*/  ISETP.GT.U32.AND P1, PT, R61, R11, PT ;  /* 0x0000000b3d00720c */ /* 0x000fd20003f24070 */
[--C-:B------:R-:W-:Y:S01]  /*3660*/  @!P3 IMAD.IADD R18, R18, 0x1, -R61.reuse ;  /* 0x000000011212b824 */ /* 0x100fe200078e0a3d */
[----:B------:R-:W-:Y:S01]  /*3670*/  ISETP.GT.U32.AND P3, PT, R61, R12, PT ;  /* 0x0000000c3d00720c */ /* 0x000fe20003f64070 */
[--C-:B------:R-:W-:Y:S01]  /*3680*/  @!P4 IMAD.IADD R19, R19, 0x1, -R61.reuse ;  /* 0x000000011313c824 */ /* 0x100fe200078e0a3d */
[C---:B------:R-:W-:Y:S02]  /*3690*/  ISETP.GT.U32.AND P4, PT, R61.reuse, R13, PT ;  /* 0x0000000d3d00720c */ /* 0x040fe40003f84070 */
[C---:B------:R-:W-:Y:S02]  /*36a0*/  ISETP.GT.U32.AND P5, PT, R61.reuse, R14, PT ;  /* 0x0000000e3d00720c */ /* 0x040fe40003fa4070 */
[----:B------:R-:W-:Y:S01]  /*36b0*/  ISETP.GT.U32.AND P0, PT, R61, R16, PT ;  /* 0x000000103d00720c */ /* 0x000fe20003f04070 */
[----:B------:R-:W-:Y:S01]  /*36c0*/  @!P1 IMAD.IADD R11, R11, 0x1, -R61 ;  /* 0x000000010b0b9824 */ /* 0x000fe200078e0a3d */
[----:B------:R-:W-:-:S05]  /*36d0*/  ISETP.GT.U32.AND P2, PT, R61, R15, PT ;  /* 0x0000000f3d00720c */ /* 0x000fca0003f44070 */
[--C-:B------:R-:W-:Y:S01]  /*36e0*/  @!P3 IMAD.IADD R12, R12, 0x1, -R61.reuse ;  /* 0x000000010c0cb824 */ /* 0x100fe200078e0a3d */
[----:B------:R-:W-:Y:S01]  /*36f0*/  ISETP.GT.U32.AND P3, PT, R61, R18, PT ;  /* 0x000000123d00720c */ /* 0x000fe20003f64070 */
[--C-:B------:R-:W-:Y:S01]  /*3700*/  @!P4 IMAD.IADD R13, R13, 0x1, -R61.reuse ;  /* 0x000000010d0dc824 */ /* 0x100fe200078e0a3d */
[C---:B------:R-:W-:Y:S02]  /*3710*/  ISETP.GT.U32.AND P4, PT, R61.reuse, R20, PT ;  /* 0x000000143d00720c */ /* 0x040fe40003f84070 */
[C---:B------:R-:W-:Y:S02]  /*3720*/  ISETP.GT.U32.AND P1, PT, R61.reuse, R17, PT ;  /* 0x000000113d00720c */ /* 0x040fe40003f24070 */
[C---:B------:R-:W-:Y:S01]  /*3730*/  ISETP.GT.U32.AND P6, PT, R61.reuse, R19, PT ;  /* 0x000000133d00720c */ /* 0x040fe20003fc4070 */
[--C-:B------:R-:W-:Y:S01]  /*3740*/  @!P5 IMAD.IADD R14, R14, 0x1, -R61.reuse ;  /* 0x000000010e0ed824 */ /* 0x100fe200078e0a3d */
[C---:B------:R-:W-:Y:S01]  /*3750*/  ISETP.GT.U32.AND P5, PT, R61.reuse, R21, PT ;  /* 0x000000153d00720c */ /* 0x040fe20003fa4070 */
[----:B------:R-:W-:Y:S01]  /*3760*/  @!P0 IMAD.IADD R16, R16, 0x1, -R61 ;  /* 0x0000000110108824 */ /* 0x000fe200078e0a3d */
[----:B------:R-:W-:-:S03]  /*3770*/  ISETP.GT.U32.AND P0, PT, R61, R23, PT ;  /* 0x000000173d00720c */ /* 0x000fc60003f04070 */
[--C-:B------:R-:W-:Y:S01]  /*3780*/  @!P3 IMAD.IADD R18, R18, 0x1, -R61.reuse ;  /* 0x000000011212b824 */ /* 0x100fe200078e0a3d */
[----:B------:R-:W-:Y:S01]  /*3790*/  ISETP.GT.U32.AND P3, PT, R61, R25, PT ;  /* 0x000000193d00720c */ /* 0x000fe20003f64070 */
[--C-:B------:R-:W-:Y:S01]  /*37a0*/  @!P2 IMAD.IADD R15, R15, 0x1, -R61.reuse ;  /* 0x000000010f0fa824 */ /* 0x100fe200078e0a3d */
[C---:B------:R-:W-:Y:S01]  /*37b0*/  ISETP.GT.U32.AND P2, PT, R61.reuse, R22, PT ;  /* 0x000000163d00720c */ /* 0x040fe20003f44070 */
[--C-:B------:R-:W-:Y:S01]  /*37c0*/  @!P4 IMAD.IADD R20, R20, 0x1, -R61.reuse ;  /* 0x000000011414c824 */ /* 0x100fe200078e0a3d */
[----:B------:R-:W-:Y:S01]  /*37d0*/  ISETP.GT.U32.AND P4, PT, R61, R27, PT ;  /* 0x0000001b3d00720c */ /* 0x000fe20003f84070 */
[--C-:B------:R-:W-:Y:S02]  /*37e0*/  @!P1 IMAD.IADD R17, R17, 0x1, -R61.reuse ;  /* 0x0000000111119824 */ /* 0x100fe400078e0a3d */
[--C-:B------:R-:W-:Y:S01]  /*37f0*/  @!P6 IMAD.IADD R19, R19, 0x1, -R61.reuse ;  /* 0x000000011313e824 */ /* 0x100fe200078e0a3d */
[----:B------:R-:W-:Y:S01]  /*3800*/  ISETP.GT.U32.AND P6, PT, R61, R26, PT ;  /* 0x0000001a3d00720c */ /* 0x000fe20003fc4070 */
[--C-:B------:R-:W-:Y:S01]  /*3810*/  @!P5 IMAD.IADD R21, R21, 0x1, -R61.reuse ;  /* 0x000000011515d824 */ /* 0x100fe200078e0a3d */
[----:B------:R-:W-:Y:S01]  /*3820*/  ISETP.GT.U32.AND P5, PT, R61, R28, PT ;  /* 0x0000001c3d00720c */ /* 0x000fe20003fa4070 */
[--C-:B------:R-:W-:Y:S01]  /*3830*/  @!P0 IMAD.IADD R23, R23, 0x1, -R61.reuse ;  /* 0x0000000117178824 */ /* 0x100fe200078e0a3d */
[----:B------:R-:W-:Y:S01]  /*3840*/  ISETP.GT.U32.AND P0, PT, R61, R30, PT ;  /* 0x0000001e3d00720c */ /* 0x000fe20003f04070 */
[--C-:B------:R-:W-:Y:S01]  /*3850*/  @!P3 IMAD.IADD R25, R25, 0x1, -R61.reuse ;  /* 0x000000011919b824 */ /* 0x100fe200078e0a3d */
[C---:B------:R-:W-:Y:S01]  /*3860*/  ISETP.GT.U32.AND P3, PT, R61.reuse, R32, PT ;  /* 0x000000203d00720c */ /* 0x040fe20003f64070 */
[--C-:B------:R-:W-:Y:S01]  /*3870*/  @!P2 IMAD.IADD R22, R22, 0x1, -R61.reuse ;  /* 0x000000011616a824 */ /* 0x100fe200078e0a3d */
[----:B------:R-:W-:Y:S01]  /*3880*/  ISETP.GT.U32.AND P2, PT, R61, R29, PT ;  /* 0x0000001d3d00720c */ /* 0x000fe20003f44070 */
[----:B------:R-:W-:Y:S01]  /*3890*/  @!P4 IMAD.IADD R27, R27, 0x1, -R61 ;  /* 0x000000011b1bc824 */ /* 0x000fe200078e0a3d */
[----:B------:R-:W-:-:S03]  /*38a0*/  ISETP.GT.U32.AND P4, PT, R61, R21, PT ;  /* 0x000000153d00720c */ /* 0x000fc60003f84070 */
[--C-:B------:R-:W-:Y:S02]  /*38b0*/  @!P6 IMAD.IADD R26, R26, 0x1, -R61.reuse ;  /* 0x000000011a1ae824 */ /* 0x100fe400078e0a3d */
[--C-:B------:R-:W-:Y:S01]  /*38c0*/  @!P5 IMAD.IADD R28, R28, 0x1, -R61.reuse ;  /* 0x000000011c1cd824 */ /* 0x100fe200078e0a3d */
[C---:B------:R-:W-:Y:S01]  /*38d0*/  ISETP.GT.U32.AND P5, PT, R61.reuse, R22, PT ;  /* 0x000000163d00720c */ /* 0x040fe20003fa4070 */
[--C-:B------:R-:W-:Y:S02]  /*38e0*/  @!P0 IMAD.IADD R30, R30, 0x1, -R61.reuse ;  /* 0x000000011e1e8824 */ /* 0x100fe400078e0a3d */
[--C-:B------:R-:W-:Y:S01]  /*38f0*/  @!P3 IMAD.IADD R32, R32, 0x1, -R61.reuse ;  /* 0x000000012020b824 */ /* 0x100fe200078e0a3d */
[----:B------:R-:W-:Y:S01]  /*3900*/  ISETP.GT.U32.AND P3, PT, R61, R26, PT ;  /* 0x0000001a3d00720c */ /* 0x000fe20003f64070 */
[--C-:B------:R-:W-:Y:S01]  /*3910*/  @!P2 IMAD.IADD R29, R29, 0x1, -R61.reuse ;  /* 0x000000011d1da824 */ /* 0x100fe200078e0a3d */
[----:B------:R-:W-:Y:S01]  /*3920*/  ISETP.GT.U32.AND P2, PT, R61, R23, PT ;  /* 0x000000173d00720c */ /* 0x000fe20003f44070 */
[----:B------:R-:W-:Y:S01]  /*3930*/  @!P4 IMAD.IADD R21, R21, 0x1, -R61 ;  /* 0x000000011515c824 */ /* 0x000fe200078e0a3d */
[----:B------:R-:W-:-:S02]  /*3940*/  ISETP.GT.U32.AND P4, PT, R61, R27, PT ;  /* 0x0000001b3d00720c */ /* 0x000fc40003f84070 */
[----:B------:R-:W-:-:S03]  /*3950*/  ISETP.GT.U32.AND P6, PT, R61, R20, PT ;  /* 0x000000143d00720c */ /* 0x000fc60003fc4070 */
[----:B------:R-:W-:Y:S01]  /*3960*/  @!P5 IMAD.IADD R22, R22, 0x1, -R61 ;  /* 0x000000011616d824 */ /* 0x000fe200078e0a3d */
[----:B------:R-:W-:-:S03]  /*3970*/  ISETP.GT.U32.AND P5, PT, R61, R28, PT ;  /* 0x0000001c3d00720c */ /* 0x000fc60003fa4070 */
[--C-:B------:R-:W-:Y:S01]  /*3980*/  @!P3 IMAD.IADD R26, R26, 0x1, -R61.reuse ;  /* 0x000000011a1ab824 */ /* 0x100fe200078e0a3d */
[----:B------:R-:W-:Y:S01]  /*3990*/  ISETP.GT.U32.AND P3, PT, R61, R33, PT ;  /* 0x000000213d00720c */ /* 0x000fe20003f64070 */
[--C-:B------:R-:W-:Y:S01]  /*39a0*/  @!P2 IMAD.IADD R23, R23, 0x1, -R61.reuse ;  /* 0x000000011717a824 */ /* 0x100fe200078e0a3d */
[----:B------:R-:W-:Y:S01]  /*39b0*/  ISETP.GT.U32.AND P2, PT, R61, R32, PT ;  /* 0x000000203d00720c */ /* 0x000fe20003f44070 */
[--C-:B------:R-:W-:Y:S01]  /*39c0*/  @!P4 IMAD.IADD R27, R27, 0x1, -R61.reuse ;  /* 0x000000011b1bc824 */ /* 0x100fe200078e0a3d */
[C---:B------:R-:W-:Y:S01]  /*39d0*/  ISETP.GT.U32.AND P4, PT, R61.reuse, R34, PT ;  /* 0x000000223d00720c */ /* 0x040fe20003f84070 */
[----:B------:R-:W-:Y:S01]  /*39e0*/  @!P6 IMAD.IADD R20, R20, 0x1, -R61 ;  /* 0x000000011414e824 */ /* 0x000fe200078e0a3d */
[----:B------:R-:W-:-:S03]  /*39f0*/  ISETP.GT.U32.AND P6, PT, R61, R29, PT ;  /* 0x0000001d3d00720c */ /* 0x000fc60003fc4070 */
[----:B------:R-:W-:Y:S01]  /*3a00*/  @!P5 IMAD.IADD R28, R28, 0x1, -R61 ;  /* 0x000000011c1cd824 */ /* 0x000fe200078e0a3d */
[----:B------:R-:W-:-:S03]  /*3a10*/  ISETP.GT.U32.AND P5, PT, R61, R35, PT ;  /* 0x000000233d00720c */ /* 0x000fc60003fa4070 */
[--C-:B------:R-:W-:Y:S01]  /*3a20*/  @!P3 IMAD.IADD R33, R33, 0x1, -R61.reuse ;  /* 0x000000012121b824 */ /* 0x100fe200078e0a3d */
[C---:B------:R-:W-:Y:S01]  /*3a30*/  ISETP.GT.U32.AND P3, PT, R61.reuse, R40, PT ;  /* 0x000000283d00720c */ /* 0x040fe20003f64070 */
[--C-:B------:R-:W-:Y:S01]  /*3a40*/  @!P2 IMAD.IADD R32, R32, 0x1, -R61.reuse ;  /* 0x000000012020a824 */ /* 0x100fe200078e0a3d */
[C---:B------:R-:W-:Y:S01]  /*3a50*/  ISETP.GT.U32.AND P2, PT, R61.reuse, R39, PT ;  /* 0x000000273d00720c */ /* 0x040fe20003f44070 */
[--C-:B------:R-:W-:Y:S01]  /*3a60*/  @!P4 IMAD.IADD R34, R34, 0x1, -R61.reuse ;  /* 0x000000012222c824 */ /* 0x100fe200078e0a3d */
[----:B------:R-:W-:Y:S01]  /*3a70*/  ISETP.GT.U32.AND P4, PT, R61, R41, PT ;  /* 0x000000293d00720c */ /* 0x000fe20003f84070 */
[----:B------:R-:W-:Y:S01]  /*3a80*/  @!P6 IMAD.IADD R29, R29, 0x1, -R61 ;  /* 0x000000011d1de824 */ /* 0x000fe200078e0a3d */
        /* <DEDUP_REMOVED lines=18> */
[----:B------:R-:W-:Y:S01]  /*3bb0*/  ISETP.GT.U32.AND P4, PT, R61, R42, PT ;  /* 0x0000002a3d00720c */ /* 0x000fe20003f84070 */
[----:B------:R-:W-:-:S04]  /*3bc0*/  @!P6 IMAD.IADD R43, R43, 0x1, -R61 ;  /* 0x000000012b2be824 */ /* 0x000fc800078e0a3d */
[----:B------:R-:W-:Y:S01]  /*3bd0*/  @!P5 IMAD.IADD R36, R36, 0x1, -R61 ;  /* 0x000000012424d824 */ /* 0x000fe200078e0a3d */
[----:B------:R-:W-:-:S03]  /*3be0*/  ISETP.GT.U32.AND P5, PT, R61, R43, PT ;  /* 0x0000002b3d00720c */ /* 0x000fc60003fa4070 */
[--C-:B------:R-:W-:Y:S01]  /*3bf0*/  @!P3 IMAD.IADD R41, R41, 0x1, -R61.reuse ;  /* 0x000000012929b824 */ /* 0x100fe200078e0a3d */
[C---:B------:R-:W-:Y:S01]  /*3c00*/  ISETP.GT.U32.AND P3, PT, R61.reuse, R48, PT ;  /* 0x000000303d00720c */ /* 0x040fe20003f64070 */
[--C-:B------:R-:W-:Y:S01]  /*3c10*/  @!P2 IMAD.IADD R40, R40, 0x1, -R61.reuse ;  /* 0x000000012828a824 */ /* 0x100fe200078e0a3d */
[C---:B------:R-:W-:Y:S01]  /*3c20*/  ISETP.GT.U32.AND P2, PT, R61.reuse, R47, PT ;  /* 0x0000002f3d00720c */ /* 0x040fe20003f44070 */
[----:B------:R-:W-:Y:S01]  /*3c30*/  @!P4 IMAD.IADD R42, R42, 0x1, -R61 ;  /* 0x000000012a2ac824 */ /* 0x000fe200078e0a3d */
[----:B------:R-:W-:-:S05]  /*3c40*/  ISETP.GT.U32.AND P4, PT, R61, R49, PT ;  /* 0x000000313d00720c */ /* 0x000fca0003f84070 */
[----:B------:R-:W-:Y:S01]  /*3c50*/  @!P5 IMAD.IADD R43, R43, 0x1, -R61 ;  /* 0x000000012b2bd824 */ /* 0x000fe200078e0a3d */
[----:B------:R-:W-:-:S03]  /*3c60*/  ISETP.GT.U32.AND P5, PT, R61, R50, PT ;  /* 0x000000323d00720c */ /* 0x000fc60003fa4070 */
[--C-:B------:R-:W-:Y:S01]  /*3c70*/  @!P3 IMAD.IADD R48, R48, 0x1, -R61.reuse ;  /* 0x000000013030b824 */ /* 0x100fe200078e0a3d */
[----:B------:R-:W-:Y:S01]  /*3c80*/  ISETP.GT.U32.AND P3, PT, R61, R56, PT ;  /* 0x000000383d00720c */ /* 0x000fe20003f64070 */
[----:B------:R-:W-:Y:S01]  /*3c90*/  @!P2 IMAD.IADD R47, R47, 0x1, -R61 ;  /* 0x000000012f2fa824 */ /* 0x000fe200078e0a3d */
[----:B--2---:R-:W-:-:S13]  /*3ca0*/  ISETP.GT.U32.AND P1, PT, R61, R24, PT ;  /* 0x000000183d00720c */ /* 0x004fda0003f24070 */
[----:B------:R-:W-:Y:S01]  /*3cb0*/  @!P1 IMAD.IADD R24, R24, 0x1, -R61 ;  /* 0x0000000118189824 */ /* 0x000fe200078e0a3d */
[----:B------:R-:W-:-:S04]  /*3cc0*/  ISETP.GT.U32.AND P1, PT, R61, R31, PT ;  /* 0x0000001f3d00720c */ /* 0x000fc80003f24070 */
[----:B------:R-:W-:-:S09]  /*3cd0*/  ISETP.GT.U32.AND P0, PT, R61, R24, PT ;  /* 0x000000183d00720c */ /* 0x000fd20003f04070 */
[----:B------:R-:W-:Y:S01]  /*3ce0*/  @!P1 IMAD.IADD R31, R31, 0x1, -R61 ;  /* 0x000000011f1f9824 */ /* 0x000fe200078e0a3d */
[----:B------:R-:W-:-:S03]  /*3cf0*/  ISETP.GT.U32.AND P1, PT, R61, R25, PT ;  /* 0x000000193d00720c */ /* 0x000fc60003f24070 */
[----:B------:R-:W-:Y:S01]  /*3d00*/  @!P0 IMAD.IADD R24, R24, 0x1, -R61 ;  /* 0x0000000118188824 */ /* 0x000fe200078e0a3d */
        /* <DEDUP_REMOVED lines=12> */
[C---:B------:R-:W-:Y:S02]  /*3dd0*/  ISETP.GT.U32.AND P0, PT, R61.reuse, R38, PT ;  /* 0x000000263d00720c */ /* 0x040fe40003f04070 */
[----:B------:R-:W-:-:S07]  /*3de0*/  ISETP.GT.U32.AND P6, PT, R61, R37, PT ;  /* 0x000000253d00720c */ /* 0x000fce0003fc4070 */
[----:B------:R-:W-:Y:S01]  /*3df0*/  @!P1 IMAD.IADD R45, R45, 0x1, -R61 ;  /* 0x000000012d2d9824 */ /* 0x000fe200078e0a3d */
[----:B------:R-:W-:-:S03]  /*3e00*/  ISETP.GT.U32.AND P1, PT, R61, R39, PT ;  /* 0x000000273d00720c */ /* 0x000fc60003f24070 */
[--C-:B------:R-:W-:Y:S01]  /*3e10*/  @!P0 IMAD.IADD R38, R38, 0x1, -R61.reuse ;  /* 0x0000000126268824 */ /* 0x100fe200078e0a3d */
[----:B------:R-:W-:Y:S01]  /*3e20*/  ISETP.GT.U32.AND P0, PT, R61, R44, PT ;  /* 0x0000002c3d00720c */ /* 0x000fe20003f04070 */
[----:B------:R-:W-:Y:S01]  /*3e30*/  @!P6 IMAD.IADD R37, R37, 0x1, -R61 ;  /* 0x000000012525e824 */ /* 0x000fe200078e0a3d */
[----:B------:R-:W-:-:S07]  /*3e40*/  ISETP.GT.U32.AND P6, PT, R61, R45, PT ;  /* 0x0000002d3d00720c */ /* 0x000fce0003fc4070 */
[----:B------:R-:W-:Y:S01]  /*3e50*/  @!P1 IMAD.IADD R39, R39, 0x1, -R61 ;  /* 0x0000000127279824 */ /* 0x000fe200078e0a3d */
[----:B------:R-:W-:-:S03]  /*3e60*/  ISETP.GT.U32.AND P1, PT, R61, R46, PT ;  /* 0x0000002e3d00720c */ /* 0x000fc60003f24070 */
[--C-:B------:R-:W-:Y:S01]  /*3e70*/  @!P0 IMAD.IADD R44, R44, 0x1, -R61.reuse ;  /* 0x000000012c2c8824 */ /* 0x100fe200078e0a3d */
[----:B------:R-:W-:Y:S01]  /*3e80*/  ISETP.GT.U32.AND P0, PT, R61, R51, PT ;  /* 0x000000333d00720c */ /* 0x000fe20003f04070 */
[----:B------:R-:W-:Y:S01]  /*3e90*/  @!P4 IMAD.IADD R49, R49, 0x1, -R61 ;  /* 0x000000013131c824 */ /* 0x000fe200078e0a3d */
[C---:B------:R-:W-:Y:S02]  /*3ea0*/  ISETP.GT.U32.AND P2, PT, R61.reuse, R55, PT ;  /* 0x000000373d00720c */ /* 0x040fe40003f44070 */
[----:B------:R-:W-:-:S05]  /*3eb0*/  ISETP.GT.U32.AND P4, PT, R61, R57, PT ;  /* 0x000000393d00720c */ /* 0x000fca0003f84070 */
[--C-:B------:R-:W-:Y:S01]  /*3ec0*/  @!P1 IMAD.IADD R46, R46, 0x1, -R61.reuse ;  /* 0x000000012e2e9824 */ /* 0x100fe200078e0a3d */
[----:B------:R-:W-:Y:S01]  /*3ed0*/  ISETP.GT.U32.AND P1, PT, R61, R53, PT ;  /* 0x000000353d00720c */ /* 0x000fe20003f24070 */
[--C-:B------:R-:W-:Y:S01]  /*3ee0*/  @!P6 IMAD.IADD R45, R45, 0x1, -R61.reuse ;  /* 0x000000012d2de824 */ /* 0x100fe200078e0a3d */
[C---:B------:R-:W-:Y:S01]  /*3ef0*/  ISETP.GT.U32.AND P6, PT, R61.reuse, R52, PT ;  /* 0x000000343d00720c */ /* 0x040fe20003fc4070 */
[--C-:B------:R-:W-:Y:S01]  /*3f00*/  @!P5 IMAD.IADD R50, R50, 0x1, -R61.reuse ;  /* 0x000000013232d824 */ /* 0x100fe200078e0a3d */
[----:B------:R-:W-:Y:S01]  /*3f10*/  ISETP.GT.U32.AND P5, PT, R61, R58, PT ;  /* 0x0000003a3d00720c */ /* 0x000fe20003fa4070 */
[--C-:B------:R-:W-:Y:S01]  /*3f20*/  @!P0 IMAD.IADD R51, R51, 0x1, -R61.reuse ;  /* 0x0000000133338824 */ /* 0x100fe200078e0a3d */
[C---:B------:R-:W-:Y:S01]  /*3f30*/  ISETP.GT.U32.AND P0, PT, R61.reuse, R59, PT ;  /* 0x0000003b3d00720c */ /* 0x040fe20003f04070 */
        /* <DEDUP_REMOVED lines=9> */
[C---:B------:R-:W-:Y:S01]  /*3fd0*/  ISETP.GT.U32.AND P6, PT, R61.reuse, R46, PT ;  /* 0x0000002e3d00720c */ /* 0x040fe20003fc4070 */
        /* <DEDUP_REMOVED lines=10> */
[----:B------:R-:W-:Y:S01]  /*4080*/  @!P1 IMAD.IADD R47, R47, 0x1, -R61 ;  /* 0x000000012f2f9824 */ /* 0x000fe200078e0a3d */
[----:B------:R-:W-:Y:S01]  /*4090*/  ISETP.GT.U32.AND P1, PT, R61, R53, PT ;  /* 0x000000353d00720c */ /* 0x000fe20003f24070 */
[----:B------:R-:W-:-:S02]  /*40a0*/  IMAD.SHL.U32 R8, R54, 0x2, RZ ;  /* 0x0000000236087824 */ /* 0x000fc400078e00ff */
[----:B------:R-:W-:Y:S02]  /*40b0*/  IMAD.SHL.U32 R7, R54, 0x80, RZ ;  /* 0x0000008036077824 */ /* 0x000fe400078e00ff */
[--C-:B------:R-:W-:Y:S01]  /*40c0*/  @!P6 IMAD.IADD R46, R46, 0x1, -R61.reuse ;  /* 0x000000012e2ee824 */ /* 0x100fe200078e0a3d */
[--C-:B------:R-:W-:Y:S01]  /*40d0*/  LOP3.LUT R6, R5, 0x10, R8.reuse, 0x78, !PT ;  /* 0x0000001005067812 */ /* 0x100fe200078e7808 */
[--C-:B------:R-:W-:Y:S01]  /*40e0*/  @!P5 IMAD.IADD R51, R51, 0x1, -R61.reuse ;  /* 0x000000013333d824 */ /* 0x100fe200078e0a3d */
[C---:B------:R-:W-:Y:S01]  /*40f0*/  ISETP.GT.U32.AND P6, PT, R61.reuse, R58, PT ;  /* 0x0000003a3d00720c */ /* 0x040fe20003fc4070 */
[--C-:B------:R-:W-:Y:S01]  /*4100*/  @!P0 IMAD.IADD R52, R52, 0x1, -R61.reuse ;  /* 0x0000000134348824 */ /* 0x100fe200078e0a3d */
[----:B------:R-:W-:Y:S01]  /*4110*/  ISETP.GT.U32.AND P5, PT, R61, R59, PT ;  /* 0x0000003b3d00720c */ /* 0x000fe20003fa4070 */
[----:B------:R-:W-:Y:S01]  /*4120*/  @!P3 IMAD.IADD R56, R56, 0x1, -R61 ;  /* 0x000000013838b824 */ /* 0x000fe200078e0a3d */
[----:B------:R-:W-:Y:S01]  /*4130*/  LOP3.LUT R8, R5, 0x30, R8, 0x78, !PT ;  /* 0x0000003005087812 */ /* 0x000fe200078e7808 */
[----:B------:R-:W2:Y:S01]  /*4140*/  LDL R54, [R1+0x2434] ;  /* 0x0024340001367983 */ /* 0x000ea20000100800 */
[----:B------:R-:W-:-:S02]  /*4150*/  LOP3.LUT R6, R6, 0x800, R7, 0xf8, !PT ;  /* 0x0000080006067812 */ /* 0x000fc400078ef807 */
[----:B----4-:R-:W-:Y:S01]  /*4160*/  ISETP.GE.AND P0, PT, R4, RZ, PT ;  /* 0x000000ff0400720c */ /* 0x010fe20003f06270 */
[----:B------:R-:W4:Y:S01]  /*4170*/  LDL R5, [R1+0x2450] ;  /* 0x0024500001057983 */ /* 0x000f220000100800 */
[----:B---3--:R-:W-:Y:S01]  /*4180*/  ISETP.GE.AND P3, PT, R60, RZ, PT ;  /* 0x000000ff3c00720c */ /* 0x008fe20003f66270 */
[--C-:B------:R-:W-:Y:S02]  /*4190*/  @!P2 IMAD.IADD R55, R55, 0x1, -R61.reuse ;  /* 0x000000013737a824 */ /* 0x100fe400078e0a3d */
[----:B------:R-:W3:Y:S01]  /*41a0*/  LDL R4, [R1+0x2464] ;  /* 0x0024640001047983 */ /* 0x000ee20000100800 */
[----:B------:R-:W-:Y:S01]  /*41b0*/  @!P4 IMAD.IADD R57, R57, 0x1, -R61 ;  /* 0x000000013939c824 */ /* 0x000fe200078e0a3d */
[----:B------:R-:W-:Y:S02]  /*41c0*/  ISETP.GE.AND P2, PT, R0, RZ, PT ;  /* 0x000000ff0000720c */ /* 0x000fe40003f46270 */
[----:B------:R-:W2:Y:S01]  /*41d0*/  LDL R7, [R1+0x245c] ;  /* 0x00245c0001077983 */ /* 0x000ea20000100800 */
[----:B------:R-:W-:-:S03]  /*41e0*/  ISETP.GE.AND P4, PT, R2, RZ, PT ;  /* 0x000000ff0200720c */ /* 0x000fc60003f86270 */
[----:B------:R-:W2:Y:S01]  /*41f0*/  LDL R60, [R1+0x2454] ;  /* 0x00245400013c7983 */ /* 0x000ea20000100800 */
[----:B------:R-:W-:-:S03]  /*4200*/  @!P1 IMAD.IADD R53, R53, 0x1, -R61 ;  /* 0x0000000135359824 */ /* 0x000fc600078e0a3d */
[----:B------:R-:W2:Y:S01]  /*4210*/  LDL.LU R10, [R1+0x1c] ;  /* 0x00001c00010a7983 */ /* 0x000ea20000300800 */
[----:B------:R-:W-:-:S03]  /*4220*/  ISETP.GE.AND P1, PT, R3, RZ, PT ;  /* 0x000000ff0300720c */ /* 0x000fc60003f26270 */
[----:B------:R-:W3:Y:S04]  /*4230*/  LDL R0, [R1+0x2458] ;  /* 0x0024580001007983 */ /* 0x000ee80000100800 */
[----:B------:R-:W3:Y:S04]  /*4240*/  LDL R2, [R1+0x2448] ;  /* 0x0024480001027983 */ /* 0x000ee80000100800 */
[----:B------:R-:W3:Y:S04]  /*4250*/  LDL.LU R9, [R1+0x18] ;  /* 0x0000180001097983 */ /* 0x000ee80000300800 */
[----:B------:R-:W4:Y:S04]  /*4260*/  LDL R3, [R1+0x244c] ;  /* 0x00244c0001037983 */ /* 0x000f280000100800 */
[----:B------:R-:W4:Y:S01]  /*4270*/  LDL.LU R8, [R1+0x14] ;  /* 0x0000140001087983 */ /* 0x000f220000300800 */
[----:B------:R-:W-:-:S02]  /*4280*/  @!P6 IMAD.IADD R58, R58, 0x1, -R61 ;  /* 0x000000013a3ae824 */ /* 0x000fc400078e0a3d */
[----:B------:R-:W-:Y:S02]  /*4290*/  @!P5 IMAD.IADD R59, R59, 0x1, -R61 ;  /* 0x000000013b3bd824 */ /* 0x000fe400078e0a3d */
[----:B------:R-:W4:Y:S01]  /*42a0*/  LDL.LU R61, [R1+0x10] ;  /* 0x00001000013d7983 */ /* 0x000f220000300800 */
[----:B------:R-:W-:-:S03]  /*42b0*/  ISETP.NE.AND P5, PT, RZ, c[0x0][0x178], PT ;  /* 0x00005e00ff007a0c */ /* 0x000fc60003fa5270 */
[----:B------:R-:W4:Y:S01]  /*42c0*/  LDL R6, [R1+0x2438] ;  /* 0x0024380001067983 */ /* 0x000f220000100800 */
[----:B--2---:R-:W-:Y:S01]  /*42d0*/  @!P0 IMAD.MOV R10, RZ, RZ, -R10 ;  /* 0x000000ffff0a8224 */ /* 0x004fe200078e0a0a */
[----:B------:R-:W-:Y:S02]  /*42e0*/  ISETP.GE.AND P0, PT, R54, RZ, PT ;  /* 0x000000ff3600720c */ /* 0x000fe40003f06270 */
[----:B------:R-:W-:-:S04]  /*42f0*/  LOP3.LUT R54, RZ, c[0x0][0x178], RZ, 0x33, !PT ;  /* 0x00005e00ff367a12 */ /* 0x000fc800078e33ff */
[C---:B------:R-:W-:Y:S01]  /*4300*/  SEL R10, R54.reuse, R10, !P5 ;  /* 0x0000000a360a7207 */ /* 0x040fe20006800000 */
[----:B---3--:R-:W-:Y:S01]  /*4310*/  @!P1 IMAD.MOV R9, RZ, RZ, -R9 ;  /* 0x000000ffff099224 */ /* 0x008fe200078e0a09 */
[----:B----4-:R-:W-:Y:S02]  /*4320*/  ISETP.GE.AND P1, PT, R5, RZ, PT ;  /* 0x000000ff0500720c */ /* 0x010fe40003f26270 */
[----:B------:R-:W2:Y:S02]  /*4330*/  LDL R5, [R1+0x2440] ;  /* 0x0024400001057983 */ /* 0x000ea40000100800 */
[C---:B------:R-:W-:Y:S01]  /*4340*/  SEL R9, R54.reuse, R9, !P5 ;  /* 0x0000000936097207 */ /* 0x040fe20006800000 */
[----:B------:R-:W-:Y:S01]  /*4350*/  @!P2 IMAD.MOV R8, RZ, RZ, -R8 ;  /* 0x000000ffff08a224 */ /* 0x000fe200078e0a08 */
[----:B------:R0:W-:Y:S04]  /*4360*/  STL [R1+0x72c], R10 ;  /* 0x00072c0a01007387 */ /* 0x0001e80000100800 */
[C---:B------:R-:W-:Y:S01]  /*4370*/  SEL R8, R54.reuse, R8, !P5 ;  /* 0x0000000836087207 */ /* 0x040fe20006800000 */
[----:B------:R-:W-:Y:S01]  /*4380*/  @!P3 IMAD.MOV R61, RZ, RZ, -R61 ;  /* 0x000000ffff3db224 */ /* 0x000fe200078e0a3d */
[----:B0-----:R-:W3:Y:S04]  /*4390*/  LDL.LU R10, [R1+0x25f4] ;  /* 0x0025f400010a7983 */ /* 0x001ee80000300800 */
[----:B------:R-:W-:Y:S01]  /*43a0*/  SEL R61, R54, R61, !P5 ;  /* 0x0000003d363d7207 */ /* 0x000fe20006800000 */
[----:B------:R0:W-:Y:S04]  /*43b0*/  STL [R1+0x728], R9 ;  /* 0x0007280901007387 */ /* 0x0001e80000100800 */
[----:B0-----:R-:W4:Y:S04]  /*43c0*/  LDL.LU R9, [R1+0x25f0] ;  /* 0x0025f00001097983 */ /* 0x001f280000300800 */
[----:B------:R0:W-:Y:S04]  /*43d0*/  STL [R1+0x538], R8 ;  /* 0x0005380801007387 */ /* 0x0001e80000100800 */
[----:B0-----:R-:W2:Y:S04]  /*43e0*/  LDL.LU R8, [R1+0x25ec] ;  /* 0x0025ec0001087983 */ /* 0x001ea80000300800 */
[----:B------:R-:W2:Y:S04]  /*43f0*/  LDL.LU R54, [R1+0x25e8] ;  /* 0x0025e80001367983 */ /* 0x000ea80000300800 */
[----:B------:R0:W-:Y:S04]  /*4400*/  STL [R1+0x530], R61 ;  /* 0x0005303d01007387 */ /* 0x0001e80000100800 */
[----:B0-----:R-:W3:Y:S01]  /*4410*/  LDL R61, [R1+0x2460] ;  /* 0x00246000013d7983 */ /* 0x001ee20000100800 */
[----:B------:R-:W-:-:S02]  /*4420*/  ISETP.GE.AND P3, PT, R4, RZ, PT ;  /* 0x000000ff0400720c */ /* 0x000fc40003f66270 */
[----:B------:R-:W-:Y:S01]  /*4430*/  ISETP.GE.AND P2, PT, R7, RZ, PT ;  /* 0x000000ff0700720c */ /* 0x000fe20003f46270 */
[----:B--2---:R-:W-:Y:S02]  /*4440*/  IMAD.MOV.U32 R4, RZ, RZ, R54 ;  /* 0x000000ffff047224 */ /* 0x004fe400078e0036 */
[----:B------:R-:W2:Y:S02]  /*4450*/  LDL R54, [R1+0x243c] ;  /* 0x00243c0001367983 */ /* 0x000ea40000100800 */
[----:B------:R-:W-:Y:S02]  /*4460*/  @!P4 IMAD.MOV R4, RZ, RZ, -R4 ;  /* 0x000000ffff04c224 */ /* 0x000fe400078e0a04 */
[----:B------:R-:W2:Y:S01]  /*4470*/  LDL.LU R7, [R1+0x25e4] ;  /* 0x0025e40001077983 */ /* 0x000ea20000300800 */
[----:B------:R-:W-:Y:S02]  /*4480*/  ISETP.GE.AND P4, PT, R60, RZ, PT ;  /* 0x000000ff3c00720c */ /* 0x000fe40003f86270 */
[----:B---3--:R-:W-:-:S02]  /*4490*/  ISETP.GE.AND P5, PT, R61, RZ, PT ;  /* 0x000000ff3d00720c */ /* 0x008fc40003fa6270 */
[----:B------:R-:W3:Y:S04]  /*44a0*/  LDL.LU R61, [R1+0x8] ;  /* 0x00000800013d7983 */ /* 0x000ee80000300800 */
[----:B------:R0:W-:Y:S04]  /*44b0*/  STL [R1+0x28], R4 ;  /* 0x0000280401007387 */ /* 0x0001e80000100800 */
[----:B0-----:R-:W2:Y:S04]  /*44c0*/  LDL.LU R4, [R1+0x25e0] ;  /* 0x0025e00001047983 */ /* 0x001ea80000300800 */
[----:B------:R-:W2:Y:S01]  /*44d0*/  LDL.LU R60, [R1+0x4] ;  /* 0x00000400013c7983 */ /* 0x000ea20000300800 */
[----:B---3--:R-:W-:Y:S01]  /*44e0*/  @!P0 IMAD.MOV R61, RZ, RZ, -R61 ;  /* 0x000000ffff3d8224 */ /* 0x008fe200078e0a3d */
[----:B------:R-:W-:-:S04]  /*44f0*/  ISETP.GE.AND P0, PT, R0, RZ, PT ;  /* 0x000000ff0000720c */ /* 0x000fc80003f06270 */
[----:B------:R0:W-:Y:S04]  /*4500*/  STL [R1+0x24], R61 ;  /* 0x0000243d01007387 */ /* 0x0001e80000100800 */
[----:B0-----:R-:W3:Y:S01]  /*4510*/  LDL R61, [R1+0x2428] ;  /* 0x00242800013d7983 */ /* 0x001ee20000100800 */
[----:B--2---:R-:W-:-:S03]  /*4520*/  @!P1 IMAD.MOV R60, RZ, RZ, -R60 ;  /* 0x000000ffff3c9224 */ /* 0x004fc600078e0a3c */
[----:B------:R-:W2:Y:S04]  /*4530*/  LDL.LU R0, [R1] ;  /* 0x0000000001007983 */ /* 0x000ea80000300800 */
[----:B------:R0:W-:Y:S04]  /*4540*/  STL [R1+0x20], R60 ;  /* 0x0000203c01007387 */ /* 0x0001e80000100800 */
[----:B0-----:R-:W3:Y:S01]  /*4550*/  LDL.LU R60, [R1+0x25dc] ;  /* 0x0025dc00013c7983 */ /* 0x001ee20000300800 */
[----:B------:R-:W-:Y:S01]  /*4560*/  ISETP.GE.AND P1, PT, R2, RZ, PT ;  /* 0x000000ff0200720c */ /* 0x000fe20003f26270 */
[----:B--2---:R-:W-:-:S02]  /*4570*/  @!P3 IMAD.MOV R0, RZ, RZ, -R0 ;  /* 0x000000ffff00b224 */ /* 0x004fc400078e0a00 */
[----:B---3--:R-:W-:Y:S02]  /*4580*/  IMAD.MOV.U32 R2, RZ, RZ, R60 ;  /* 0x000000ffff027224 */ /* 0x008fe400078e003c */
[----:B------:R-:W2:Y:S04]  /*4590*/  LDL R60, [R1+0x2424] ;  /* 0x00242400013c7983 */ /* 0x000ea80000100800 */
[----:B------:R0:W-:Y:S04]  /*45a0*/  STL [R1+0x1c], R0 ;  /* 0x00001c0001007387 */ /* 0x0001e80000100800 */
[----:B0-----:R-:W3:Y:S01]  /*45b0*/  LDL.LU R0, [R1+0x25d8] ;  /* 0x0025d80001007983 */ /* 0x001ee20000300800 */
[----:B------:R-:W-:Y:S01]  /*45c0*/  @!P2 IMAD.MOV R2, RZ, RZ, -R2 ;  /* 0x000000ffff02a224 */ /* 0x000fe200078e0a02 */
[----:B------:R-:W-:Y:S01]  /*45d0*/  ISETP.GE.AND P3, PT, R3, RZ, PT ;  /* 0x000000ff0300720c */ /* 0x000fe20003f66270 */
[----:B---3--:R-:W-:-:S02]  /*45e0*/  IMAD.MOV.U32 R3, RZ, RZ, R0 ;  /* 0x000000ffff037224 */ /* 0x008fc400078e0000 */
[----:B------:R-:W3:Y:S04]  /*45f0*/  LDL R0, [R1+0x242c] ;  /* 0x00242c0001007983 */ /* 0x000ee80000100800 */
[----:B------:R0:W-:Y:S04]  /*4600*/  STL [R1+0x18], R2 ;  /* 0x0000180201007387 */ /* 0x0001e80000100800 */
[----:B0-----:R-:W2:Y:S01]  /*4610*/  LDL.LU R2, [R1+0x25d4] ;  /* 0x0025d40001027983 */ /* 0x001ea20000300800 */
[----:B------:R-:W-:Y:S01]  /*4620*/  @!P5 IMAD.MOV R3, RZ, RZ, -R3 ;  /* 0x000000ffff03d224 */ /* 0x000fe200078e0a03 */
[----:B------:R-:W-:Y:S01]  /*4630*/  ISETP.GE.AND P2, PT, R6, RZ, PT ;  /* 0x000000ff0600720c */ /* 0x000fe20003f46270 */
[----:B--2---:R-:W-:-:S02]  /*4640*/  IMAD.MOV.U32 R6, RZ, RZ, R2 ;  /* 0x000000ffff067224 */ /* 0x004fc400078e0002 */
[----:B------:R-:W2:Y:S04]  /*4650*/  LDL R2, [R1+0x2444] ;  /* 0x0024440001027983 */ /* 0x000ea80000100800 */
[----:B------:R0:W-:Y:S04]  /*4660*/  STL [R1+0x14], R3 ;  /* 0x0000140301007387 */ /* 0x0001e80000100800 */
[----:B0-----:R-:W3:Y:S01]  /*4670*/  LDL.LU R3, [R1+0x25d0] ;  /* 0x0025d00001037983 */ /* 0x001ee20000300800 */
[----:B------:R-:W-:Y:S01]  /*4680*/  ISETP.GE.AND P5, PT, R5, RZ, PT ;  /* 0x000000ff0500720c */ /* 0x000fe20003fa6270 */
[----:B------:R-:W-:-:S05]  /*4690*/  @!P4 IMAD.MOV R6, RZ, RZ, -R6 ;  /* 0x000000ffff06c224 */ /* 0x000fca00078e0a06 */
[----:B------:R0:W-:Y:S04]  /*46a0*/  STL [R1+0x10], R6 ;  /* 0x0000100601007387 */ /* 0x0001e80000100800 */
[----:B0-----:R-:W4:Y:S01]  /*46b0*/  LDL.LU R6, [R1+0x25cc] ;  /* 0x0025cc0001067983 */ /* 0x001f220000300800 */
[----:B--2---:R-:W-:-:S03]  /*46c0*/  ISETP.GE.AND P4, PT, R2, RZ, PT ;  /* 0x000000ff0200720c */ /* 0x004fc60003f86270 */
[----:B------:R-:W2:Y:S01]  /*46d0*/  LDL R2, [R1+0x2418] ;  /* 0x0024180001027983 */ /* 0x000ea20000100800 */
[----:B---3--:R-:W-:-:S04]  /*46e0*/  IMAD.MOV.U32 R5, RZ, RZ, R3 ;  /* 0x000000ffff057224 */ /* 0x008fc800078e0003 */
[----:B------:R-:W-:Y:S02]  /*46f0*/  @!P0 IMAD.MOV R5, RZ, RZ, -R5 ;  /* 0x000000ffff058224 */ /* 0x000fe400078e0a05 */
[----:B------:R-:W-:Y:S02]  /*4700*/  IMAD.MOV.U32 R3, RZ, RZ, R4 ;  /* 0x000000ffff037224 */ /* 0x000fe400078e0004 */
[----:B------:R-:W3:Y:S04]  /*4710*/  LDL R4, [R1+0x241c] ;  /* 0x00241c0001047983 */ /* 0x000ee80000100800 */
[----:B------:R0:W-:Y:S04]  /*4720*/  STL [R1+0xc], R5 ;  /* 0x00000c0501007387 */ /* 0x0001e80000100800 */
[----:B0-----:R-:W2:Y:S01]  /*4730*/  LDL.LU R5, [R1+0x25c8] ;  /* 0x0025c80001057983 */ /* 0x001ea20000300800 */
[----:B------:R-:W-:Y:S01]  /*4740*/  @!P1 IMAD.MOV R3, RZ, RZ, -R3 ;  /* 0x000000ffff039224 */ /* 0x000fe200078e0a03 */
[----:B------:R-:W-:-:S02]  /*4750*/  ISETP.GE.AND P0, PT, R54, RZ, PT ;  /* 0x000000ff3600720c */ /* 0x000fc40003f06270 */
[----:B------:R-:W-:Y:S02]  /*4760*/  ISETP.GE.AND P1, PT, R0, RZ, PT ;  /* 0x000000ff0000720c */ /* 0x000fe40003f26270 */
[----:B------:R-:W3:Y:S01]  /*4770*/  LDL R0, [R1+0x2410] ;  /* 0x0024100001007983 */ /* 0x000ee20000100800 */
[----:B--2---:R-:W-:-:S03]  /*4780*/  IMAD.MOV.U32 R54, RZ, RZ, R5 ;  /* 0x000000ffff367224 */ /* 0x004fc600078e0005 */
[----:B------:R-:W2:Y:S04]  /*4790*/  LDL R5, [R1+0x2414] ;  /* 0x0024140001057983 */ /* 0x000ea80000100800 */
[----:B------:R4:W-:Y:S02]  /*47a0*/  STL [R1+0x8], R3 ;  /* 0x0000080301007387 */ /* 0x0009e40000100800 */
[----:B----4-:R-:W-:Y:S02]  /*47b0*/  IMAD.MOV.U32 R3, RZ, RZ, R6 ;  /* 0x000000ffff037224 */ /* 0x010fe400078e0006 */
[----:B------:R-:W4:Y:S01]  /*47c0*/  LDL R6, [R1+0x2420] ;  /* 0x0024200001067983 */ /* 0x000f220000100800 */
[----:B------:R-:W-:Y:S02]  /*47d0*/  @!P3 IMAD.MOV R54, RZ, RZ, -R54 ;  /* 0x000000ffff36b224 */ /* 0x000fe400078e0a36 */
[----:B------:R-:W-:Y:S01]  /*47e0*/  @!P2 IMAD.MOV R3, RZ, RZ, -R3 ;  /* 0x000000ffff03a224 */ /* 0x000fe200078e0a03 */
[----:B------:R-:W-:Y:S01]  /*47f0*/  ISETP.GE.AND P3, PT, R61, RZ, PT ;  /* 0x000000ff3d00720c */ /* 0x000fe20003f66270 */
[----:B------:R-:W-:Y:S01]  /*4800*/  IMAD.MOV.U32 R61, RZ, RZ, R7 ;  /* 0x000000ffff3d7224 */ /* 0x000fe200078e0007 */
[----:B------:R0:W-:Y:S04]  /*4810*/  STL [R1+0x4], R54 ;  /* 0x0000043601007387 */ /* 0x0001e80000100800 */
[----:B0-----:R-:W4:Y:S04]  /*4820*/  LDL.LU R54, [R1+0x25c4] ;  /* 0x0025c40001367983 */ /* 0x001f280000300800 */
[----:B------:R-:W4:Y:S04]  /*4830*/  LDL R7, [R1+0x2408] ;  /* 0x0024080001077983 */ /* 0x000f280000100800 */
[----:B------:R0:W-:Y:S04]  /*4840*/  STL [R1], R3 ;  /* 0x0000000301007387 */ /* 0x0001e80000100800 */
[----:B0-----:R-:W4:Y:S01]  /*4850*/  LDL R3, [R1+0x2404] ;  /* 0x0024040001037983 */ /* 0x001f220000100800 */
[----:B------:R-:W-:Y:S01]  /*4860*/  ISETP.GE.AND P2, PT, R60, RZ, PT ;  /* 0x000000ff3c00720c */ /* 0x000fe20003f46270 */
[----:B------:R-:W-:-:S02]  /*4870*/  IMAD.MOV.U32 R60, RZ, RZ, R8 ;  /* 0x000000ffff3c7224 */ /* 0x000fc400078e0008 */
[----:B------:R-:W4:Y:S01]  /*4880*/  LDL R8, [R1+0x240c] ;  /* 0x00240c0001087983 */ /* 0x000f220000100800 */
[----:B------:R-:W-:Y:S02]  /*4890*/  @!P5 IMAD.MOV R61, RZ, RZ, -R61 ;  /* 0x000000ffff3dd224 */ /* 0x000fe400078e0a3d */
[----:B------:R-:W-:Y:S02]  /*48a0*/  @!P4 IMAD.MOV R60, RZ, RZ, -R60 ;  /* 0x000000ffff3cc224 */ /* 0x000fe400078e0a3c */
[----:B------:R-:W-:Y:S01]  /*48b0*/  @!P0 IMAD.MOV R9, RZ, RZ, -R9 ;  /* 0x000000ffff098224 */ /* 0x000fe200078e0a09 */
[----:B------:R0:W-:Y:S01]  /*48c0*/  STL [R1+0x25b8], R61 ;  /* 0x0025b83d01007387 */ /* 0x0001e20000100800 */
[----:B---3--:R-:W-:Y:S02]  /*48d0*/  ISETP.GE.AND P4, PT, R4, RZ, PT ;  /* 0x000000ff0400720c */ /* 0x008fe40003f86270 */
[----:B------:R-:W-:Y:S01]  /*48e0*/  ISETP.GE.AND P0, PT, R2, RZ, PT ;  /* 0x000000ff0200720c */ /* 0x000fe20003f06270 */
[----:B------:R-:W-:Y:S01]  /*48f0*/  @!P1 IMAD.MOV R10, RZ, RZ, -R10 ;  /* 0x000000ffff0a9224 */ /* 0x000fe200078e0a0a */
[----:B--2---:R-:W-:-:S02]  /*4900*/  ISETP.GE.AND P1, PT, R5, RZ, PT ;  /* 0x000000ff0500720c */ /* 0x004fc40003f26270 */
[----:B----4-:R-:W-:Y:S02]  /*4910*/  ISETP.GE.AND P5, PT, R6, RZ, PT ;  /* 0x000000ff0600720c */ /* 0x010fe40003fa6270 */
[----:B------:R-:W2:Y:S04]  /*4920*/  LDL R6, [R1+0x2400] ;  /* 0x0024000001067983 */ /* 0x000ea80000100800 */
[----:B------:R-:W-:Y:S04]  /*4930*/  STL [R1+0x25bc], R60 ;  /* 0x0025bc3c01007387 */ /* 0x000fe80000100800 */
[----:B------:R-:W3:Y:S04]  /*4940*/  LDL R4, [R1+0x23fc] ;  /* 0x0023fc0001047983 */ /* 0x000ee80000100800 */
[----:B------:R1:W-:Y:S04]  /*4950*/  STL [R1+0x25c0], R9 ;  /* 0x0025c00901007387 */ /* 0x0003e80000100800 */
[----:B------:R-:W4:Y:S04]  /*4960*/  LDL R2, [R1+0x23f8] ;  /* 0x0023f80001027983 */ /* 0x000f280000100800 */
[----:B------:R-:W4:Y:S01]  /*4970*/  LDL R5, [R1+0x23f4] ;  /* 0x0023f40001057983 */ /* 0x000f220000100800 */
[----:B------:R-:W-:Y:S01]  /*4980*/  @!P3 IMAD.MOV R11, RZ, RZ, -R11 ;  /* 0x000000ffff0bb224 */ /* 0x000fe200078e0a0b */
[----:B------:R-:W-:-:S02]  /*4990*/  ISETP.GE.AND P3, PT, R0, RZ, PT ;  /* 0x000000ff0000720c */ /* 0x000fc40003f66270 */
[----:B------:R-:W4:Y:S01]  /*49a0*/  LDL R0, [R1+0x23f0] ;  /* 0x0023f00001007983 */ /* 0x000f220000100800 */
[----:B------:R-:W-:Y:S02]  /*49b0*/  @!P4 IMAD.MOV R14, RZ, RZ, -R14 ;  /* 0x000000ffff0ec224 */ /* 0x000fe400078e0a0e */
[----:B------:R-:W-:Y:S01]  /*49c0*/  @!P2 IMAD.MOV R12, RZ, RZ, -R12 ;  /* 0x000000ffff0ca224 */ /* 0x000fe200078e0a0c */
[----:B0-----:R-:W4:Y:S01]  /*49d0*/  LDL R61, [R1+0x23cc] ;  /* 0x0023cc00013d7983 */ /* 0x001f220000100800 */
[----:B------:R-:W-:Y:S01]  /*49e0*/  ISETP.GE.AND P4, PT, R3, RZ, PT ;  /* 0x000000ff0300720c */ /* 0x000fe20003f86270 */
[----:B------:R-:W-:Y:S02]  /*49f0*/  @!P5 IMAD.MOV R13, RZ, RZ, -R13 ;  /* 0x000000ffff0dd224 */ /* 0x000fe400078e0a0d */
[----:B------:R-:W4:Y:S01]  /*4a00*/  LDL R3, [R1+0x23e4] ;  /* 0x0023e40001037983 */ /* 0x000f220000100800 */
[----:B------:R-:W-:Y:S02]  /*4a10*/  ISETP.GE.AND P5, PT, R7, RZ, PT ;  /* 0x000000ff0700720c */ /* 0x000fe40003fa6270 */
[----:B------:R-:W-:Y:S01]  /*4a20*/  ISETP.GE.AND P2, PT, R8, RZ, PT ;  /* 0x000000ff0800720c */ /* 0x000fe20003f46270 */
[----:B------:R-:W4:Y:S04]  /*4a30*/  LDL R7, [R1+0x23e8] ;  /* 0x0023e80001077983 */ /* 0x000f280000100800 */
[----:B------:R-:W4:Y:S01]  /*4a40*/  LDL R8, [R1+0x23ec] ;  /* 0x0023ec0001087983 */ /* 0x000f220000100800 */
[----:B------:R-:W-:-:S02]  /*4a50*/  @!P0 IMAD.MOV R15, RZ, RZ, -R15 ;  /* 0x000000ffff0f8224 */ /* 0x000fc400078e0a0f */
[----:B------:R-:W-:Y:S01]  /*4a60*/  @!P1 IMAD.MOV R16, RZ, RZ, -R16 ;  /* 0x000000ffff109224 */ /* 0x000fe200078e0a10 */
[----:B-1----:R-:W4:Y:S01]  /*4a70*/  LDL R9, [R1+0x238c] ;  /* 0x00238c0001097983 */ /* 0x002f220000100800 */
[----:B------:R-:W-:-:S03]  /*4a80*/  @!P3 IMAD.MOV R17, RZ, RZ, -R17 ;  /* 0x000000ffff11b224 */ /* 0x000fc600078e0a11 */
[----:B------:R-:W-:Y:S01]  /*4a90*/  @!P2 IMAD.MOV R18, RZ, RZ, -R18 ;  /* 0x000000ffff12a224 */ /* 0x000fe200078e0a12 */
[----:B------:R-:W4:Y:S01]  /*4aa0*/  LDL R60, [R1+0x2388] ;  /* 0x00238800013c7983 */ /* 0x000f220000100800 */
[----:B--2---:R-:W-:-:S03]  /*4ab0*/  ISETP.GE.AND P0, PT, R6, RZ, PT ;  /* 0x000000ff0600720c */ /* 0x004fc60003f06270 */
[----:B------:R-:W2:Y:S01]  /*4ac0*/  LDL R6, [R1+0x23e0] ;  /* 0x0023e00001067983 */ /* 0x000ea20000100800 */
[----:B---3--:R-:W-:-:S03]  /*4ad0*/  ISETP.GE.AND P1, PT, R4, RZ, PT ;  /* 0x000000ff0400720c */ /* 0x008fc60003f26270 */
[----:B------:R-:W3:Y:S01]  /*4ae0*/  LDL R4, [R1+0x23dc] ;  /* 0x0023dc0001047983 */ /* 0x000ee20000100800 */
[----:B----4-:R-:W-:-:S03]  /*4af0*/  ISETP.GE.AND P3, PT, R2, RZ, PT ;  /* 0x000000ff0200720c */ /* 0x010fc60003f66270 */
[----:B------:R-:W4:Y:S01]  /*4b00*/  LDL R2, [R1+0x23d8] ;  /* 0x0023d80001027983 */ /* 0x000f220000100800 */
[----:B------:R-:W-:-:S03]  /*4b10*/  ISETP.GE.AND P2, PT, R5, RZ, PT ;  /* 0x000000ff0500720c */ /* 0x000fc60003f46270 */
[----:B------:R-:W4:Y:S01]  /*4b20*/  LDL R5, [R1+0x23d4] ;  /* 0x0023d40001057983 */ /* 0x000f220000100800 */
[----:B------:R-:W-:Y:S01]  /*4b30*/  @!P5 IMAD.MOV R19, RZ, RZ, -R19 ;  /* 0x000000ffff13d224 */ /* 0x000fe200078e0a13 */
[----:B------:R-:W-:Y:S02]  /*4b40*/  ISETP.GE.AND P5, PT, R0, RZ, PT ;  /* 0x000000ff0000720c */ /* 0x000fe40003fa6270 */
[----:B------:R-:W4:Y:S01]  /*4b50*/  LDL R0, [R1+0x23d0] ;  /* 0x0023d00001007983 */ /* 0x000f220000100800 */
[----:B------:R-:W-:Y:S01]  /*4b60*/  @!P1 IMAD.MOV R22, RZ, RZ, -R22 ;  /* 0x000000ffff169224 */ /* 0x000fe200078e0a16 */
[----:B------:R-:W-:Y:S02]  /*4b70*/  ISETP.GE.AND P1, PT, R3, RZ, PT ;  /* 0x000000ff0300720c */ /* 0x000fe40003f26270 */
[----:B------:R-:W4:Y:S01]  /*4b80*/  LDL R3, [R1+0x23c4] ;  /* 0x0023c40001037983 */ /* 0x000f220000100800 */
[----:B------:R-:W-:Y:S02]  /*4b90*/  @!P4 IMAD.MOV R20, RZ, RZ, -R20 ;  /* 0x000000ffff14c224 */ /* 0x000fe400078e0a14 */
[----:B------:R-:W-:Y:S01]  /*4ba0*/  @!P0 IMAD.MOV R21, RZ, RZ, -R21 ;  /* 0x000000ffff158224 */ /* 0x000fe200078e0a15 */
[----:B------:R-:W-:-:S02]  /*4bb0*/  ISETP.GE.AND P0, PT, R7, RZ, PT ;  /* 0x000000ff0700720c */ /* 0x000fc40003f06270 */
[----:B------:R-:W-:Y:S01]  /*4bc0*/  ISETP.GE.AND P4, PT, R8, RZ, PT ;  /* 0x000000ff0800720c */ /* 0x000fe20003f86270 */
[----:B------:R-:W4:Y:S01]  /*4bd0*/  LDL R7, [R1+0x23c8] ;  /* 0x0023c80001077983 */ /* 0x000f220000100800 */
[----:B------:R-:W-:Y:S02]  /*4be0*/  @!P3 IMAD.MOV R23, RZ, RZ, -R23 ;  /* 0x000000ffff17b224 */ /* 0x000fe400078e0a17 */
[----:B------:R-:W-:Y:S01]  /*4bf0*/  @!P2 IMAD.MOV R24, RZ, RZ, -R24 ;  /* 0x000000ffff18a224 */ /* 0x000fe200078e0a18 */
[----:B------:R-:W4:Y:S01]  /*4c00*/  LDL R8, [R1+0x23b8] ;  /* 0x0023b80001087983 */ /* 0x000f220000100800 */
[----:B------:R-:W-:-:S07]  /*4c10*/  @!P5 IMAD.MOV R25, RZ, RZ, -R25 ;  /* 0x000000ffff19d224 */ /* 0x000fce00078e0a19 */
[----:B------:R-:W-:Y:S01]  /*4c20*/  @!P4 IMAD.MOV R26, RZ, RZ, -R26 ;  /* 0x000000ffff1ac224 */ /* 0x000fe200078e0a1a */
[----:B--2---:R-:W-:Y:S02]  /*4c30*/  ISETP.GE.AND P3, PT, R6, RZ, PT ;  /* 0x000000ff0600720c */ /* 0x004fe40003f66270 */
        /* <DEDUP_REMOVED lines=13> */
[----:B------:R-:W-:Y:S01]  /*4d10*/  @!P1 IMAD.MOV R28, RZ, RZ, -R28 ;  /* 0x000000ffff1c9224 */ /* 0x000fe200078e0a1c */
[----:B------:R-:W-:Y:S01]  /*4d20*/  ISETP.GE.AND P1, PT, R61, RZ, PT ;  /* 0x000000ff3d00720c */ /* 0x000fe20003f26270 */
[----:B------:R-:W-:Y:S01]  /*4d30*/  @!P3 IMAD.MOV R29, RZ, RZ, -R29 ;  /* 0x000000ffff1db224 */ /* 0x000fe200078e0a1d */
[----:B------:R-:W4:Y:S01]  /*4d40*/  LDL R61, [R1+0x2384] ;  /* 0x00238400013d7983 */ /* 0x000f220000100800 */
[----:B------:R-:W-:-:S03]  /*4d50*/  ISETP.GE.AND P3, PT, R7, RZ, PT ;  /* 0x000000ff0700720c */ /* 0x000fc60003f66270 */
[----:B------:R-:W4:Y:S01]  /*4d60*/  LDL R7, [R1+0x23a8] ;  /* 0x0023a80001077983 */ /* 0x000f220000100800 */
[----:B------:R-:W-:Y:S02]  /*4d70*/  @!P5 IMAD.MOV R31, RZ, RZ, -R31 ;  /* 0x000000ffff1fd224 */ /* 0x000fe400078e0a1f */
[----:B------:R-:W-:-:S04]  /*4d80*/  @!P4 IMAD.MOV R32, RZ, RZ, -R32 ;  /* 0x000000ffff20c224 */ /* 0x000fc800078e0a20 */
[----:B------:R-:W-:-:S03]  /*4d90*/  @!P1 IMAD.MOV R34, RZ, RZ, -R34 ;  /* 0x000000ffff229224 */ /* 0x000fc600078e0a22 */
        /* <DEDUP_REMOVED lines=10> */
[----:B------:R-:W-:Y:S01]  /*4e40*/  ISETP.GE.AND P2, PT, R0, RZ, PT ;  /* 0x000000ff0000720c */ /* 0x000fe20003f46270 */
[----:B------:R-:W-:Y:S02]  /*4e50*/  IMAD.MOV.U32 R0, RZ, RZ, R38 ;  /* 0x000000ffff007224 */ /* 0x000fe400078e0026 */
[----:B------:R-:W4:Y:S02]  /*4e60*/  LDL R38, [R1+0x2398] ;  /* 0x0023980001267983 */ /* 0x000f240000100800 */
[----:B------:R-:W-:Y:S01]  /*4e70*/  @!P4 IMAD.MOV R0, RZ, RZ, -R0 ;  /* 0x000000ffff00c224 */ /* 0x000fe200078e0a00 */
[----:B------:R-:W-:Y:S02]  /*4e80*/  ISETP.GE.AND P4, PT, R3, RZ, PT ;  /* 0x000000ff0300720c */ /* 0x000fe40003f86270 */
[----:B------:R-:W4:Y:S01]  /*4e90*/  LDL R3, [R1+0x2380] ;  /* 0x0023800001037983 */ /* 0x000f220000100800 */
[----:B------:R-:W-:Y:S01]  /*4ea0*/  @!P0 IMAD.MOV R33, RZ, RZ, -R33 ;  /* 0x000000ffff218224 */ /* 0x000fe200078e0a21 */
[----:B------:R-:W-:Y:S01]  /*4eb0*/  ISETP.GE.AND P0, PT, R8, RZ, PT ;  /* 0x000000ff0800720c */ /* 0x000fe20003f06270 */
[----:B------:R-:W-:-:S02]  /*4ec0*/  @!P5 IMAD.MOV R37, RZ, RZ, -R37 ;  /* 0x000000ffff25d224 */ /* 0x000fc400078e0a25 */
[----:B------:R-:W-:Y:S01]  /*4ed0*/  IMAD.MOV.U32 R8, RZ, RZ, R39 ;  /* 0x000000ffff087224 */ /* 0x000fe200078e0027 */
[----:B------:R-:W-:Y:S01]  /*4ee0*/  ISETP.GE.AND P5, PT, R7, RZ, PT ;  /* 0x000000ff0700720c */ /* 0x000fe20003fa6270 */
[----:B------:R-:W-:Y:S01]  /*4ef0*/  @!P1 IMAD.MOV R40, RZ, RZ, -R40 ;  /* 0x000000ffff289224 */ /* 0x000fe200078e0a28 */
[----:B------:R-:W4:Y:S01]  /*4f00*/  LDL R7, [R1+0x237c] ;  /* 0x00237c0001077983 */ /* 0x000f220000100800 */
[----:B------:R-:W-:-:S06]  /*4f10*/  @!P2 IMAD.MOV R42, RZ, RZ, -R42 ;  /* 0x000000ffff2aa224 */ /* 0x000fcc00078e0a2a */
[----:B------:R-:W-:-:S04]  /*4f20*/  @!P0 IMAD.MOV R8, RZ, RZ, -R8 ;  /* 0x000000ffff088224 */ /* 0x000fc800078e0a08 */
        /* <DEDUP_REMOVED lines=8> */
[----:B------:R-:W4:Y:S02]  /*4fb0*/  LDL R5, [R1+0x2370] ;  /* 0x0023700001057983 */ /* 0x000f240000100800 */
[----:B------:R-:W-:Y:S01]  /*4fc0*/  @!P1 IMAD.MOV R46, RZ, RZ, -R46 ;  /* 0x000000ffff2e9224 */ /* 0x000fe200078e0a2e */
[----:B------:R-:W-:Y:S02]  /*4fd0*/  ISETP.GE.AND P1, PT, R61, RZ, PT ;  /* 0x000000ff3d00720c */ /* 0x000fe40003f26270 */
[----:B------:R-:W4:Y:S01]  /*4fe0*/  LDL R61, [R1+0xb64] ;  /* 0x000b6400013d7983 */ /* 0x000f220000100800 */
[----:B------:R-:W-:Y:S01]  /*4ff0*/  @!P3 IMAD.MOV R41, RZ, RZ, -R41 ;  /* 0x000000ffff29b224 */ /* 0x000fe200078e0a29 */
[----:B------:R-:W-:-:S13]  /*5000*/  ISETP.GE.AND P3, PT, R38, RZ, PT ;  /* 0x000000ff2600720c */ /* 0x000fda0003f66270 */
[----:B------:R-:W-:Y:S01]  /*5010*/  @!P3 IMAD.MOV R47, RZ, RZ, -R47 ;  /* 0x000000ffff2fb224 */ /* 0x000fe200078e0a2f */
[----:B------:R-:W-:Y:S02]  /*5020*/  ISETP.GE.AND P3, PT, R3, RZ, PT ;  /* 0x000000ff0300720c */ /* 0x000fe40003f66270 */
[----:B------:R-:W0:Y:S01]  /*5030*/  S2R R3, SR_TID.X ;  /* 0x0000000000037919 */ /* 0x000e220000002100 */
[----:B------:R-:W-:Y:S01]  /*5040*/  @!P4 IMAD.MOV R44, RZ, RZ, -R44 ;  /* 0x000000ffff2cc224 */ /* 0x000fe200078e0a2c */
[----:B------:R-:W-:Y:S01]  /*5050*/  ISETP.GE.AND P4, PT, R9, RZ, PT ;  /* 0x000000ff0900720c */ /* 0x000fe20003f86270 */
[----:B------:R-:W-:Y:S01]  /*5060*/  @!P0 IMAD.MOV R45, RZ, RZ, -R45 ;  /* 0x000000ffff2d8224 */ /* 0x000fe200078e0a2d */
[----:B------:R-:W-:Y:S01]  /*5070*/  ISETP.GE.AND P0, PT, R60, RZ, PT ;  /* 0x000000ff3c00720c */ /* 0x000fe20003f06270 */
[----:B------:R-:W-:Y:S02]  /*5080*/  @!P5 IMAD.MOV R49, RZ, RZ, -R49 ;  /* 0x000000ffff31d224 */ /* 0x000fe400078e0a31 */
[----:B------:R-:W-:Y:S01]  /*5090*/  @!P2 IMAD.MOV R48, RZ, RZ, -R48 ;  /* 0x000000ffff30a224 */ /* 0x000fe200078e0a30 */
[----:B------:R-:W-:Y:S01]  /*50a0*/  ISETP.GE.AND P2, PT, R7, RZ, PT ;  /* 0x000000ff0700720c */ /* 0x000fe20003f46270 */
[----:B------:R-:W-:-:S06]  /*50b0*/  @!P1 IMAD.MOV R52, RZ, RZ, -R52 ;  /* 0x000000ffff349224 */ /* 0x000fcc00078e0a34 */
[----:B------:R-:W-:Y:S01]  /*50c0*/  @!P4 IMAD.MOV R50, RZ, RZ, -R50 ;  /* 0x000000ffff32c224 */ /* 0x000fe200078e0a32 */
[----:B0-----:R-:W-:Y:S01]  /*50d0*/  LOP3.LUT R3, R3, 0x1f, RZ, 0xc0, !PT ;  /* 0x0000001f03037812 */ /* 0x001fe200078ec0ff */
[----:B------:R-:W-:-:S04]  /*50e0*/  @!P0 IMAD.MOV R51, RZ, RZ, -R51 ;  /* 0x000000ffff338224 */ /* 0x000fc800078e0a33 */
[----:B------:R-:W-:Y:S02]  /*50f0*/  IMAD R3, R3, c[0x0][0x18c], RZ ;  /* 0x0000630003037a24 */ /* 0x000fe400078e02ff */
[----:B------:R-:W-:Y:S02]  /*5100*/  IMAD.MOV.U32 R7, RZ, RZ, c[0x0][0x18c] ;  /* 0x00006300ff077624 */ /* 0x000fe400078e00ff */
[----:B------:R-:W-:Y:S02]  /*5110*/  @!P3 IMAD.MOV R53, RZ, RZ, -R53 ;  /* 0x000000ffff35b224 */ /* 0x000fe400078e0a35 */
[----:B------:R-:W-:Y:S01]  /*5120*/  @!P2 IMAD.MOV R55, RZ, RZ, -R55 ;  /* 0x000000ffff37a224 */ /* 0x000fe200078e0a37 */
[----:B--2---:R-:W-:Y:S01]  /*5130*/  ISETP.GE.AND P5, PT, R6, RZ, PT ;  /* 0x000000ff0600720c */ /* 0x004fe20003fa6270 */
[----:B------:R-:W-:Y:S01]  /*5140*/  IMAD.MOV.U32 R6, RZ, RZ, c[0x0][0x18c] ;  /* 0x00006300ff067624 */ /* 0x000fe200078e00ff */
[----:B---3--:R-:W-:-:S03]  /*5150*/  ISETP.GE.AND P4, PT, R4, RZ, PT ;  /* 0x000000ff0400720c */ /* 0x008fc60003f86270 */
[----:B------:R-:W-:Y:S01]  /*5160*/  IMAD R4, R6, 0x20, R3 ;  /* 0x0000002006047824 */ /* 0x000fe200078e0203 */
[----:B----4-:R-:W-:Y:S02]  /*5170*/  ISETP.GE.AND P0, PT, R2, RZ, PT ;  /* 0x000000ff0200720c */ /* 0x010fe40003f06270 */
[----:B------:R-:W-:Y:S02]  /*5180*/  LEA R2, P6, R3, c[0x0][0x168], 0x1 ;  /* 0x00005a0003027a11 */ /* 0x000fe400078c08ff */
[----:B------:R-:W-:Y:S01]  /*5190*/  ISETP.GE.AND P1, PT, R5, RZ, PT ;  /* 0x000000ff0500720c */ /* 0x000fe20003f26270 */
[----:B------:R-:W-:Y:S01]  /*51a0*/  IMAD R5, R6, 0x20, R4 ;  /* 0x0000002006057824 */ /* 0x000fe200078e0204 */
[----:B------:R-:W-:Y:S01]  /*51b0*/  LEA.HI.X.SX32 R3, R3, c[0x0][0x16c], 0x1, P6 ;  /* 0x00005b0003037a11 */ /* 0x000fe200030f0eff */
[----:B------:R0:W-:Y:S01]  /*51c0*/  STL [R1+0x256c], R2 ;  /* 0x00256c0201007387 */ /* 0x0001e20000100800 */
[----:B------:R-:W-:Y:S01]  /*51d0*/  LEA R38, P3, R4, c[0x0][0x168], 0x1 ;  /* 0x00005a0004267a11 */ /* 0x000fe200078608ff */
[----:B------:R-:W-:-:S02]  /*51e0*/  IMAD R7, R7, 0x20, R5 ;  /* 0x0000002007077824 */ /* 0x000fc400078e0205 */
[----:B------:R1:W-:Y:S01]  /*51f0*/  STL [R1+0x2568], R3 ;  /* 0x0025680301007387 */ /* 0x0003e20000100800 */
[----:B------:R-:W-:Y:S02]  /*5200*/  ISETP.GE.AND P2, PT, R61, RZ, PT ;  /* 0x000000ff3d00720c */ /* 0x000fe40003f46270 */
[----:B------:R-:W-:Y:S01]  /*5210*/  LEA.HI.X.SX32 R39, R4, c[0x0][0x16c], 0x1, P3 ;  /* 0x00005b0004277a11 */ /* 0x000fe200018f0eff */
[----:B------:R-:W2:Y:S01]  /*5220*/  LDL.LU R9, [R1+0x28] ;  /* 0x0000280001097983 */ /* 0x000ea20000300800 */
[----:B0-----:R-:W-:Y:S01]  /*5230*/  IMAD R2, R6, 0x20, R5 ;  /* 0x0000002006027824 */ /* 0x001fe200078e0205 */
[----:B------:R-:W-:Y:S02]  /*5240*/  LEA R6, P6, R5, c[0x0][0x168], 0x1 ;  /* 0x00005a0005067a11 */ /* 0x000fe400078c08ff */
[----:B------:R-:W3:Y:S01]  /*5250*/  LDL.LU R60, [R1+0x24] ;  /* 0x00002400013c7983 */ /* 0x000ee20000300800 */
[----:B------:R-:W-:-:S03]  /*5260*/  LEA R4, P3, R7, c[0x0][0x168], 0x1 ;  /* 0x00005a0007047a11 */ /* 0x000fc600078608ff */
[----:B------:R-:W4:Y:S01]  /*5270*/  LDL.LU R61, [R1+0x20] ;  /* 0x00002000013d7983 */ /* 0x000f220000300800 */
[----:B------:R-:W-:-:S03]  /*5280*/  LEA.HI.X.SX32 R7, R5, c[0x0][0x16c], 0x1, P6 ;  /* 0x00005b0005077a11 */ /* 0x000fc600030f0eff */
[----:B-1----:R-:W4:Y:S04]  /*5290*/  LDL.LU R3, [R1+0x4] ;  /* 0x0000040001037983 */ /* 0x002f280000300800 */
[----:B------:R-:W4:Y:S04]  /*52a0*/  LDL.LU R2, [R1] ;  /* 0x0000000001027983 */ /* 0x000f280000300800 */
[----:B------:R-:W-:Y:S04]  /*52b0*/  STL [R1+0x2574], R38 ;  /* 0x0025742601007387 */ /* 0x000fe80000100800 */
[----:B------:R0:W-:Y:S04]  /*52c0*/  STL [R1+0x2570], R39 ;  /* 0x0025702701007387 */ /* 0x0001e80000100800 */
[----:B0-----:R-:W4:Y:S04]  /*52d0*/  LDL.LU R39, [R1+0x14] ;  /* 0x0000140001277983 */ /* 0x001f280000300800 */
[----:B------:R0:W-:Y:S04]  /*52e0*/  STL [R1+0x257c], R6 ;  /* 0x00257c0601007387 */ /* 0x0001e80000100800 */
[----:B0-----:R-:W4:Y:S04]  /*52f0*/  LDL.LU R6, [R1+0x8] ;  /* 0x0000080001067983 */ /* 0x001f280000300800 */
[----:B------:R0:W-:Y:S04]  /*5300*/  STL [R1+0x2578], R7 ;  /* 0x0025780701007387 */ /* 0x0001e80000100800 */
[----:B0-----:R-:W4:Y:S04]  /*5310*/  LDL.LU R7, [R1+0xc] ;  /* 0x00000c0001077983 */ /* 0x001f280000300800 */
[----:B------:R0:W-:Y:S04]  /*5320*/  STL [R1+0x25a4], R4 ;  /* 0x0025a40401007387 */ /* 0x0001e80000100800 */
[----:B0-----:R-:W4:Y:S04]  /*5330*/  LDL.LU R4, [R1+0x1c] ;  /* 0x00001c0001047983 */ /* 0x001f280000300800 */
[----:B------:R-:W0:Y:S01]  /*5340*/  S2R R38, SR_TID.X ;  /* 0x0000000000267919 */ /* 0x000e220000002100 */
[----:B------:R-:W-:-:S02]  /*5350*/  ISETP.NE.AND P6, PT, RZ, c[0x0][0x17c], PT ;  /* 0x00005f00ff007a0c */ /* 0x000fc40003fc5270 */
[----:B0-----:R-:W-:Y:S01]  /*5360*/  LOP3.LUT R5, R38, 0x1f, RZ, 0xc0, !PT ;  /* 0x0000001f26057812 */ /* 0x001fe200078ec0ff */
[----:B------:R-:W-:-:S04]  /*5370*/  IMAD.MOV.U32 R38, RZ, RZ, c[0x0][0x18c] ;  /* 0x00006300ff267624 */ /* 0x000fc800078e00ff */
[----:B------:R-:W-:-:S04]  /*5380*/  IMAD R5, R5, c[0x0][0x18c], RZ ;  /* 0x0000630005057a24 */ /* 0x000fc800078e02ff */
[----:B------:R-:W-:-:S04]  /*5390*/  IMAD R5, R38, 0x20, R5 ;  /* 0x0000002026057824 */ /* 0x000fc800078e0205 */
[----:B------:R-:W-:-:S04]  /*53a0*/  IMAD R5, R38, 0x20, R5 ;  /* 0x0000002026057824 */ /* 0x000fc800078e0205 */
[----:B------:R-:W-:Y:S01]  /*53b0*/  IMAD R5, R38, 0x20, R5 ;  /* 0x0000002026057824 */ /* 0x000fe200078e0205 */
[----:B------:R-:W-:-:S04]  /*53c0*/  LOP3.LUT R38, RZ, c[0x0][0x17c], RZ, 0x33, !PT ;  /* 0x00005f00ff267a12 */ /* 0x000fc800078e33ff */
[----:B------:R-:W-:-:S05]  /*53d0*/  LEA.HI.X.SX32 R5, R5, c[0x0][0x16c], 0x1, P3 ;  /* 0x00005b0005057a11 */ /* 0x000fca00018f0eff */
[----:B------:R0:W-:Y:S04]  /*53e0*/  STL [R1+0x25a0], R5 ;  /* 0x0025a00501007387 */ /* 0x0001e80000100800 */
[----:B0-----:R-:W4:Y:S01]  /*53f0*/  LDL.LU R5, [R1+0x18] ;  /* 0x0000180001057983 */ /* 0x001f220000300800 */
[C---:B--2---:R-:W-:Y:S02]  /*5400*/  SEL R9, R38.reuse, R9, !P6 ;  /* 0x0000000926097207 */ /* 0x044fe40007000000 */
[----:B---3--:R-:W-:-:S03]  /*5410*/  SEL R60, R38, R60, !P6 ;  /* 0x0000003c263c7207 */ /* 0x008fc60007000000 */
[----:B------:R0:W-:Y:S01]  /*5420*/  STL [R1+0x28], R9 ;  /* 0x0000280901007387 */ /* 0x0001e20000100800 */
[----:B----4-:R-:W-:-:S03]  /*5430*/  SEL R61, R38, R61, !P6 ;  /* 0x0000003d263d7207 */ /* 0x010fc60007000000 */
[----:B0-----:R-:W2:Y:S04]  /*5440*/  LDL.LU R9, [R1+0x25c0] ;  /* 0x0025c00001097983 */ /* 0x001ea80000300800 */
[----:B------:R0:W-:Y:S04]  /*5450*/  STL [R1+0x24], R60 ;  /* 0x0000243c01007387 */ /* 0x0001e80000100800 */
[----:B0-----:R-:W3:Y:S04]  /*5460*/  LDL.LU R60, [R1+0x25bc] ;  /* 0x0025bc00013c7983 */ /* 0x001ee80000300800 */
[----:B------:R0:W-:Y:S04]  /*5470*/  STL [R1+0x20], R61 ;  /* 0x0000203d01007387 */ /* 0x0001e80000100800 */
[----:B0-----:R-:W4:Y:S01]  /*5480*/  LDL.LU R61, [R1+0x25b8] ;  /* 0x0025b800013d7983 */ /* 0x001f220000300800 */
[----:B------:R-:W-:-:S05]  /*5490*/  SEL R4, R38, R4, !P6 ;  /* 0x0000000426047207 */ /* 0x000fca0007000000 */
[----:B------:R0:W-:Y:S04]  /*54a0*/  STL [R1+0x25a8], R4 ;  /* 0x0025a80401007387 */ /* 0x0001e80000100800 */
[----:B0-----:R-:W2:Y:S01]  /*54b0*/  LDL.LU R4, [R1+0x10] ;  /* 0x0000100001047983 */ /* 0x001ea20000300800 */
[C---:B------:R-:W-:Y:S02]  /*54c0*/  SEL R39, R38.reuse, R39, !P6 ;  /* 0x0000002726277207 */ /* 0x040fe40007000000 */
[----:B------:R-:W-:-:S05]  /*54d0*/  SEL R5, R38, R5, !P6 ;  /* 0x0000000526057207 */ /* 0x000fca0007000000 */
[----:B------:R-:W-:Y:S04]  /*54e0*/  STL [R1+0x25ac], R5 ;  /* 0x0025ac0501007387 */ /* 0x000fe80000100800 */
[----:B------:R0:W-:Y:S01]  /*54f0*/  STL [R1+0x25b0], R39 ;  /* 0x0025b02701007387 */ /* 0x0001e20000100800 */
[----:B--2---:R-:W-:-:S05]  /*5500*/  SEL R38, R38, R4, !P6 ;  /* 0x0000000426267207 */ /* 0x004fca0007000000 */
[----:B------:R1:W-:Y:S04]  /*5510*/  STL [R1+0x25b4], R38 ;  /* 0x0025b42601007387 */ /* 0x0003e80000100800 */
[----:B0-----:R-:W2:Y:S04]  /*5520*/  LDL.LU R39, [R1+0x28] ;  /* 0x0000280001277983 */ /* 0x001ea80000300800 */
[----:B------:R-:W2:Y:S04]  /*5530*/  LDL.LU R5, [R1+0x24] ;  /* 0x0000240001057983 */ /* 0x000ea80000300800 */
[----:B------:R-:W2:Y:S01]  /*5540*/  LDL.LU R4, [R1+0x20] ;  /* 0x0000200001047983 */ /* 0x000ea20000300800 */
[----:B------:R-:W-:Y:S01]  /*5550*/  @!P5 IMAD.MOV R56, RZ, RZ, -R56 ;  /* 0x000000ffff38d224 */ /* 0x000fe200078e0a38 */
[----:B-1----:R-:W-:Y:S01]  /*5560*/  LOP3.LUT R38, RZ, c[0x0][0x17c], RZ, 0x33, !PT ;  /* 0x00005f00ff267a12 */ /* 0x002fe200078e33ff */
[----:B------:R-:W-:-:S02]  /*5570*/  @!P4 IMAD.MOV R57, RZ, RZ, -R57 ;  /* 0x000000ffff39c224 */ /* 0x000fc400078e0a39 */
[----:B------:R-:W-:Y:S02]  /*5580*/  @!P0 IMAD.MOV R58, RZ, RZ, -R58 ;  /* 0x000000ffff3a8224 */ /* 0x000fe400078e0a3a */
[----:B------:R-:W-:Y:S02]  /*5590*/  @!P1 IMAD.MOV R59, RZ, RZ, -R59 ;  /* 0x000000ffff3b9224 */ /* 0x000fe400078e0a3b */
[----:B------:R-:W-:Y:S01]  /*55a0*/  @!P2 IMAD.MOV R54, RZ, RZ, -R54 ;  /* 0x000000ffff36a224 */ /* 0x000fe200078e0a36 */
[C---:B------:R-:W-:Y:S02]  /*55b0*/  SEL R7, R38.reuse, R7, !P6 ;  /* 0x0000000726077207 */ /* 0x040fe40007000000 */
[C---:B------:R-:W-:Y:S02]  /*55c0*/  SEL R6, R38.reuse, R6, !P6 ;  /* 0x0000000626067207 */ /* 0x040fe40007000000 */
[C---:B------:R-:W-:Y:S02]  /*55d0*/  SEL R3, R38.reuse, R3, !P6 ;  /* 0x0000000326037207 */ /* 0x040fe40007000000 */
[----:B------:R-:W-:-:S02]  /*55e0*/  SEL R2, R38, R2, !P6 ;  /* 0x0000000226027207 */ /* 0x000fc40007000000 */
[C---:B----4-:R-:W-:Y:S02]  /*55f0*/  SEL R61, R38.reuse, R61, !P6 ;  /* 0x0000003d263d7207 */ /* 0x050fe40007000000 */
[C---:B---3--:R-:W-:Y:S02]  /*5600*/  SEL R60, R38.reuse, R60, !P6 ;  /* 0x0000003c263c7207 */ /* 0x048fe40007000000 */
[C---:B------:R-:W-:Y:S02]  /*5610*/  SEL R9, R38.reuse, R9, !P6 ;  /* 0x0000000926097207 */ /* 0x040fe40007000000 */
[C---:B------:R-:W-:Y:S02]  /*5620*/  SEL R10, R38.reuse, R10, !P6 ;  /* 0x0000000a260a7207 */ /* 0x040fe40007000000 */
[C---:B------:R-:W-:Y:S02]  /*5630*/  SEL R11, R38.reuse, R11, !P6 ;  /* 0x0000000b260b7207 */ /* 0x040fe40007000000 */
[----:B------:R-:W-:-:S02]  /*5640*/  SEL R12, R38, R12, !P6 ;  /* 0x0000000c260c7207 */ /* 0x000fc40007000000 */
[C---:B------:R-:W-:Y:S02]  /*5650*/  SEL R13, R38.reuse, R13, !P6 ;  /* 0x0000000d260d7207 */ /* 0x040fe40007000000 */
[C---:B------:R-:W-:Y:S02]  /*5660*/  SEL R14, R38.reuse, R14, !P6 ;  /* 0x0000000e260e7207 */ /* 0x040fe40007000000 */
        /* <DEDUP_REMOVED lines=44> */
[----:B------:R-:W-:Y:S02]  /*5930*/  SEL R54, R38, R54, !P6 ;  /* 0x0000003626367207 */ /* 0x000fe40007000000 */
[----:B------:R-:W3:Y:S01]  /*5940*/  LDL.LU R38, [R1+0x25b4] ;  /* 0x0025b40001267983 */ /* 0x000ee20000300800 */
[----:B--2---:R-:W-:-:S02]  /*5950*/  IMAD R39, R39, c[0x0][0x190], RZ ;  /* 0x0000640027277a24 */ /* 0x004fc400078e02ff */
[----:B------:R-:W-:-:S03]  /*5960*/  IMAD R5, R5, c[0x0][0x190], RZ ;  /* 0x0000640005057a24 */ /* 0x000fc600078e02ff */
[----:B------:R0:W-:Y:S01]  /*5970*/  STL [R1+0x28], R39 ;  /* 0x0000282701007387 */ /* 0x0001e20000100800 */
[----:B------:R-:W-:-:S03]  /*5980*/  IMAD R4, R4, c[0x0][0x190], RZ ;  /* 0x0000640004047a24 */ /* 0x000fc600078e02ff */
[----:B0-----:R-:W2:Y:S04]  /*5990*/  LDL.LU R39, [R1+0x25b0] ;  /* 0x0025b00001277983 */ /* 0x001ea80000300800 */
[----:B------:R0:W-:Y:S04]  /*59a0*/  STL [R1+0x24], R5 ;  /* 0x0000240501007387 */ /* 0x0001e80000100800 */
[----:B0-----:R-:W4:Y:S04]  /*59b0*/  LDL.LU R5, [R1+0x25ac] ;  /* 0x0025ac0001057983 */ /* 0x001f280000300800 */
[----:B------:R0:W-:Y:S04]  /*59c0*/  STL [R1+0x20], R4 ;  /* 0x0000200401007387 */ /* 0x0001e80000100800 */
[----:B0-----:R-:W4:Y:S01]  /*59d0*/  LDL.LU R4, [R1+0x25a8] ;  /* 0x0025a80001047983 */ /* 0x001f220000300800 */
[----:B------:R-:W-:-:S02]  /*59e0*/  IMAD R7, R7, c[0x0][0x190], RZ ;  /* 0x0000640007077a24 */ /* 0x000fc400078e02ff */
[----:B------:R-:W-:Y:S02]  /*59f0*/  IMAD R6, R6, c[0x0][0x190], RZ ;  /* 0x0000640006067a24 */ /* 0x000fe400078e02ff */
[----:B------:R-:W-:Y:S02]  /*5a00*/  IMAD R3, R3, c[0x0][0x190], RZ ;  /* 0x0000640003037a24 */ /* 0x000fe400078e02ff */
[----:B------:R-:W-:Y:S02]  /*5a10*/  IMAD R2, R2, c[0x0][0x190], RZ ;  /* 0x0000640002027a24 */ /* 0x000fe400078e02ff */
[----:B------:R-:W-:Y:S02]  /*5a20*/  IMAD R35, R35, c[0x0][0x190], RZ ;  /* 0x0000640023237a24 */ /* 0x000fe400078e02ff */
[----:B------:R-:W-:Y:S02]  /*5a30*/  IMAD R13, R13, c[0x0][0x190], RZ ;  /* 0x000064000d0d7a24 */ /* 0x000fe400078e02ff */
[----:B------:R-:W-:-:S02]  /*5a40*/  IMAD R12, R12, c[0x0][0x190], RZ ;  /* 0x000064000c0c7a24 */ /* 0x000fc400078e02ff */
[----:B---3--:R-:W-:Y:S02]  /*5a50*/  IMAD R38, R38, c[0x0][0x190], RZ ;  /* 0x0000640026267a24 */ /* 0x008fe400078e02ff */
[----:B------:R-:W-:Y:S02]  /*5a60*/  IMAD R11, R11, c[0x0][0x190], RZ ;  /* 0x000064000b0b7a24 */ /* 0x000fe400078e02ff */
[----:B--2---:R-:W-:Y:S02]  /*5a70*/  IMAD R39, R39, c[0x0][0x190], RZ ;  /* 0x0000640027277a24 */ /* 0x004fe400078e02ff */
[----:B----4-:R-:W-:Y:S02]  /*5a80*/  IMAD R5, R5, c[0x0][0x190], RZ ;  /* 0x0000640005057a24 */ /* 0x010fe400078e02ff */
[----:B------:R-:W-:-:S05]  /*5a90*/  IMAD R4, R4, c[0x0][0x190], RZ ;  /* 0x0000640004047a24 */ /* 0x000fca00078e02ff */
[----:B------:R0:W-:Y:S04]  /*5aa0*/  STL [R1+0x160], R4 ;  /* 0x0001600401007387 */ /* 0x0001e80000100800 */
[----:B0-----:R-:W2:Y:S04]  /*5ab0*/  LDL.LU R4, [R1+0x25a4] ;  /* 0x0025a40001047983 */ /* 0x001ea80000300800 */
[----:B------:R0:W-:Y:S04]  /*5ac0*/  STL [R1+0x168], R5 ;  /* 0x0001680501007387 */ /* 0x0001e80000100800 */
[----:B0-----:R-:W2:Y:S04]  /*5ad0*/  LDL.LU R5, [R1+0x25a0] ;  /* 0x0025a00001057983 */ /* 0x001ea80000300800 */
[----:B------:R-:W-:Y:S04]  /*5ae0*/  STL [R1+0x170], R39 ;  /* 0x0001702701007387 */ /* 0x000fe80000100800 */
[----:B------:R-:W-:Y:S04]  /*5af0*/  STL [R1+0x178], R38 ;  /* 0x0001782601007387 */ /* 0x000fe80000100800 */
[----:B------:R-:W-:Y:S04]  /*5b00*/  STL [R1+0x180], R7 ;  /* 0x0001800701007387 */ /* 0x000fe80000100800 */
[----:B------:R0:W-:Y:S04]  /*5b10*/  STL [R1+0x188], R6 ;  /* 0x0001880601007387 */ /* 0x0001e80000100800 */
[----:B------:R1:W-:Y:S04]  /*5b20*/  STL [R1+0x190], R3 ;  /* 0x0001900301007387 */ /* 0x0003e80000100800 */
[----:B------:R3:W-:Y:S01]  /*5b30*/  STL [R1+0x198], R2 ;  /* 0x0001980201007387 */ /* 0x0007e20000100800 */
[----:B0-----:R-:W-:-:S02]  /*5b40*/  IMAD R6, R61, c[0x0][0x190], RZ ;  /* 0x000064003d067a24 */ /* 0x001fc400078e02ff */
[----:B-1----:R-:W-:-:S03]  /*5b50*/  IMAD R3, R60, c[0x0][0x190], RZ ;  /* 0x000064003c037a24 */ /* 0x002fc600078e02ff */
[----:B------:R-:W-:Y:S01]  /*5b60*/  STL [R1+0x1a0], R6 ;  /* 0x0001a00601007387 */ /* 0x000fe20000100800 */
[----:B---3--:R-:W-:-:S03]  /*5b70*/  IMAD R2, R9, c[0x0][0x190], RZ ;  /* 0x0000640009027a24 */ /* 0x008fc600078e02ff */
[----:B------:R0:W-:Y:S04]  /*5b80*/  STL [R1+0x1a8], R3 ;  /* 0x0001a80301007387 */ /* 0x0001e80000100800 */
[----:B------:R1:W-:Y:S01]  /*5b90*/  STL [R1+0x1b0], R2 ;  /* 0x0001b00201007387 */ /* 0x0003e20000100800 */
[----:B0-----:R-:W-:Y:S02]  /*5ba0*/  IMAD R3, R14, c[0x0][0x190], RZ ;  /* 0x000064000e037a24 */ /* 0x001fe400078e02ff */
[----:B-1----:R-:W-:-:S03]  /*5bb0*/  IMAD R2, R15, c[0x0][0x190], RZ ;  /* 0x000064000f027a24 */ /* 0x002fc600078e02ff */
[----:B------:R0:W-:Y:S01]  /*5bc0*/  STL [R1+0x1a4], R3 ;  /* 0x0001a40301007387 */ /* 0x0001e20000100800 */
[----:B------:R-:W-:-:S03]  /*5bd0*/  IMAD R6, R16, c[0x0][0x190], RZ ;  /* 0x0000640010067a24 */ /* 0x000fc600078e02ff */
[----:B------:R1:W-:Y:S01]  /*5be0*/  STL [R1+0x19c], R2 ;  /* 0x00019c0201007387 */ /* 0x0003e20000100800 */
[----:B0-----:R-:W-:-:S03]  /*5bf0*/  IMAD R3, R17, c[0x0][0x190], RZ ;  /* 0x0000640011037a24 */ /* 0x001fc600078e02ff */
[----:B------:R0:W-:Y:S01]  /*5c00*/  STL [R1+0x194], R6 ;  /* 0x0001940601007387 */ /* 0x0001e20000100800 */
[----:B-1----:R-:W-:-:S03]  /*5c10*/  IMAD R2, R18, c[0x0][0x190], RZ ;  /* 0x0000640012027a24 */ /* 0x002fc600078e02ff */
[----:B------:R1:W-:Y:S04]  /*5c20*/  STL [R1+0x18c], R3 ;  /* 0x00018c0301007387 */ /* 0x0003e80000100800 */
[----:B------:R3:W-:Y:S01]  /*5c30*/  STL [R1+0x184], R2 ;  /* 0x0001840201007387 */ /* 0x0007e20000100800 */
[----:B0-----:R-:W-:Y:S02]  /*5c40*/  IMAD R6, R19, c[0x0][0x190], RZ ;  /* 0x0000640013067a24 */ /* 0x001fe400078e02ff */
[----:B-1----:R-:W-:-:S03]  /*5c50*/  IMAD R3, R20, c[0x0][0x190], RZ ;  /* 0x0000640014037a24 */ /* 0x002fc600078e02ff */
[----:B------:R0:W-:Y:S01]  /*5c60*/  STL [R1+0x17c], R6 ;  /* 0x00017c0601007387 */ /* 0x0001e20000100800 */
[----:B---3--:R-:W-:-:S03]  /*5c70*/  IMAD R2, R21, c[0x0][0x190], RZ ;  /* 0x0000640015027a24 */ /* 0x008fc600078e02ff */
        /* <DEDUP_REMOVED lines=9> */
[----:B------:R-:W-:Y:S02]  /*5d10*/  IMAD R7, R26, c[0x0][0x190], RZ ;  /* 0x000064001a077a24 */ /* 0x000fe400078e02ff */
[----:B-1----:R-:W-:Y:S02]  /*5d20*/  IMAD R3, R28, c[0x0][0x190], RZ ;  /* 0x000064001c037a24 */ /* 0x002fe400078e02ff */
[----:B---3--:R-:W-:Y:S01]  /*5d30*/  IMAD R2, R27, c[0x0][0x190], RZ ;  /* 0x000064001b027a24 */ /* 0x008fe200078e02ff */
[----:B------:R-:W-:Y:S01]  /*5d40*/  STL [R1+0x154], R6 ;  /* 0x0001540601007387 */ /* 0x000fe20000100800 */
[----:B------:R-:W-:-:S03]  /*5d50*/  IMAD R25, R31, c[0x0][0x190], RZ ;  /* 0x000064001f197a24 */ /* 0x000fc600078e02ff */
[----:B------:R0:W-:Y:S01]  /*5d60*/  STL [R1+0x14c], R2 ;  /* 0x00014c0201007387 */ /* 0x0001e20000100800 */
[----:B------:R-:W-:-:S03]  /*5d70*/  IMAD R24, R32, c[0x0][0x190], RZ ;  /* 0x0000640020187a24 */ /* 0x000fc600078e02ff */
[----:B------:R1:W-:Y:S01]  /*5d80*/  STL [R1+0x148], R3 ;  /* 0x0001480301007387 */ /* 0x0003e20000100800 */
[----:B0-----:R-:W-:-:S03]  /*5d90*/  IMAD R2, R29, c[0x0][0x190], RZ ;  /* 0x000064001d027a24 */ /* 0x001fc600078e02ff */
[----:B------:R-:W-:Y:S01]  /*5da0*/  STL [R1+0x150], R7 ;  /* 0x0001500701007387 */ /* 0x000fe20000100800 */
[----:B-1----:R-:W-:-:S03]  /*5db0*/  IMAD R3, R30, c[0x0][0x190], RZ ;  /* 0x000064001e037a24 */ /* 0x002fc600078e02ff */
[----:B------:R-:W-:Y:S01]  /*5dc0*/  STL.64 [R1+0x2580], R6 ;  /* 0x0025800601007387 */ /* 0x000fe20000100a00 */
[----:B------:R-:W-:-:S03]  /*5dd0*/  IMAD R38, R33, c[0x0][0x190], RZ ;  /* 0x0000640021267a24 */ /* 0x000fc600078e02ff */
[----:B------:R-:W-:Y:S01]  /*5de0*/  STL [R1+0x144], R2 ;  /* 0x0001440201007387 */ /* 0x000fe20000100800 */
[----:B------:R-:W-:-:S03]  /*5df0*/  IMAD R39, R34, c[0x0][0x190], RZ ;  /* 0x0000640022277a24 */ /* 0x000fc600078e02ff */
[----:B------:R-:W-:Y:S01]  /*5e00*/  STL [R1+0x13c], R25 ;  /* 0x00013c1901007387 */ /* 0x000fe20000100800 */
[----:B------:R-:W-:-:S03]  /*5e10*/  IMAD R21, R37, c[0x0][0x190], RZ ;  /* 0x0000640025157a24 */ /* 0x000fc600078e02ff */
[----:B------:R-:W-:Y:S01]  /*5e20*/  STL [R1+0x140], R3 ;  /* 0x0001400301007387 */ /* 0x000fe20000100800 */
[----:B------:R-:W-:-:S03]  /*5e30*/  IMAD R34, R36, c[0x0][0x190], RZ ;  /* 0x0000640024227a24 */ /* 0x000fc600078e02ff */
[----:B------:R-:W-:Y:S01]  /*5e40*/  STL.64 [R1+0x2588], R2 ;  /* 0x0025880201007387 */ /* 0x000fe20000100a00 */
[----:B------:R-:W-:-:S03]  /*5e50*/  IMAD R20, R0, c[0x0][0x190], RZ ;  /* 0x0000640000147a24 */ /* 0x000fc600078e02ff */
[----:B------:R-:W-:Y:S04]  /*5e60*/  STL [R1+0x138], R24 ;  /* 0x0001381801007387 */ /* 0x000fe80000100800 */
[----:B------:R0:W-:Y:S01]  /*5e70*/  STL.64 [R1+0x2590], R24 ;  /* 0x0025901801007387 */ /* 0x0001e20000100a00 */
[----:B------:R-:W-:-:S03]  /*5e80*/  IMAD R31, R8, c[0x0][0x190], RZ ;  /* 0x00006400081f7a24 */ /* 0x000fc600078e02ff */
[----:B------:R-:W-:Y:S04]  /*5e90*/  STL [R1+0x134], R38 ;  /* 0x0001342601007387 */ /* 0x000fe80000100800 */
[----:B------:R-:W-:Y:S01]  /*5ea0*/  STL [R1+0x130], R39 ;  /* 0x0001302701007387 */ /* 0x000fe20000100800 */
[----:B------:R-:W-:-:S03]  /*5eb0*/  IMAD R30, R40, c[0x0][0x190], RZ ;  /* 0x00006400281e7a24 */ /* 0x000fc600078e02ff */
[----:B------:R-:W-:Y:S04]  /*5ec0*/  STL.64 [R1+0x2598], R38 ;  /* 0x0025982601007387 */ /* 0x000fe80000100a00 */
[----:B------:R-:W-:Y:S01]  /*5ed0*/  STL [R1+0x12c], R35 ;  /* 0x00012c2301007387 */ /* 0x000fe20000100800 */
[----:B------:R-:W-:-:S03]  /*5ee0*/  IMAD R61, R41, c[0x0][0x190], RZ ;  /* 0x00006400293d7a24 */ /* 0x000fc600078e02ff */
[----:B------:R-:W-:Y:S04]  /*5ef0*/  STL [R1+0x124], R21 ;  /* 0x0001241501007387 */ /* 0x000fe80000100800 */
[----:B------:R-:W-:Y:S01]  /*5f00*/  STL [R1+0x128], R34 ;  /* 0x0001282201007387 */ /* 0x000fe20000100800 */
[----:B------:R-:W-:-:S03]  /*5f10*/  IMAD R60, R42, c[0x0][0x190], RZ ;  /* 0x000064002a3c7a24 */ /* 0x000fc600078e02ff */
[----:B------:R-:W-:Y:S04]  /*5f20*/  STL [R1+0x120], R20 ;  /* 0x0001201401007387 */ /* 0x000fe80000100800 */
[----:B------:R-:W3:Y:S01]  /*5f30*/  LDL.LU R40, [R1+0x178] ;  /* 0x0001780001287983 */ /* 0x000ee20000300800 */
[----:B------:R-:W-:-:S03]  /*5f40*/  IMAD R27, R43, c[0x0][0x190], RZ ;  /* 0x000064002b1b7a24 */ /* 0x000fc600078e02ff */
[----:B------:R-:W-:Y:S01]  /*5f50*/  STL [R1+0x11c], R31 ;  /* 0x00011c1f01007387 */ /* 0x000fe20000100800 */
[----:B------:R-:W-:-:S03]  /*5f60*/  IMAD R26, R44, c[0x0][0x190], RZ ;  /* 0x000064002c1a7a24 */ /* 0x000fc600078e02ff */
[----:B------:R-:W4:Y:S04]  /*5f70*/  LDL.LU R41, [R1+0x170] ;  /* 0x0001700001297983 */ /* 0x000f280000300800 */
[----:B------:R-:W-:Y:S01]  /*5f80*/  STL [R1+0x118], R30 ;  /* 0x0001181e01007387 */ /* 0x000fe20000100800 */
[----:B------:R-:W-:-:S03]  /*5f90*/  IMAD R23, R45, c[0x0][0x190], RZ ;  /* 0x000064002d177a24 */ /* 0x000fc600078e02ff */
[----:B------:R-:W2:Y:S01]  /*5fa0*/  LDL.LU R42, [R1+0x180] ;  /* 0x00018000012a7983 */ /* 0x000ea20000300800 */
[----:B------:R-:W-:-:S03]  /*5fb0*/  IMAD R22, R46, c[0x0][0x190], RZ ;  /* 0x000064002e167a24 */ /* 0x000fc600078e02ff */
[----:B------:R-:W-:Y:S01]  /*5fc0*/  STL [R1+0x114], R61 ;  /* 0x0001143d01007387 */ /* 0x000fe20000100800 */
[----:B------:R-:W-:-:S03]  /*5fd0*/  IMAD R17, R47, c[0x0][0x190], RZ ;  /* 0x000064002f117a24 */ /* 0x000fc600078e02ff */
[----:B------:R-:W2:Y:S04]  /*5fe0*/  LDL.LU R43, [R1+0x168] ;  /* 0x00016800012b7983 */ /* 0x000ea80000300800 */
[----:B------:R-:W-:Y:S01]  /*5ff0*/  STL [R1+0x110], R60 ;  /* 0x0001103c01007387 */ /* 0x000fe20000100800 */
[----:B------:R-:W-:-:S03]  /*6000*/  IMAD R16, R48, c[0x0][0x190], RZ ;  /* 0x0000640030107a24 */ /* 0x000fc600078e02ff */
[----:B------:R-:W2:Y:S01]  /*6010*/  LDL.LU R44, [R1+0x188] ;  /* 0x00018800012c7983 */ /* 0x000ea20000300800 */
[----:B------:R-:W-:-:S03]  /*6020*/  IMAD.MOV.U32 R45, RZ, RZ, R13 ;  /* 0x000000ffff2d7224 */ /* 0x000fc600078e000d */
[----:B------:R-:W-:Y:S01]  /*6030*/  STL [R1+0x10c], R27 ;  /* 0x00010c1b01007387 */ /* 0x000fe20000100800 */
[----:B------:R-:W-:-:S03]  /*6040*/  IMAD R13, R49, c[0x0][0x190], RZ ;  /* 0x00006400310d7a24 */ /* 0x000fc600078e02ff */
[----:B------:R-:W-:Y:S01]  /*6050*/  STL [R1+0x108], R26 ;  /* 0x0001081a01007387 */ /* 0x000fe20000100800 */
[----:B------:R-:W-:-:S03]  /*6060*/  IMAD.MOV.U32 R47, RZ, RZ, R12 ;  /* 0x000000ffff2f7224 */ /* 0x000fc600078e000c */
[----:B------:R-:W2:Y:S01]  /*6070*/  LDL.LU R46, [R1+0x190] ;  /* 0x00019000012e7983 */ /* 0x000ea20000300800 */
[----:B------:R-:W-:-:S03]  /*6080*/  IMAD R12, R50, c[0x0][0x190], RZ ;  /* 0x00006400320c7a24 */ /* 0x000fc600078e02ff */
[----:B------:R-:W-:Y:S04]  /*6090*/  STL [R1+0x104], R23 ;  /* 0x0001041701007387 */ /* 0x000fe80000100800 */
[----:B------:R-:W-:Y:S01]  /*60a0*/  STL [R1+0x100], R22 ;  /* 0x0001001601007387 */ /* 0x000fe20000100800 */
[----:B------:R-:W-:-:S03]  /*60b0*/  IMAD R19, R51, c[0x0][0x190], RZ ;  /* 0x0000640033137a24 */ /* 0x000fc600078e02ff */
[----:B------:R-:W-:Y:S04]  /*60c0*/  STL [R1+0xfc], R17 ;  /* 0x0000fc1101007387 */ /* 0x000fe80000100800 */
[----:B------:R-:W2:Y:S01]  /*60d0*/  LDL.LU R48, [R1+0x198] ;  /* 0x0001980001307983 */ /* 0x000ea20000300800 */
[----:B------:R-:W-:-:S03]  /*60e0*/  IMAD R18, R52, c[0x0][0x190], RZ ;  /* 0x0000640034127a24 */ /* 0x000fc600078e02ff */
[----:B------:R-:W-:Y:S04]  /*60f0*/  STL [R1+0xf8], R16 ;  /* 0x0000f81001007387 */ /* 0x000fe80000100800 */
[----:B------:R-:W2:Y:S01]  /*6100*/  LDL.LU R50, [R1+0x1a0] ;  /* 0x0001a00001327983 */ /* 0x000ea20000300800 */
[----:B------:R-:W-:-:S03]  /*6110*/  IMAD R15, R53, c[0x0][0x190], RZ ;  /* 0x00006400350f7a24 */ /* 0x000fc600078e02ff */
[----:B------:R-:W-:Y:S01]  /*6120*/  STL [R1+0xf4], R13 ;  /* 0x0000f40d01007387 */ /* 0x000fe20000100800 */
[----:B------:R-:W-:-:S03]  /*6130*/  IMAD R9, R55, c[0x0][0x190], RZ ;  /* 0x0000640037097a24 */ /* 0x000fc600078e02ff */
[----:B------:R-:W2:Y:S04]  /*6140*/  LDL.LU R51, [R1+0x160] ;  /* 0x0001600001337983 */ /* 0x000ea80000300800 */
[----:B------:R-:W-:Y:S01]  /*6150*/  STL [R1+0xf0], R12 ;  /* 0x0000f00c01007387 */ /* 0x000fe20000100800 */
[----:B------:R-:W-:-:S03]  /*6160*/  IMAD R8, R56, c[0x0][0x190], RZ ;  /* 0x0000640038087a24 */ /* 0x000fc600078e02ff */
[----:B------:R-:W2:Y:S04]  /*6170*/  LDL.LU R52, [R1+0x1a8] ;  /* 0x0001a80001347983 */ /* 0x000ea80000300800 */
[----:B------:R-:W-:Y:S04]  /*6180*/  STL [R1+0xec], R19 ;  /* 0x0000ec1301007387 */ /* 0x000fe80000100800 */
[----:B------:R-:W2:Y:S01]  /*6190*/  LDL.LU R53, [R1+0x20] ;  /* 0x0000200001357983 */ /* 0x000ea20000300800 */
[----:B------:R-:W-:-:S03]  /*61a0*/  IMAD R14, R57, c[0x0][0x190], RZ ;  /* 0x00006400390e7a24 */ /* 0x000fc600078e02ff */
[----:B------:R-:W-:Y:S01]  /*61b0*/  STL [R1+0xe8], R18 ;  /* 0x0000e81201007387 */ /* 0x000fe20000100800 */
[----:B------:R-:W-:-:S03]  /*61c0*/  IMAD.MOV.U32 R49, RZ, RZ, R11 ;  /* 0x000000ffff317224 */ /* 0x000fc600078e000b */
[----:B------:R-:W2:Y:S01]  /*61d0*/  LDL.LU R55, [R1+0x1b0] ;  /* 0x0001b00001377983 */ /* 0x000ea20000300800 */
[----:B------:R-:W-:-:S03]  /*61e0*/  IMAD R11, R58, c[0x0][0x190], RZ ;  /* 0x000064003a0b7a24 */ /* 0x000fc600078e02ff */
[----:B------:R-:W-:Y:S04]  /*61f0*/  STL [R1+0xe4], R15 ;  /* 0x0000e40f01007387 */ /* 0x000fe80000100800 */
[----:B------:R-:W-:Y:S04]  /*6200*/  STL [R1+0xe0], R9 ;  /* 0x0000e00901007387 */ /* 0x000fe80000100800 */
[----:B------:R-:W2:Y:S04]  /*6210*/  LDL.LU R57, [R1+0x24] ;  /* 0x0000240001397983 */ /* 0x000ea80000300800 */
[----:B------:R-:W-:Y:S04]  /*6220*/  STL [R1+0xdc], R8 ;  /* 0x0000dc0801007387 */ /* 0x000fe80000100800 */
[----:B------:R-:W3:Y:S04]  /*6230*/  LDL.LU R58, [R1+0x28] ;  /* 0x00002800013a7983 */ /* 0x000ee80000300800 */
[----:B------:R-:W-:Y:S04]  /*6240*/  STL [R1+0xd8], R14 ;  /* 0x0000d80e01007387 */ /* 0x000fe80000100800 */
[----:B------:R-:W-:Y:S04]  /*6250*/  STL [R1+0xd4], R11 ;  /* 0x0000d40b01007387 */ /* 0x000fe80000100800 */
[----:B0-----:R-:W4:Y:S01]  /*6260*/  LDL R24, [R1+0x1a4] ;  /* 0x0001a40001187983 */ /* 0x001f220000100800 */
[----:B------:R-:W-:-:S04]  /*6270*/  IMAD R10, R10, c[0x0][0x190], RZ ;  /* 0x000064000a0a7a24 */ /* 0x000fc800078e02ff */
[----:B------:R-:W-:Y:S02]  /*6280*/  IMAD.MOV.U32 R56, RZ, RZ, R10 ;  /* 0x000000ffff387224 */ /* 0x000fe400078e000a */
[----:B------:R-:W-:Y:S02]  /*6290*/  IMAD R10, R59, c[0x0][0x190], RZ ;  /* 0x000064003b0a7a24 */ /* 0x000fe400078e02ff */
[----:B------:R-:W-:Y:S02]  /*62a0*/  IMAD R0, R54, c[0x0][0x190], RZ ;  /* 0x0000640036007a24 */ /* 0x000fe400078e02ff */
[----:B--2---:R-:W-:-:S04]  /*62b0*/  IMAD.WIDE R2, R57, 0x2, R4 ;  /* 0x0000000239027825 */ /* 0x004fc800078e0204 */
[----:B---3--:R-:W-:-:S05]  /*62c0*/  IMAD.WIDE R6, R58, 0x2, R4 ;  /* 0x000000023a067825 */ /* 0x008fca00078e0204 */
[----:B------:R0:W-:Y:S04]  /*62d0*/  STL.64 [R1+0xc8], R6 ;  /* 0x0000c80601007387 */ /* 0x0001e80000100a00 */
[----:B------:R-:W2:Y:S04]  /*62e0*/  LDL R25, [R1+0x19c] ;  /* 0x00019c0001197983 */ /* 0x000ea80000100800 */
[----:B------:R1:W-:Y:S04]  /*62f0*/  STL.64 [R1+0xc0], R2 ;  /* 0x0000c00201007387 */ /* 0x0003e80000100a00 */
[----:B0-----:R-:W3:Y:S04]  /*6300*/  LDL R6, [R1+0x184] ;  /* 0x0001840001067983 */ /* 0x001ee80000100800 */
[----:B------:R-:W3:Y:S04]  /*6310*/  LDL R7, [R1+0x17c] ;  /* 0x00017c0001077983 */ /* 0x000ee80000100800 */
[----:B-1----:R-:W3:Y:S04]  /*6320*/  LDL R2, [R1+0x194] ;  /* 0x0001940001027983 */ /* 0x002ee80000100800 */
[----:B------:R-:W3:Y:S01]  /*6330*/  LDL R3, [R1+0x18c] ;  /* 0x00018c0001037983 */ /* 0x000ee20000100800 */
[----:B------:R-:W-:-:S03]  /*6340*/  IMAD.WIDE R36, R53, 0x2, R4 ;  /* 0x0000000235247825 */ /* 0x000fc600078e0204 */
[----:B------:R-:W3:Y:S04]  /*6350*/  LDL R33, [R1+0x16c] ;  /* 0x00016c0001217983 */ /* 0x000ee80000100800 */
[----:B------:R-:W3:Y:S04]  /*6360*/  LDL R32, [R1+0x164] ;  /* 0x0001640001207983 */ /* 0x000ee80000100800 */
[----:B------:R-:W3:Y:S04]  /*6370*/  LDL R29, [R1+0x15c] ;  /* 0x00015c00011d7983 */ /* 0x000ee80000100800 */
[----:B------:R-:W3:Y:S04]  /*6380*/  LDL R28, [R1+0x158] ;  /* 0x00015800011c7983 */ /* 0x000ee80000100800 */
[----:B------:R-:W-:Y:S04]  /*6390*/  STL [R1+0xd0], R10 ;  /* 0x0000d00a01007387 */ /* 0x000fe80000100800 */
[----:B------:R-:W3:Y:S04]  /*63a0*/  LDL R54, [R1+0x14c] ;  /* 0x00014c0001367983 */ /* 0x000ee80000100800 */
[----:B------:R-:W3:Y:S04]  /*63b0*/  LDL R59, [R1+0x148] ;  /* 0x00014800013b7983 */ /* 0x000ee80000100800 */
[----:B------:R0:W-:Y:S01]  /*63c0*/  STL.64 [R1+0xb8], R36 ;  /* 0x0000b82401007387 */ /* 0x0001e20000100a00 */
[----:B------:R-:W-:-:S04]  /*63d0*/  IMAD.WIDE R38, R43, 0x2, R4 ;  /* 0x000000022b267825 */ /* 0x000fc800078e0204 */
[----:B0-----:R-:W-:-:S05]  /*63e0*/  IMAD.WIDE R36, R51, 0x2, R4 ;  /* 0x0000000233247825 */ /* 0x001fca00078e0204 */
[----:B------:R4:W-:Y:S04]  /*63f0*/  STL.64 [R1+0xb0], R36 ;  /* 0x0000b02401007387 */ /* 0x0009e80000100a00 */
[----:B------:R0:W-:Y:S01]  /*6400*/  STL.64 [R1+0xa8], R38 ;  /* 0x0000a82601007387 */ /* 0x0001e20000100a00 */
[----:B----4-:R-:W-:-:S04]  /*6410*/  IMAD.WIDE R36, R41, 0x2, R4 ;  /* 0x0000000229247825 */ /* 0x010fc800078e0204 */
[--C-:B0-----:R-:W-:Y:S01]  /*6420*/  IMAD.WIDE R38, R40, 0x2, R4.reuse ;  /* 0x0000000228267825 */ /* 0x101fe200078e0204 */
[----:B------:R0:W-:Y:S04]  /*6430*/  STL.64 [R1+0xa0], R36 ;  /* 0x0000a02401007387 */ /* 0x0001e80000100a00 */
[----:B------:R1:W-:Y:S01]  /*6440*/  STL.64 [R1+0x98], R38 ;  /* 0x0000982601007387 */ /* 0x0003e20000100a00 */
[----:B0-----:R-:W-:-:S04]  /*6450*/  IMAD.WIDE R36, R42, 0x2, R4 ;  /* 0x000000022a247825 */ /* 0x001fc800078e0204 */
[--C-:B-1----:R-:W-:Y:S01]  /*6460*/  IMAD.WIDE R38, R44, 0x2, R4.reuse ;  /* 0x000000022c267825 */ /* 0x102fe200078e0204 */
[----:B------:R0:W-:Y:S04]  /*6470*/  STL.64 [R1+0x90], R36 ;  /* 0x0000902401007387 */ /* 0x0001e80000100a00 */
[----:B------:R1:W-:Y:S01]  /*6480*/  STL.64 [R1+0x88], R38 ;  /* 0x0000882601007387 */ /* 0x0003e20000100a00 */
[----:B0-----:R-:W-:-:S04]  /*6490*/  IMAD.WIDE R36, R46, 0x2, R4 ;  /* 0x000000022e247825 */ /* 0x001fc800078e0204 */
[--C-:B-1----:R-:W-:Y:S01]  /*64a0*/  IMAD.WIDE R38, R48, 0x2, R4.reuse ;  /* 0x0000000230267825 */ /* 0x102fe200078e0204 */
[----:B------:R0:W-:Y:S04]  /*64b0*/  STL.64 [R1+0x80], R36 ;  /* 0x0000802401007387 */ /* 0x0001e80000100a00 */
[----:B------:R1:W-:Y:S01]  /*64c0*/  STL.64 [R1+0x78], R38 ;  /* 0x0000782601007387 */ /* 0x0003e20000100a00 */
[----:B0-----:R-:W-:-:S05]  /*64d0*/  IMAD.WIDE R36, R50, 0x2, R4 ;  /* 0x0000000232247825 */ /* 0x001fca00078e0204 */
[----:B------:R0:W-:Y:S01]  /*64e0*/  STL.64 [R1+0x70], R36 ;  /* 0x0000702401007387 */ /* 0x0001e20000100a00 */
[----:B-1----:R-:W-:-:S04]  /*64f0*/  IMAD.WIDE R38, R52, 0x2, R4 ;  /* 0x0000000234267825 */ /* 0x002fc800078e0204 */
[----:B0-----:R-:W-:-:S05]  /*6500*/  IMAD.WIDE R36, R55, 0x2, R4 ;  /* 0x0000000237247825 */ /* 0x001fca00078e0204 */
[----:B------:R0:W-:Y:S04]  /*6510*/  STL.64 [R1+0x2468], R36 ;  /* 0x0024682401007387 */ /* 0x0001e80000100a00 */
[----:B------:R1:W-:Y:S04]  /*6520*/  STL.64 [R1+0x68], R38 ;  /* 0x0000682601007387 */ /* 0x0003e80000100a00 */
[----:B0-----:R-:W4:Y:S01]  /*6530*/  LDL R37, [R1+0x174] ;  /* 0x0001740001257983 */ /* 0x001f220000100800 */
[----:B-1----:R-:W-:-:S05]  /*6540*/  IMAD.WIDE R38, R56, 0x2, R4 ;  /* 0x0000000238267825 */ /* 0x002fca00078e0204 */
[----:B------:R0:W-:Y:S02]  /*6550*/  STL.64 [R1+0x1d0], R38 ;  /* 0x0001d02601007387 */ /* 0x0001e40000100a00 */
[----:B0-----:R-:W-:-:S05]  /*6560*/  IMAD.WIDE R38, R49, 0x2, R4 ;  /* 0x0000000231267825 */ /* 0x001fca00078e0204 */
[----:B------:R0:W-:Y:S02]  /*6570*/  STL.64 [R1+0x1e8], R38 ;  /* 0x0001e82601007387 */ /* 0x0001e40000100a00 */
[----:B0-----:R-:W-:-:S05]  /*6580*/  IMAD.WIDE R38, R47, 0x2, R4 ;  /* 0x000000022f267825 */ /* 0x001fca00078e0204 */
[----:B------:R0:W-:Y:S02]  /*6590*/  STL.64 [R1+0x200], R38 ;  /* 0x0002002601007387 */ /* 0x0001e40000100a00 */
[----:B0-----:R-:W-:-:S05]  /*65a0*/  IMAD.WIDE R38, R45, 0x2, R4 ;  /* 0x000000022d267825 */ /* 0x001fca00078e0204 */
[----:B------:R0:W-:Y:S02]  /*65b0*/  STL.64 [R1+0x218], R38 ;  /* 0x0002182601007387 */ /* 0x0001e40000100a00 */
[----:B0-----:R-:W-:-:S05]  /*65c0*/  IMAD.WIDE R38, R24, 0x2, R4 ;  /* 0x0000000218267825 */ /* 0x001fca00078e0204 */
[----:B------:R0:W-:Y:S04]  /*65d0*/  STL.64 [R1+0x230], R38 ;  /* 0x0002302601007387 */ /* 0x0001e80000100a00 */
[----:B0-----:R-:W4:Y:S01]  /*65e0*/  LDL.LU.64 R38, [R1+0x2598] ;  /* 0x0025980001267983 */ /* 0x001f220000300a00 */
[----:B--2---:R-:W-:-:S05]  /*65f0*/  IMAD.WIDE R24, R25, 0x2, R4 ;  /* 0x0000000219187825 */ /* 0x004fca00078e0204 */
[----:B------:R3:W-:Y:S02]  /*6600*/  STL.64 [R1+0x248], R24 ;  /* 0x0002481801007387 */ /* 0x0007e40000100a00 */
[----:B---3--:R-:W-:-:S04]  /*6610*/  IMAD.WIDE R24, R2, 0x2, R4 ;  /* 0x0000000202187825 */ /* 0x008fc800078e0204 */
[--C-:B------:R-:W-:Y:S01]  /*6620*/  IMAD.WIDE R2, R3, 0x2, R4.reuse ;  /* 0x0000000203027825 */ /* 0x100fe200078e0204 */
[----:B------:R0:W-:Y:S04]  /*6630*/  STL.64 [R1+0x260], R24 ;  /* 0x0002601801007387 */ /* 0x0001e80000100a00 */
[----:B0-----:R-:W2:Y:S04]  /*6640*/  LDL.LU.64 R24, [R1+0x2590] ;  /* 0x0025900001187983 */ /* 0x001ea80000300a00 */
[----:B------:R0:W-:Y:S02]  /*6650*/  STL.64 [R1+0x278], R2 ;  /* 0x0002780201007387 */ /* 0x0001e40000100a00 */
[----:B0-----:R-:W-:-:S04]  /*6660*/  IMAD.WIDE R2, R6, 0x2, R4 ;  /* 0x0000000206027825 */ /* 0x001fc800078e0204 */
[--C-:B------:R-:W-:Y:S01]  /*6670*/  IMAD.WIDE R6, R7, 0x2, R4.reuse ;  /* 0x0000000207067825 */ /* 0x100fe200078e0204 */
[----:B------:R0:W-:Y:S04]  /*6680*/  STL.64 [R1+0x290], R2 ;  /* 0x0002900201007387 */ /* 0x0001e80000100a00 */
[----:B0-----:R-:W3:Y:S04]  /*6690*/  LDL.LU.64 R2, [R1+0x2588] ;  /* 0x0025880001027983 */ /* 0x001ee80000300a00 */
[----:B------:R0:W-:Y:S04]  /*66a0*/  STL.64 [R1+0x2a8], R6 ;  /* 0x0002a80601007387 */ /* 0x0001e80000100a00 */
[----:B0-----:R-:W2:Y:S01]  /*66b0*/  LDL.LU.64 R6, [R1+0x2580] ;  /* 0x0025800001067983 */ /* 0x001ea20000300a00 */
[----:B----4-:R-:W-:-:S05]  /*66c0*/  IMAD.WIDE R36, R37, 0x2, R4 ;  /* 0x0000000225247825 */ /* 0x010fca00078e0204 */
[----:B------:R0:W-:Y:S02]  /*66d0*/  STL.64 [R1+0x2c8], R36 ;  /* 0x0002c82401007387 */ /* 0x0001e40000100a00 */
[----:B0-----:R-:W-:-:S04]  /*66e0*/  IMAD.WIDE R36, R33, 0x2, R4 ;  /* 0x0000000221247825 */ /* 0x001fc800078e0204 */
[--C-:B------:R-:W-:Y:S01]  /*66f0*/  IMAD.WIDE R32, R32, 0x2, R4.reuse ;  /* 0x0000000220207825 */ /* 0x100fe200078e0204 */
[----:B------:R0:W-:Y:S04]  /*6700*/  STL.64 [R1+0x2e0], R36 ;  /* 0x0002e02401007387 */ /* 0x0001e80000100a00 */
[----:B------:R1:W-:Y:S01]  /*6710*/  STL.64 [R1+0x300], R32 ;  /* 0x0003002001007387 */ /* 0x0003e20000100a00 */
[----:B0-----:R-:W-:-:S04]  /*6720*/  IMAD.WIDE R36, R29, 0x2, R4 ;  /* 0x000000021d247825 */ /* 0x001fc800078e0204 */
[--C-:B-1----:R-:W-:Y:S01]  /*6730*/  IMAD.WIDE R32, R28, 0x2, R4.reuse ;  /* 0x000000021c207825 */ /* 0x102fe200078e0204 */
[----:B------:R-:W-:Y:S03]  /*6740*/  STL.64 [R1+0x318], R36 ;  /* 0x0003182401007387 */ /* 0x000fe60000100a00 */
[--C-:B--2---:R-:W-:Y:S02]  /*6750*/  IMAD.WIDE R28, R6, 0x2, R4.reuse ;  /* 0x00000002061c7825 */ /* 0x104fe400078e0204 */
[----:B------:R-:W2:Y:S04]  /*6760*/  LDL.LU R6, [R1+0x257c] ;  /* 0x00257c0001067983 */ /* 0x000ea80000300800 */
[----:B------:R0:W-:Y:S02]  /*6770*/  STL.64 [R1+0x338], R32 ;  /* 0x0003382001007387 */ /* 0x0001e40000100a00 */
[----:B0-----:R-:W-:-:S02]  /*6780*/  IMAD.WIDE R32, R7, 0x2, R4 ;  /* 0x0000000207207825 */ /* 0x001fc400078e0204 */
[----:B------:R-:W2:Y:S04]  /*6790*/  LDL.LU R7, [R1+0x2578] ;  /* 0x0025780001077983 */ /* 0x000ea80000300800 */
[----:B------:R0:W-:Y:S01]  /*67a0*/  STL.64 [R1+0x350], R28 ;  /* 0x0003501c01007387 */ /* 0x0001e20000100a00 */
[----:B------:R-:W-:-:S03]  /*67b0*/  IMAD.WIDE R36, R59, 0x2, R4 ;  /* 0x000000023b247825 */ /* 0x000fc600078e0204 */
[----:B------:R3:W-:Y:S01]  /*67c0*/  STL.64 [R1+0x370], R32 ;  /* 0x0003702001007387 */ /* 0x0007e20000100a00 */
[----:B0-----:R-:W-:-:S04]  /*67d0*/  IMAD.WIDE R28, R54, 0x2, R4 ;  /* 0x00000002361c7825 */ /* 0x001fc800078e0204 */
[--C-:B---3--:R-:W-:Y:S01]  /*67e0*/  IMAD.WIDE R32, R2, 0x2, R4.reuse ;  /* 0x0000000202207825 */ /* 0x108fe200078e0204 */
[----:B------:R0:W-:Y:S04]  /*67f0*/  STL.64 [R1+0x390], R28 ;  /* 0x0003901c01007387 */ /* 0x0001e80000100a00 */
[----:B------:R1:W-:Y:S04]  /*6800*/  STL.64 [R1+0x3a8], R36 ;  /* 0x0003a82401007387 */ /* 0x0003e80000100a00 */
[----:B------:R3:W-:Y:S01]  /*6810*/  STL.64 [R1+0x3c8], R32 ;  /* 0x0003c82001007387 */ /* 0x0007e20000100a00 */
[----:B0-----:R-:W-:-:S04]  /*6820*/  IMAD.WIDE R28, R3, 0x2, R4 ;  /* 0x00000002031c7825 */ /* 0x001fc800078e0204 */
[--C-:B-1----:R-:W-:Y:S01]  /*6830*/  IMAD.WIDE R36, R25, 0x2, R4.reuse ;  /* 0x0000000219247825 */ /* 0x102fe200078e0204 */
[----:B------:R0:W-:Y:S03]  /*6840*/  STL.64 [R1+0x3e0], R28 ;  /* 0x0003e01c01007387 */ /* 0x0001e60000100a00 */
[--C-:B---3--:R-:W-:Y:S01]  /*6850*/  IMAD.WIDE R32, R24, 0x2, R4.reuse ;  /* 0x0000000218207825 */ /* 0x108fe200078e0204 */
[----:B------:R-:W-:Y:S03]  /*6860*/  STL.64 [R1+0x400], R36 ;  /* 0x0004002401007387 */ /* 0x000fe60000100a00 */
[--C-:B------:R-:W-:Y:S01]  /*6870*/  IMAD.WIDE R24, R39, 0x2, R4.reuse ;  /* 0x0000000227187825 */ /* 0x100fe200078e0204 */
[----:B------:R1:W-:Y:S03]  /*6880*/  STL.64 [R1+0x418], R32 ;  /* 0x0004182001007387 */ /* 0x0003e60000100a00 */
[----:B0-----:R-:W-:-:S05]  /*6890*/  IMAD.WIDE R28, R38, 0x2, R4 ;  /* 0x00000002261c7825 */ /* 0x001fca00078e0204 */
[----:B------:R0:W-:Y:S01]  /*68a0*/  STL.64 [R1+0x438], R28 ;  /* 0x0004381c01007387 */ /* 0x0001e20000100a00 */
[----:B-1----:R-:W-:-:S03]  /*68b0*/  IMAD.WIDE R32, R35, 0x2, R4 ;  /* 0x0000000223207825 */ /* 0x002fc600078e0204 */
[----:B------:R1:W-:Y:S04]  /*68c0*/  STL.64 [R1+0x458], R24 ;  /* 0x0004581801007387 */ /* 0x0003e80000100a00 */
[----:B------:R-:W-:Y:S01]  /*68d0*/  STL.64 [R1+0x470], R32 ;  /* 0x0004702001007387 */ /* 0x000fe20000100a00 */
[----:B0-----:R-:W-:-:S04]  /*68e0*/  IMAD.WIDE R28, R34, 0x2, R4 ;  /* 0x00000002221c7825 */ /* 0x001fc800078e0204 */
[--C-:B-1----:R-:W-:Y:S01]  /*68f0*/  IMAD.WIDE R24, R21, 0x2, R4.reuse ;  /* 0x0000000215187825 */ /* 0x102fe200078e0204 */
[----:B------:R0:W-:Y:S03]  /*6900*/  STL.64 [R1+0x490], R28 ;  /* 0x0004901c01007387 */ /* 0x0001e60000100a00 */
[--C-:B------:R-:W-:Y:S01]  /*6910*/  IMAD.WIDE R20, R20, 0x2, R4.reuse ;  /* 0x0000000214147825 */ /* 0x100fe200078e0204 */
[----:B------:R1:W-:Y:S04]  /*6920*/  STL.64 [R1+0x4a8], R24 ;  /* 0x0004a81801007387 */ /* 0x0003e80000100a00 */
[----:B------:R3:W-:Y:S01]  /*6930*/  STL.64 [R1+0x4c8], R20 ;  /* 0x0004c81401007387 */ /* 0x0007e20000100a00 */
[----:B0-----:R-:W-:-:S04]  /*6940*/  IMAD.WIDE R28, R31, 0x2, R4 ;  /* 0x000000021f1c7825 */ /* 0x001fc800078e0204 */
[--C-:B-1----:R-:W-:Y:S01]  /*6950*/  IMAD.WIDE R24, R30, 0x2, R4.reuse ;  /* 0x000000021e187825 */ /* 0x102fe200078e0204 */
[----:B------:R0:W-:Y:S03]  /*6960*/  STL.64 [R1+0x4e0], R28 ;  /* 0x0004e01c01007387 */ /* 0x0001e60000100a00 */
[--C-:B---3--:R-:W-:Y:S01]  /*6970*/  IMAD.WIDE R20, R61, 0x2, R4.reuse ;  /* 0x000000023d147825 */ /* 0x108fe200078e0204 */
        /* <DEDUP_REMOVED lines=10> */
[----:B------:R-:W-:Y:S03]  /*6a20*/  STL.64 [R1+0x5a0], R28 ;  /* 0x0005a01c01007387 */ /* 0x000fe60000100a00 */
[--C-:B---3--:R-:W-:Y:S01]  /*6a30*/  IMAD.WIDE R20, R17, 0x2, R4.reuse ;  /* 0x0000000211147825 */ /* 0x108fe200078e0204 */
[----:B------:R0:W-:Y:S03]  /*6a40*/  STL.64 [R1+0x5b8], R24 ;  /* 0x0005b81801007387 */ /* 0x0001e60000100a00 */
[--C-:B------:R-:W-:Y:S01]  /*6a50*/  IMAD.WIDE R16, R16, 0x2, R4.reuse ;  /* 0x0000000210107825 */ /* 0x100fe200078e0204 */
        /* <DEDUP_REMOVED lines=21> */
[----:B---3--:R-:W-:Y:S01]  /*6bb0*/  IMAD.WIDE R8, R0, 0x2, R4 ;  /* 0x0000000200087825 */ /* 0x008fe200078e0204 */
[----:B------:R0:W-:Y:S04]  /*6bc0*/  STL.64 [R1+0x6f8], R12 ;  /* 0x0006f80c01007387 */ /* 0x0001e80000100a00 */
[----:B------:R1:W-:Y:S01]  /*6bd0*/  STL.64 [R1+0x710], R8 ;  /* 0x0007100801007387 */ /* 0x0003e20000100a00 */
[----:B--2---:R-:W-:-:S04]  /*6be0*/  IMAD.WIDE R4, R58, 0x2, R6 ;  /* 0x000000023a047825 */ /* 0x004fc800078e0206 */
[--C-:B0-----:R-:W-:Y:S01]  /*6bf0*/  IMAD.WIDE R12, R57, 0x2, R6.reuse ;  /* 0x00000002390c7825 */ /* 0x101fe200078e0206 */
[----:B------:R0:W-:Y:S03]  /*6c00*/  STL.64 [R1+0x60], R4 ;  /* 0x0000600401007387 */ /* 0x0001e60000100a00 */
[--C-:B-1----:R-:W-:Y:S01]  /*6c10*/  IMAD.WIDE R8, R53, 0x2, R6.reuse ;  /* 0x0000000235087825 */ /* 0x102fe200078e0206 */
[----:B------:R1:W-:Y:S03]  /*6c20*/  STL.64 [R1+0x50], R12 ;  /* 0x0000500c01007387 */ /* 0x0003e60000100a00 */
[--C-:B------:R-:W-:Y:S01]  /*6c30*/  IMAD.WIDE R36, R43, 0x2, R6.reuse ;  /* 0x000000022b247825 */ /* 0x100fe200078e0206 */
[----:B------:R2:W-:Y:S03]  /*6c40*/  STL.64 [R1+0x40], R8 ;  /* 0x0000400801007387 */ /* 0x0005e60000100a00 */
[--C-:B0-----:R-:W-:Y:S01]  /*6c50*/  IMAD.WIDE R4, R51, 0x2, R6.reuse ;  /* 0x0000000233047825 */ /* 0x101fe200078e0206 */
[----:B------:R-:W-:Y:S04]  /*6c60*/  STL.64 [R1+0x2470], R36 ;  /* 0x0024702401007387 */ /* 0x000fe80000100a00 */
[----:B------:R0:W-:Y:S01]  /*6c70*/  STL.64 [R1+0x18], R4 ;  /* 0x0000180401007387 */ /* 0x0001e20000100a00 */
[----:B-1----:R-:W-:-:S04]  /*6c80*/  IMAD.WIDE R12, R42, 0x2, R6 ;  /* 0x000000022a0c7825 */ /* 0x002fc800078e0206 */
[----:B--2---:R-:W-:-:S04]  /*6c90*/  IMAD.WIDE R8, R40, 0x2, R6 ;  /* 0x0000000228087825 */ /* 0x004fc800078e0206 */
[----:B0-----:R-:W-:-:S04]  /*6ca0*/  IMAD.WIDE R4, R41, 0x2, R6 ;  /* 0x0000000229047825 */ /* 0x001fc800078e0206 */
[--C-:B------:R-:W-:Y:S01]  /*6cb0*/  IMAD.WIDE R16, R44, 0x2, R6.reuse ;  /* 0x000000022c107825 */ /* 0x100fe200078e0206 */
[----:B------:R0:W-:Y:S03]  /*6cc0*/  STL.64 [R1+0x2478], R4 ;  /* 0x0024780401007387 */ /* 0x0001e60000100a00 */
[----:B------:R-:W-:-:S04]  /*6cd0*/  IMAD.WIDE R20, R46, 0x2, R6 ;  /* 0x000000022e147825 */ /* 0x000fc800078e0206 */
[--C-:B------:R-:W-:Y:S01]  /*6ce0*/  IMAD.WIDE R24, R48, 0x2, R6.reuse ;  /* 0x0000000230187825 */ /* 0x100fe200078e0206 */
[----:B0-----:R-:W2:Y:S04]  /*6cf0*/  LDL R4, [R1+0x154] ;  /* 0x0001540001047983 */ /* 0x001ea80000100800 */
[----:B------:R-:W3:Y:S04]  /*6d00*/  LDL R5, [R1+0x150] ;  /* 0x0001500001057983 */ /* 0x000ee80000100800 */
[----:B------:R-:W-:Y:S01]  /*6d10*/  STL.64 [R1+0x2480], R8 ;  /* 0x0024800801007387 */ /* 0x000fe20000100a00 */
[----:B------:R-:W-:-:S03]  /*6d20*/  IMAD.WIDE R28, R50, 0x2, R6 ;  /* 0x00000002321c7825 */ /* 0x000fc600078e0206 */
[----:B------:R0:W-:Y:S04]  /*6d30*/  STL.64 [R1+0x2488], R12 ;  /* 0x0024880c01007387 */ /* 0x0001e80000100a00 */
[----:B0-----:R-:W4:Y:S04]  /*6d40*/  LDL R12, [R1+0x17c] ;  /* 0x00017c00010c7983 */ /* 0x001f280000100800 */
[----:B------:R-:W2:Y:S04]  /*6d50*/  LDL R13, [R1+0x174] ;  /* 0x00017400010d7983 */ /* 0x000ea80000100800 */
[----:B------:R0:W-:Y:S04]  /*6d60*/  STL.64 [R1+0x2490], R16 ;  /* 0x0024901001007387 */ /* 0x0001e80000100a00 */
[----:B0-----:R-:W2:Y:S04]  /*6d70*/  LDL R16, [R1+0x15c] ;  /* 0x00015c0001107983 */ /* 0x001ea80000100800 */
        /* <DEDUP_REMOVED lines=8> */
[----:B0-----:R-:W2:Y:S01]  /*6e00*/  LDL R29, [R1+0x1a4] ;  /* 0x0001a400011d7983 */ /* 0x001ea20000100800 */
[----:B------:R-:W-:-:S05]  /*6e10*/  IMAD.WIDE R32, R52, 0x2, R6 ;  /* 0x0000000234207825 */ /* 0x000fca00078e0206 */
[----:B------:R0:W-:Y:S04]  /*6e20*/  STL.64 [R1+0x24b0], R32 ;  /* 0x0024b02001007387 */ /* 0x0001e80000100a00 */
[----:B------:R-:W3:Y:S04]  /*6e30*/  LDL R8, [R1+0x13c] ;  /* 0x00013c0001087983 */ /* 0x000ee80000100800 */
[----:B------:R-:W3:Y:S04]  /*6e40*/  LDL R9, [R1+0x138] ;  /* 0x0001380001097983 */ /* 0x000ee80000100800 */
[----:B0-----:R-:W3:Y:S04]  /*6e50*/  LDL R32, [R1+0x16c] ;  /* 0x00016c0001207983 */ /* 0x001ee80000100800 */
[----:B------:R-:W3:Y:S01]  /*6e60*/  LDL R33, [R1+0x164] ;  /* 0x0001640001217983 */ /* 0x000ee20000100800 */
[----:B------:R-:W-:-:S05]  /*6e70*/  IMAD.WIDE R36, R55, 0x2, R6 ;  /* 0x0000000237247825 */ /* 0x000fca00078e0206 */
        /* <DEDUP_REMOVED lines=9> */
[----:B0-----:R-:W3:Y:S04]  /*6f10*/  LDL.LU R36, [R1+0x124] ;  /* 0x0001240001247983 */ /* 0x001ee80000300800 */
[----:B------:R-:W3:Y:S01]  /*6f20*/  LDL.LU R37, [R1+0x120] ;  /* 0x0001200001257983 */ /* 0x000ee20000300800 */
[----:B--2---:R-:W-:-:S05]  /*6f30*/  IMAD.WIDE R28, R29, 0x2, R6 ;  /* 0x000000021d1c7825 */ /* 0x004fca00078e0206 */
[----:B------:R0:W-:Y:S02]  /*6f40*/  STL.64 [R1+0x238], R28 ;  /* 0x0002381c01007387 */ /* 0x0001e40000100a00 */
[----:B0-----:R-:W-:-:S05]  /*6f50*/  IMAD.WIDE R28, R24, 0x2, R6 ;  /* 0x00000002181c7825 */ /* 0x001fca00078e0206 */
[----:B------:R0:W-:Y:S02]  /*6f60*/  STL.64 [R1+0x250], R28 ;  /* 0x0002501c01007387 */ /* 0x0001e40000100a00 */
[----:B0-----:R-:W-:-:S04]  /*6f70*/  IMAD.WIDE R28, R25, 0x2, R6 ;  /* 0x00000002191c7825 */ /* 0x001fc800078e0206 */
[--C-:B------:R-:W-:Y:S01]  /*6f80*/  IMAD.WIDE R24, R20, 0x2, R6.reuse ;  /* 0x0000000214187825 */ /* 0x100fe200078e0206 */
[----:B------:R0:W-:Y:S04]  /*6f90*/  STL.64 [R1+0x268], R28 ;  /* 0x0002681c01007387 */ /* 0x0001e80000100a00 */
[----:B------:R4:W-:Y:S01]  /*6fa0*/  STL.64 [R1+0x280], R24 ;  /* 0x0002801801007387 */ /* 0x0009e20000100a00 */
[----:B0-----:R-:W-:-:S04]  /*6fb0*/  IMAD.WIDE R28, R21, 0x2, R6 ;  /* 0x00000002151c7825 */ /* 0x001fc800078e0206 */
[--C-:B----4-:R-:W-:Y:S01]  /*6fc0*/  IMAD.WIDE R24, R12, 0x2, R6.reuse ;  /* 0x000000020c187825 */ /* 0x110fe200078e0206 */
[----:B------:R0:W-:Y:S03]  /*6fd0*/  STL.64 [R1+0x298], R28 ;  /* 0x0002981c01007387 */ /* 0x0001e60000100a00 */
[--C-:B------:R-:W-:Y:S01]  /*6fe0*/  IMAD.WIDE R20, R13, 0x2, R6.reuse ;  /* 0x000000020d147825 */ /* 0x100fe200078e0206 */
[----:B------:R-:W-:Y:S03]  /*6ff0*/  STL.64 [R1+0x2b0], R24 ;  /* 0x0002b01801007387 */ /* 0x000fe60000100a00 */
[--C-:B---3--:R-:W-:Y:S01]  /*7000*/  IMAD.WIDE R12, R32, 0x2, R6.reuse ;  /* 0x00000002200c7825 */ /* 0x108fe200078e0206 */
[----:B0-----:R-:W2:Y:S04]  /*7010*/  LDL.LU R28, [R1+0xfc] ;  /* 0x0000fc00011c7983 */ /* 0x001ea80000300800 */
[----:B------:R0:W-:Y:S04]  /*7020*/  STL.64 [R1+0x2d0], R20 ;  /* 0x0002d01401007387 */ /* 0x0001e80000100a00 */
[----:B------:R-:W3:Y:S04]  /*7030*/  LDL.LU R29, [R1+0xf8] ;  /* 0x0000f800011d7983 */ /* 0x000ee80000300800 */
[----:B------:R1:W-:Y:S01]  /*7040*/  STL.64 [R1+0x2e8], R12 ;  /* 0x0002e80c01007387 */ /* 0x0003e20000100a00 */
[----:B0-----:R-:W-:-:S03]  /*7050*/  IMAD.WIDE R20, R33, 0x2, R6 ;  /* 0x0000000221147825 */ /* 0x001fc600078e0206 */
[----:B------:R-:W3:Y:S04]  /*7060*/  LDL.LU R24, [R1+0xf4] ;  /* 0x0000f40001187983 */ /* 0x000ee80000300800 */
[----:B------:R-:W3:Y:S01]  /*7070*/  LDL.LU R25, [R1+0xf0] ;  /* 0x0000f00001197983 */ /* 0x000ee20000300800 */
[----:B-1----:R-:W-:-:S03]  /*7080*/  IMAD.WIDE R12, R16, 0x2, R6 ;  /* 0x00000002100c7825 */ /* 0x002fc600078e0206 */
[----:B------:R0:W-:Y:S04]  /*7090*/  STL.64 [R1+0x308], R20 ;  /* 0x0003081401007387 */ /* 0x0001e80000100a00 */
[----:B------:R1:W-:Y:S01]  /*70a0*/  STL.64 [R1+0x320], R12 ;  /* 0x0003200c01007387 */ /* 0x0003e20000100a00 */
[----:B0-----:R-:W-:-:S03]  /*70b0*/  IMAD.WIDE R20, R17, 0x2, R6 ;  /* 0x0000000211147825 */ /* 0x001fc600078e0206 */
[----:B-1----:R-:W3:Y:S04]  /*70c0*/  LDL.LU R12, [R1+0xe0] ;  /* 0x0000e000010c7983 */ /* 0x002ee80000300800 */
[----:B------:R-:W3:Y:S04]  /*70d0*/  LDL.LU R13, [R1+0xdc] ;  /* 0x0000dc00010d7983 */ /* 0x000ee80000300800 */
        /* <DEDUP_REMOVED lines=13> */
[----:B0-----:R-:W-:-:S04]  /*71b0*/  IMAD.WIDE R20, R8, 0x2, R6 ;  /* 0x0000000208147825 */ /* 0x001fc800078e0206 */
[--C-:B------:R-:W-:Y:S01]  /*71c0*/  IMAD.WIDE R8, R9, 0x2, R6.reuse ;  /* 0x0000000209087825 */ /* 0x100fe200078e0206 */
[----:B------:R0:W-:Y:S03]  /*71d0*/  STL.64 [R1+0x408], R20 ;  /* 0x0004081401007387 */ /* 0x0001e60000100a00 */
[--C-:B0-----:R-:W-:Y:S02]  /*71e0*/  IMAD.WIDE R20, R38, 0x2, R6.reuse ;  /* 0x0000000226147825 */ /* 0x101fe400078e0206 */
[----:B------:R-:W4:Y:S04]  /*71f0*/  LDL.LU R38, [R1+0x2574] ;  /* 0x0025740001267983 */ /* 0x000f280000300800 */
[----:B------:R0:W-:Y:S02]  /*7200*/  STL.64 [R1+0x428], R8 ;  /* 0x0004280801007387 */ /* 0x0001e40000100a00 */
[----:B0-----:R-:W-:-:S02]  /*7210*/  IMAD.WIDE R8, R39, 0x2, R6 ;  /* 0x0000000227087825 */ /* 0x001fc400078e0206 */
[----:B------:R-:W4:Y:S04]  /*7220*/  LDL.LU R39, [R1+0x2570] ;  /* 0x0025700001277983 */ /* 0x000f280000300800 */
[----:B------:R0:W-:Y:S04]  /*7230*/  STL.64 [R1+0x440], R20 ;  /* 0x0004401401007387 */ /* 0x0001e80000100a00 */
[----:B------:R1:W-:Y:S01]  /*7240*/  STL.64 [R1+0x460], R8 ;  /* 0x0004600801007387 */ /* 0x0003e20000100a00 */
[----:B0-----:R-:W-:-:S04]  /*7250*/  IMAD.WIDE R20, R35, 0x2, R6 ;  /* 0x0000000223147825 */ /* 0x001fc800078e0206 */
[--C-:B-1----:R-:W-:Y:S01]  /*7260*/  IMAD.WIDE R8, R34, 0x2, R6.reuse ;  /* 0x0000000222087825 */ /* 0x102fe200078e0206 */
[----:B------:R0:W-:Y:S03]  /*7270*/  STL.64 [R1+0x478], R20 ;  /* 0x0004781401007387 */ /* 0x0001e60000100a00 */
[--C-:B------:R-:W-:Y:S01]  /*7280*/  IMAD.WIDE R34, R37, 0x2, R6.reuse ;  /* 0x0000000225227825 */ /* 0x100fe200078e0206 */
[----:B------:R1:W-:Y:S03]  /*7290*/  STL.64 [R1+0x498], R8 ;  /* 0x0004980801007387 */ /* 0x0003e60000100a00 */
[----:B0-----:R-:W-:-:S04]  /*72a0*/  IMAD.WIDE R20, R36, 0x2, R6 ;  /* 0x0000000224147825 */ /* 0x001fc800078e0206 */
[--C-:B-1----:R-:W-:Y:S01]  /*72b0*/  IMAD.WIDE R8, R31, 0x2, R6.reuse ;  /* 0x000000021f087825 */ /* 0x102fe200078e0206 */
[----:B------:R0:W-:Y:S04]  /*72c0*/  STL.64 [R1+0x4b0], R20 ;  /* 0x0004b01401007387 */ /* 0x0001e80000100a00 */
[----:B------:R-:W-:Y:S04]  /*72d0*/  STL.64 [R1+0x4d0], R34 ;  /* 0x0004d02201007387 */ /* 0x000fe80000100a00 */
[----:B------:R1:W-:Y:S01]  /*72e0*/  STL.64 [R1+0x4f0], R8 ;  /* 0x0004f00801007387 */ /* 0x0003e20000100a00 */
[----:B0-----:R-:W-:-:S04]  /*72f0*/  IMAD.WIDE R20, R30, 0x2, R6 ;  /* 0x000000021e147825 */ /* 0x001fc800078e0206 */
[--C-:B------:R-:W-:Y:S01]  /*7300*/  IMAD.WIDE R30, R61, 0x2, R6.reuse ;  /* 0x000000023d1e7825 */ /* 0x100fe200078e0206 */
[----:B------:R0:W-:Y:S03]  /*7310*/  STL.64 [R1+0x508], R20 ;  /* 0x0005081401007387 */ /* 0x0001e60000100a00 */
[--C-:B-1----:R-:W-:Y:S01]  /*7320*/  IMAD.WIDE R8, R60, 0x2, R6.reuse ;  /* 0x000000023c087825 */ /* 0x102fe200078e0206 */
        /* <DEDUP_REMOVED lines=8> */
[----:B0-----:R-:W-:-:S05]  /*73b0*/  IMAD.WIDE R20, R22, 0x2, R6 ;  /* 0x0000000216147825 */ /* 0x001fca00078e0206 */
[----:B------:R0:W-:Y:S01]  /*73c0*/  STL.64 [R1+0x5c8], R20 ;  /* 0x0005c81401007387 */ /* 0x0001e20000100a00 */
[----:B--2---:R-:W-:-:S04]  /*73d0*/  IMAD.WIDE R22, R28, 0x2, R6 ;  /* 0x000000021c167825 */ /* 0x004fc800078e0206 */
[--C-:B---3--:R-:W-:Y:S01]  /*73e0*/  IMAD.WIDE R8, R29, 0x2, R6.reuse ;  /* 0x000000021d087825 */ /* 0x108fe200078e0206 */
[----:B------:R1:W-:Y:S04]  /*73f0*/  STL.64 [R1+0x5e0], R22 ;  /* 0x0005e01601007387 */ /* 0x0003e80000100a00 */
[----:B------:R2:W-:Y:S01]  /*7400*/  STL.64 [R1+0x600], R8 ;  /* 0x0006000801007387 */ /* 0x0005e20000100a00 */
[----:B0-----:R-:W-:-:S04]  /*7410*/  IMAD.WIDE R20, R24, 0x2, R6 ;  /* 0x0000000218147825 */ /* 0x001fc800078e0206 */
[--C-:B-1----:R-:W-:Y:S01]  /*7420*/  IMAD.WIDE R22, R25, 0x2, R6.reuse ;  /* 0x0000000219167825 */ /* 0x102fe200078e0206 */
[----:B------:R0:W-:Y:S03]  /*7430*/  STL.64 [R1+0x618], R20 ;  /* 0x0006181401007387 */ /* 0x0001e60000100a00 */
[--C-:B--2---:R-:W-:Y:S01]  /*7440*/  IMAD.WIDE R8, R19, 0x2, R6.reuse ;  /* 0x0000000213087825 */ /* 0x104fe200078e0206 */
[----:B------:R-:W-:Y:S04]  /*7450*/  STL.64 [R1+0x638], R22 ;  /* 0x0006381601007387 */ /* 0x000fe80000100a00 */
[----:B------:R1:W-:Y:S01]  /*7460*/  STL.64 [R1+0x650], R8 ;  /* 0x0006500801007387 */ /* 0x0003e20000100a00 */
[----:B0-----:R-:W-:-:S04]  /*7470*/  IMAD.WIDE R20, R18, 0x2, R6 ;  /* 0x0000000212147825 */ /* 0x001fc800078e0206 */
[--C-:B------:R-:W-:Y:S01]  /*7480*/  IMAD.WIDE R18, R15, 0x2, R6.reuse ;  /* 0x000000020f127825 */ /* 0x100fe200078e0206 */
[----:B------:R0:W-:Y:S03]  /*7490*/  STL.64 [R1+0x670], R20 ;  /* 0x0006701401007387 */ /* 0x0001e60000100a00 */
[--C-:B-1----:R-:W-:Y:S01]  /*74a0*/  IMAD.WIDE R8, R12, 0x2, R6.reuse ;  /* 0x000000020c087825 */ /* 0x102fe200078e0206 */
[----:B------:R1:W-:Y:S04]  /*74b0*/  STL.64 [R1+0x688], R18 ;  /* 0x0006881201007387 */ /* 0x0003e80000100a00 */
[----:B------:R2:W-:Y:S01]  /*74c0*/  STL.64 [R1+0x6a0], R8 ;  /* 0x0006a00801007387 */ /* 0x0005e20000100a00 */
[----:B0-----:R-:W-:-:S04]  /*74d0*/  IMAD.WIDE R20, R13, 0x2, R6 ;  /* 0x000000020d147825 */ /* 0x001fc800078e0206 */
[--C-:B-1----:R-:W-:Y:S01]  /*74e0*/  IMAD.WIDE R18, R14, 0x2, R6.reuse ;  /* 0x000000020e127825 */ /* 0x102fe200078e0206 */
[----:B------:R-:W-:Y:S03]  /*74f0*/  STL.64 [R1+0x6b8], R20 ;  /* 0x0006b81401007387 */ /* 0x000fe60000100a00 */
[--C-:B--2---:R-:W-:Y:S01]  /*7500*/  IMAD.WIDE R8, R11, 0x2, R6.reuse ;  /* 0x000000020b087825 */ /* 0x104fe200078e0206 */
[----:B------:R-:W-:Y:S03]  /*7510*/  STL.64 [R1+0x6d0], R18 ;  /* 0x0006d01201007387 */ /* 0x000fe60000100a00 */
[--C-:B------:R-:W-:Y:S01]  /*7520*/  IMAD.WIDE R14, R10, 0x2, R6.reuse ;  /* 0x000000020a0e7825 */ /* 0x100fe200078e0206 */
[----:B------:R4:W-:Y:S03]  /*7530*/  STL.64 [R1+0x6e8], R8 ;  /* 0x0006e80801007387 */ /* 0x0009e60000100a00 */
[----:B------:R-:W-:Y:S01]  /*7540*/  IMAD.WIDE R10, R0, 0x2, R6 ;  /* 0x00000002000a7825 */ /* 0x000fe200078e0206 */
[----:B------:R-:W-:Y:S04]  /*7550*/  STL.64 [R1+0x700], R14 ;  /* 0x0007000e01007387 */ /* 0x000fe80000100a00 */
[----:B------:R-:W-:Y:S01]  /*7560*/  STL.64 [R1+0x718], R10 ;  /* 0x0007180a01007387 */ /* 0x000fe20000100a00 */
[----:B----4-:R-:W-:-:S04]  /*7570*/  IMAD.WIDE R8, R58, 0x2, R38 ;  /* 0x000000023a087825 */ /* 0x010fc800078e0226 */
[--C-:B------:R-:W-:Y:S01]  /*7580*/  IMAD.WIDE R20, R53, 0x2, R38.reuse ;  /* 0x0000000235147825 */ /* 0x100fe200078e0226 */
[----:B------:R0:W-:Y:S03]  /*7590*/  STL.64 [R1+0x58], R8 ;  /* 0x0000580801007387 */ /* 0x0001e60000100a00 */
[--C-:B------:R-:W-:Y:S01]  /*75a0*/  IMAD.WIDE R6, R57, 0x2, R38.reuse ;  /* 0x0000000239067825 */ /* 0x100fe200078e0226 */
[----:B------:R1:W-:Y:S03]  /*75b0*/  STL.64 [R1+0x24b8], R20 ;  /* 0x0024b81401007387 */ /* 0x0003e60000100a00 */
[--C-:B------:R-:W-:Y:S01]  /*75c0*/  IMAD.WIDE R60, R43, 0x2, R38.reuse ;  /* 0x000000022b3c7825 */ /* 0x100fe200078e0226 */
[----:B------:R2:W-:Y:S03]  /*75d0*/  STL.64 [R1+0x48], R6 ;  /* 0x0000480601007387 */ /* 0x0005e60000100a00 */
[--C-:B0-----:R-:W-:Y:S01]  /*75e0*/  IMAD.WIDE R8, R51, 0x2, R38.reuse ;  /* 0x0000000233087825 */ /* 0x101fe200078e0226 */
[----:B-1----:R-:W3:Y:S04]  /*75f0*/  LDL R20, [R1+0x17c] ;  /* 0x00017c0001147983 */ /* 0x002ee80000100800 */
[----:B------:R-:W4:Y:S01]  /*7600*/  LDL R21, [R1+0x174] ;  /* 0x0001740001157983 */ /* 0x000f220000100800 */
[----:B--2---:R-:W-:-:S03]  /*7610*/  IMAD.WIDE R6, R41, 0x2, R38 ;  /* 0x0000000229067825 */ /* 0x004fc600078e0226 */
[----:B------:R0:W-:Y:S04]  /*7620*/  STL.64 [R1+0x24c0], R8 ;  /* 0x0024c00801007387 */ /* 0x0001e80000100a00 */
[----:B0-----:R-:W2:Y:S04]  /*7630*/  LDL R8, [R1+0x18c] ;  /* 0x00018c0001087983 */ /* 0x001ea80000100800 */
[----:B------:R-:W2:Y:S04]  /*7640*/  LDL R9, [R1+0x184] ;  /* 0x0001840001097983 */ /* 0x000ea80000100800 */
[----:B------:R0:W-:Y:S04]  /*7650*/  STL.64 [R1+0x24c8], R60 ;  /* 0x0024c83c01007387 */ /* 0x0001e80000100a00 */
[----:B0-----:R-:W2:Y:S04]  /*7660*/  LDL R60, [R1+0x19c] ;  /* 0x00019c00013c7983 */ /* 0x001ea80000100800 */
[----:B------:R-:W3:Y:S04]  /*7670*/  LDL R61, [R1+0x194] ;  /* 0x00019400013d7983 */ /* 0x000ee80000100800 */
[----:B------:R0:W-:Y:S04]  /*7680*/  STL.64 [R1+0x24d0], R6 ;  /* 0x0024d00601007387 */ /* 0x0001e80000100a00 */
[----:B0-----:R-:W3:Y:S01]  /*7690*/  LDL R7, [R1+0x1a4] ;  /* 0x0001a40001077983 */ /* 0x001ee20000100800 */
[----:B------:R-:W-:-:S04]  /*76a0*/  IMAD.WIDE R10, R40, 0x2, R38 ;  /* 0x00000002280a7825 */ /* 0x000fc800078e0226 */
[--C-:B------:R-:W-:Y:S01]  /*76b0*/  IMAD.WIDE R14, R42, 0x2, R38.reuse ;  /* 0x000000022a0e7825 */ /* 0x100fe200078e0226 */
[----:B------:R-:W-:Y:S03]  /*76c0*/  STL.64 [R1+0x24d8], R10 ;  /* 0x0024d80a01007387 */ /* 0x000fe60000100a00 */
[--C-:B------:R-:W-:Y:S01]  /*76d0*/  IMAD.WIDE R18, R44, 0x2, R38.reuse ;  /* 0x000000022c127825 */ /* 0x100fe200078e0226 */
[----:B------:R0:W-:Y:S03]  /*76e0*/  STL.64 [R1+0x24e0], R14 ;  /* 0x0024e00e01007387 */ /* 0x0001e60000100a00 */
[--C-:B------:R-:W-:Y:S01]  /*76f0*/  IMAD.WIDE R22, R46, 0x2, R38.reuse ;  /* 0x000000022e167825 */ /* 0x100fe200078e0226 */
[----:B------:R1:W-:Y:S03]  /*7700*/  STL.64 [R1+0x24e8], R18 ;  /* 0x0024e81201007387 */ /* 0x0003e60000100a00 */
[--C-:B------:R-:W-:Y:S01]  /*7710*/  IMAD.WIDE R26, R48, 0x2, R38.reuse ;  /* 0x00000002301a7825 */ /* 0x100fe200078e0226 */
[----:B------:R-:W-:Y:S03]  /*7720*/  STL.64 [R1+0x24f0], R22 ;  /* 0x0024f01601007387 */ /* 0x000fe60000100a00 */
[--C-:B------:R-:W-:Y:S01]  /*7730*/  IMAD.WIDE R30, R50, 0x2, R38.reuse ;  /* 0x00000002321e7825 */ /* 0x100fe200078e0226 */
[----:B------:R-:W-:Y:S03]  /*7740*/  STL.64 [R1+0x24f8], R26 ;  /* 0x0024f81a01007387 */ /* 0x000fe60000100a00 */
[--C-:B------:R-:W-:Y:S01]  /*7750*/  IMAD.WIDE R34, R52, 0x2, R38.reuse ;  /* 0x0000000234227825 */ /* 0x100fe200078e0226 */
[----:B------:R-:W-:Y:S03]  /*7760*/  STL.64 [R1+0x2500], R30 ;  /* 0x0025001e01007387 */ /* 0x000fe60000100a00 */
[--C-:B0-----:R-:W-:Y:S01]  /*7770*/  IMAD.WIDE R14, R55, 0x2, R38.reuse ;  /* 0x00000002370e7825 */ /* 0x101fe200078e0226 */
[----:B------:R-:W-:Y:S03]  /*7780*/  STL.64 [R1+0x2508], R34 ;  /* 0x0025082201007387 */ /* 0x000fe60000100a00 */
[--C-:B-1----:R-:W-:Y:S01]  /*7790*/  IMAD.WIDE R18, R56, 0x2, R38.reuse ;  /* 0x0000000238127825 */ /* 0x102fe200078e0226 */
[----:B------:R0:W-:Y:S03]  /*77a0*/  STL.64 [R1+0x1c8], R14 ;  /* 0x0001c80e01007387 */ /* 0x0001e60000100a00 */
[--C-:B------:R-:W-:Y:S01]  /*77b0*/  IMAD.WIDE R10, R49, 0x2, R38.reuse ;  /* 0x00000002310a7825 */ /* 0x100fe200078e0226 */
[----:B------:R1:W-:Y:S04]  /*77c0*/  STL.64 [R1+0x1e0], R18 ;  /* 0x0001e01201007387 */ /* 0x0003e80000100a00 */
[----:B------:R-:W-:Y:S01]  /*77d0*/  STL.64 [R1+0x1f8], R10 ;  /* 0x0001f80a01007387 */ /* 0x000fe20000100a00 */
[----:B0-----:R-:W-:-:S04]  /*77e0*/  IMAD.WIDE R14, R47, 0x2, R38 ;  /* 0x000000022f0e7825 */ /* 0x001fc800078e0226 */
[--C-:B-1----:R-:W-:Y:S01]  /*77f0*/  IMAD.WIDE R18, R45, 0x2, R38.reuse ;  /* 0x000000022d127825 */ /* 0x102fe200078e0226 */
[----:B------:R-:W-:Y:S04]  /*7800*/  STL.64 [R1+0x210], R14 ;  /* 0x0002100e01007387 */ /* 0x000fe80000100a00 */
[----:B------:R0:W-:Y:S02]  /*7810*/  STL.64 [R1+0x228], R18 ;  /* 0x0002281201007387 */ /* 0x0001e40000100a00 */
[----:B0-----:R-:W-:-:S04]  /*7820*/  IMAD.WIDE R18, R16, 0x2, R38 ;  /* 0x0000000210127825 */ /* 0x001fc800078e0226 */
[----:B------:R-:W-:-:S04]  /*7830*/  IMAD.WIDE R16, R17, 0x2, R38 ;  /* 0x0000000211107825 */ /* 0x000fc800078e0226 */
[----:B--2---:R-:W-:-:S04]  /*7840*/  IMAD.WIDE R14, R60, 0x2, R38 ;  /* 0x000000023c0e7825 */ /* 0x004fc800078e0226 */
[----:B---3--:R-:W-:-:S04]  /*7850*/  IMAD.WIDE R10, R7, 0x2, R38 ;  /* 0x00000002070a7825 */ /* 0x008fc800078e0226 */
[--C-:B------:R-:W-:Y:S01]  /*7860*/  IMAD.WIDE R6, R61, 0x2, R38.reuse ;  /* 0x000000023d067825 */ /* 0x100fe200078e0226 */
[----:B------:R0:W-:Y:S04]  /*7870*/  STL.64 [R1+0x240], R10 ;  /* 0x0002400a01007387 */ /* 0x0001e80000100a00 */
[----:B------:R-:W-:Y:S04]  /*7880*/  STL.64 [R1+0x258], R14 ;  /* 0x0002580e01007387 */ /* 0x000fe80000100a00 */
[----:B------:R1:W-:Y:S01]  /*7890*/  STL.64 [R1+0x270], R6 ;  /* 0x0002700601007387 */ /* 0x0003e20000100a00 */
[----:B0-----:R-:W-:-:S04]  /*78a0*/  IMAD.WIDE R10, R8, 0x2, R38 ;  /* 0x00000002080a7825 */ /* 0x001fc800078e0226 */
[--C-:B------:R-:W-:Y:S01]  /*78b0*/  IMAD.WIDE R8, R9, 0x2, R38.reuse ;  /* 0x0000000209087825 */ /* 0x100fe200078e0226 */
[----:B------:R-:W-:Y:S04]  /*78c0*/  STL.64 [R1+0x288], R10 ;  /* 0x0002880a01007387 */ /* 0x000fe80000100a00 */
[----:B------:R-:W2:Y:S01]  /*78d0*/  LDL.LU R34, [R1+0x13c] ;  /* 0x00013c0001227983 */ /* 0x000ea20000300800 */
[----:B-1----:R-:W-:-:S03]  /*78e0*/  IMAD.WIDE R6, R20, 0x2, R38 ;  /* 0x0000000214067825 */ /* 0x002fc600078e0226 */
[----:B------:R4:W-:Y:S04]  /*78f0*/  STL.64 [R1+0x2a0], R8 ;  /* 0x0002a00801007387 */ /* 0x0009e80000100a00 */
[----:B------:R-:W3:Y:S04]  /*7900*/  LDL.LU R35, [R1+0x138] ;  /* 0x0001380001237983 */ /* 0x000ee80000300800 */
[----:B------:R0:W-:Y:S04]  /*7910*/  STL.64 [R1+0x2b8], R6 ;  /* 0x0002b80601007387 */ /* 0x0001e80000100a00 */
[----:B------:R-:W3:Y:S04]  /*7920*/  LDL.LU R30, [R1+0x134] ;  /* 0x00013400011e7983 */ /* 0x000ee80000300800 */
[----:B------:R-:W3:Y:S04]  /*7930*/  LDL.LU R31, [R1+0x130] ;  /* 0x00013000011f7983 */ /* 0x000ee80000300800 */
[----:B------:R-:W3:Y:S04]  /*7940*/  LDL.LU R14, [R1+0x12c] ;  /* 0x00012c00010e7983 */ /* 0x000ee80000300800 */
[----:B------:R-:W3:Y:S01]  /*7950*/  LDL.LU R15, [R1+0x128] ;  /* 0x00012800010f7983 */ /* 0x000ee20000300800 */
[----:B----4-:R-:W-:-:S03]  /*7960*/  IMAD.WIDE R8, R21, 0x2, R38 ;  /* 0x0000000215087825 */ /* 0x010fc600078e0226 */
[----:B------:R-:W4:Y:S01]  /*7970*/  LDL.LU R10, [R1+0x11c] ;  /* 0x00011c00010a7983 */ /* 0x000f220000300800 */
[----:B0-----:R-:W-:-:S03]  /*7980*/  IMAD.WIDE R6, R32, 0x2, R38 ;  /* 0x0000000220067825 */ /* 0x001fc600078e0226 */
[----:B------:R0:W-:Y:S04]  /*7990*/  STL.64 [R1+0x2d8], R8 ;  /* 0x0002d80801007387 */ /* 0x0001e80000100a00 */
[----:B------:R-:W4:Y:S04]  /*79a0*/  LDL.LU R11, [R1+0x118] ;  /* 0x00011800010b7983 */ /* 0x000f280000300800 */
[----:B------:R1:W-:Y:S04]  /*79b0*/  STL.64 [R1+0x2f0], R6 ;  /* 0x0002f00601007387 */ /* 0x0003e80000100a00 */
[----:B------:R-:W4:Y:S04]  /*79c0*/  LDL.LU R60, [R1+0x114] ;  /* 0x00011400013c7983 */ /* 0x000f280000300800 */
[----:B------:R-:W4:Y:S04]  /*79d0*/  LDL.LU R61, [R1+0x110] ;  /* 0x00011000013d7983 */ /* 0x000f280000300800 */
[----:B0-----:R-:W4:Y:S04]  /*79e0*/  LDL.LU R8, [R1+0x10c] ;  /* 0x00010c0001087983 */ /* 0x001f280000300800 */
[----:B------:R-:W4:Y:S04]  /*79f0*/  LDL.LU R9, [R1+0x108] ;  /* 0x0001080001097983 */ /* 0x000f280000300800 */
[----:B------:R-:W4:Y:S04]  /*7a00*/  LDL.LU R20, [R1+0x104] ;  /* 0x0001040001147983 */ /* 0x000f280000300800 */
[----:B------:R-:W4:Y:S01]  /*7a10*/  LDL.LU R21, [R1+0x100] ;  /* 0x0001000001157983 */ /* 0x000f220000300800 */
[----:B-1----:R-:W-:-:S05]  /*7a20*/  IMAD.WIDE R6, R33, 0x2, R38 ;  /* 0x0000000221067825 */ /* 0x002fca00078e0226 */
[----:B------:R0:W-:Y:S04]  /*7a30*/  STL.64 [R1+0x310], R6 ;  /* 0x0003100601007387 */ /* 0x0001e80000100a00 */
[----:B------:R-:W-:Y:S04]  /*7a40*/  STL.64 [R1+0x328], R18 ;  /* 0x0003281201007387 */ /* 0x000fe80000100a00 */
[----:B------:R-:W4:Y:S01]  /*7a50*/  LDL.LU R26, [R1+0xec] ;  /* 0x0000ec00011a7983 */ /* 0x000f220000300800 */
[----:B0-----:R-:W-:-:S03]  /*7a60*/  IMAD.WIDE R6, R4, 0x2, R38 ;  /* 0x0000000204067825 */ /* 0x001fc600078e0226 */
[----:B------:R-:W-:Y:S04]  /*7a70*/  STL.64 [R1+0x348], R16 ;  /* 0x0003481001007387 */ /* 0x000fe80000100a00 */
[----:B------:R-:W4:Y:S04]  /*7a80*/  LDL.LU R27, [R1+0xe8] ;  /* 0x0000e800011b7983 */ /* 0x000f280000300800 */
[----:B------:R0:W-:Y:S04]  /*7a90*/  STL.64 [R1+0x368], R6 ;  /* 0x0003680601007387 */ /* 0x0001e80000100a00 */
[----:B------:R-:W4:Y:S04]  /*7aa0*/  LDL.LU R22, [R1+0xe4] ;  /* 0x0000e40001167983 */ /* 0x000f280000300800 */
[----:B------:R-:W4:Y:S01]  /*7ab0*/  LDL.LU R23, [R1+0xd8] ;  /* 0x0000d80001177983 */ /* 0x000f220000300800 */
[----:B0-----:R-:W-:-:S04]  /*7ac0*/  IMAD.WIDE R6, R5, 0x2, R38 ;  /* 0x0000000205067825 */ /* 0x001fc800078e0226 */
[--C-:B------:R-:W-:Y:S01]  /*7ad0*/  IMAD.WIDE R4, R54, 0x2, R38.reuse ;  /* 0x0000000236047825 */ /* 0x100fe200078e0226 */
[----:B------:R0:W-:Y:S04]  /*7ae0*/  STL.64 [R1+0x380], R6 ;  /* 0x0003800601007387 */ /* 0x0001e80000100a00 */
[----:B------:R-:W4:Y:S04]  /*7af0*/  LDL.LU R18, [R1+0xd4] ;  /* 0x0000d40001127983 */ /* 0x000f280000300800 */
[----:B------:R1:W-:Y:S04]  /*7b00*/  STL.64 [R1+0x3a0], R4 ;  /* 0x0003a00401007387 */ /* 0x0003e80000100a00 */
[----:B------:R-:W4:Y:S01]  /*7b10*/  LDL.LU R19, [R1+0xd0] ;  /* 0x0000d00001137983 */ /* 0x000f220000300800 */
[----:B0-----:R-:W-:-:S04]  /*7b20*/  IMAD.WIDE R6, R59, 0x2, R38 ;  /* 0x000000023b067825 */ /* 0x001fc800078e0226 */
[----:B------:R-:W-:-:S04]  /*7b30*/  IMAD.WIDE R16, R3, 0x2, R38 ;  /* 0x0000000203107825 */ /* 0x000fc800078e0226 */
[--C-:B-1----:R-:W-:Y:S02]  /*7b40*/  IMAD.WIDE R4, R2, 0x2, R38.reuse ;  /* 0x0000000202047825 */ /* 0x102fe400078e0226 */
[----:B------:R-:W4:Y:S04]  /*7b50*/  LDL.LU R2, [R1+0x256c] ;  /* 0x00256c0001027983 */ /* 0x000f280000300800 */
[----:B------:R2:W-:Y:S04]  /*7b60*/  STL.64 [R1+0x3b8], R6 ;  /* 0x0003b80601007387 */ /* 0x0005e80000100a00 */
[----:B------:R-:W4:Y:S04]  /*7b70*/  LDL.LU R3, [R1+0x2568] ;  /* 0x0025680001037983 */ /* 0x000f280000300800 */
[----:B------:R3:W-:Y:S04]  /*7b80*/  STL.64 [R1+0x3d8], R4 ;  /* 0x0003d80401007387 */ /* 0x0007e80000100a00 */
[----:B------:R-:W-:Y:S01]  /*7b90*/  STL.64 [R1+0x3f0], R16 ;  /* 0x0003f01001007387 */ /* 0x000fe20000100a00 */
[----:B--2---:R-:W-:-:S04]  /*7ba0*/  IMAD.WIDE R6, R34, 0x2, R38 ;  /* 0x0000000222067825 */ /* 0x004fc800078e0226 */
[--C-:B---3--:R-:W-:Y:S01]  /*7bb0*/  IMAD.WIDE R4, R35, 0x2, R38.reuse ;  /* 0x0000000223047825 */ /* 0x108fe200078e0226 */
[----:B------:R-:W-:Y:S04]  /*7bc0*/  STL [R1+0x2510], R35 ;  /* 0x0025102301007387 */ /* 0x000fe80000100800 */
[----:B------:R0:W-:Y:S04]  /*7bd0*/  STL.64 [R1+0x410], R6 ;  /* 0x0004100601007387 */ /* 0x0001e80000100a00 */
[----:B------:R-:W-:Y:S04]  /*7be0*/  STL [R1+0x2514], R34 ;  /* 0x0025142201007387 */ /* 0x000fe80000100800 */
[----:B------:R1:W-:Y:S01]  /*7bf0*/  STL.64 [R1+0x430], R4 ;  /* 0x0004300401007387 */ /* 0x0003e20000100a00 */
[----:B0-----:R-:W-:-:S03]  /*7c00*/  IMAD.WIDE R6, R31, 0x2, R38 ;  /* 0x000000021f067825 */ /* 0x001fc600078e0226 */
[----:B------:R-:W-:Y:S01]  /*7c10*/  STL.64 [R1+0x2518], R30 ;  /* 0x0025181e01007387 */ /* 0x000fe20000100a00 */
[----:B-1----:R-:W-:-:S05]  /*7c20*/  IMAD.WIDE R4, R30, 0x2, R38 ;  /* 0x000000021e047825 */ /* 0x002fca00078e0226 */
[----:B------:R0:W-:Y:S04]  /*7c30*/  STL.64 [R1+0x448], R4 ;  /* 0x0004480401007387 */ /* 0x0001e80000100a00 */
[----:B------:R1:W-:Y:S04]  /*7c40*/  STL.64 [R1+0x468], R6 ;  /* 0x0004680601007387 */ /* 0x0003e80000100a00 */
[----:B------:R-:W-:Y:S01]  /*7c50*/  STL.64 [R1+0x2520], R14 ;  /* 0x0025200e01007387 */ /* 0x000fe20000100a00 */
[----:B0-----:R-:W-:-:S04]  /*7c60*/  IMAD.WIDE R4, R14, 0x2, R38 ;  /* 0x000000020e047825 */ /* 0x001fc800078e0226 */
[--C-:B-1----:R-:W-:Y:S01]  /*7c70*/  IMAD.WIDE R6, R15, 0x2, R38.reuse ;  /* 0x000000020f067825 */ /* 0x102fe200078e0226 */
[----:B------:R0:W-:Y:S04]  /*7c80*/  STL.64 [R1+0x480], R4 ;  /* 0x0004800401007387 */ /* 0x0001e80000100a00 */
[----:B------:R1:W-:Y:S04]  /*7c90*/  STL.64 [R1+0x4a0], R6 ;  /* 0x0004a00601007387 */ /* 0x0003e80000100a00 */
[----:B------:R-:W-:Y:S01]  /*7ca0*/  STL.64 [R1+0x2528], R36 ;  /* 0x0025282401007387 */ /* 0x000fe20000100a00 */
[----:B0-----:R-:W-:-:S04]  /*7cb0*/  IMAD.WIDE R4, R36, 0x2, R38 ;  /* 0x0000000224047825 */ /* 0x001fc800078e0226 */
[--C-:B-1----:R-:W-:Y:S01]  /*7cc0*/  IMAD.WIDE R6, R37, 0x2, R38.reuse ;  /* 0x0000000225067825 */ /* 0x102fe200078e0226 */
[----:B------:R0:W-:Y:S04]  /*7cd0*/  STL.64 [R1+0x4b8], R4 ;  /* 0x0004b80401007387 */ /* 0x0001e80000100a00 */
[----:B------:R1:W-:Y:S04]  /*7ce0*/  STL.64 [R1+0x4d8], R6 ;  /* 0x0004d80601007387 */ /* 0x0003e80000100a00 */
[----:B----4-:R-:W-:Y:S01]  /*7cf0*/  STL.64 [R1+0x2530], R10 ;  /* 0x0025300a01007387 */ /* 0x010fe20000100a00 */
        /* <DEDUP_REMOVED lines=33> */
[----:B------:R1:W-:Y:S01]  /*7f10*/  STL.64 [R1+0x678], R6 ;  /* 0x0006780601007387 */ /* 0x0003e20000100a00 */
[----:B------:R-:W-:-:S04]  /*7f20*/  IMAD.WIDE R8, R13, 0x2, R38 ;  /* 0x000000020d087825 */ /* 0x000fc800078e0226 */
[----:B0-----:R-:W-:-:S04]  /*7f30*/  IMAD.WIDE R4, R22, 0x2, R38 ;  /* 0x0000000216047825 */ /* 0x001fc800078e0226 */
[--C-:B-1----:R-:W-:Y:S01]  /*7f40*/  IMAD.WIDE R6, R12, 0x2, R38.reuse ;  /* 0x000000020c067825 */ /* 0x102fe200078e0226 */
[----:B------:R0:W-:Y:S04]  /*7f50*/  STL.64 [R1+0x690], R4 ;  /* 0x0006900401007387 */ /* 0x0001e80000100a00 */
        /* <DEDUP_REMOVED lines=8> */
[----:B0-----:R-:W-:-:S05]  /*7fe0*/  IMAD.WIDE R4, R0, 0x2, R38 ;  /* 0x0000000200047825 */ /* 0x001fca00078e0226 */
[----:B------:R-:W-:Y:S04]  /*7ff0*/  STL.64 [R1+0x720], R4 ;  /* 0x0007200401007387 */ /* 0x000fe80000100a00 */
[----:B------:R-:W2:Y:S04]  /*8000*/  LDL.LU R29, [R1+0x1a4] ;  /* 0x0001a400011d7983 */ /* 0x000ea80000300800 */
[----:B------:R-:W3:Y:S04]  /*8010*/  LDL.LU R20, [R1+0x19c] ;  /* 0x00019c0001147983 */ /* 0x000ee80000300800 */
[----:B------:R-:W4:Y:S04]  /*8020*/  LDL.LU R21, [R1+0x194] ;  /* 0x0001940001157983 */ /* 0x000f280000300800 */
[----:B-1----:R-:W3:Y:S04]  /*8030*/  LDL.LU R8, [R1+0x18c] ;  /* 0x00018c0001087983 */ /* 0x002ee80000300800 */
[----:B------:R-:W3:Y:S04]  /*8040*/  LDL.LU R9, [R1+0x184] ;  /* 0x0001840001097983 */ /* 0x000ee80000300800 */
[----:B------:R-:W4:Y:S04]  /*8050*/  LDL.LU R60, [R1+0x17c] ;  /* 0x00017c00013c7983 */ /* 0x000f280000300800 */
        /* <DEDUP_REMOVED lines=10> */
[----:B------:R-:W4:Y:S01]  /*8100*/  LDL.LU R35, [R1+0x140] ;  /* 0x0001400001237983 */ /* 0x000f220000300800 */
[----:B------:R-:W-:-:S02]  /*8110*/  IMAD.MOV.U32 R24, RZ, RZ, R49 ;  /* 0x000000ffff187224 */ /* 0x000fc400078e0031 */
[----:B------:R-:W-:Y:S02]  /*8120*/  IMAD.MOV.U32 R25, RZ, RZ, R47 ;  /* 0x000000ffff197224 */ /* 0x000fe400078e002f */
[----:B------:R-:W-:-:S04]  /*8130*/  IMAD.WIDE R26, R24, 0x2, R2 ;  /* 0x00000002181a7825 */ /* 0x000fc800078e0202 */
[----:B------:R-:W-:Y:S01]  /*8140*/  IMAD.WIDE R24, R25, 0x2, R2 ;  /* 0x0000000219187825 */ /* 0x000fe200078e0202 */
[----:B------:R0:W-:Y:S03]  /*8150*/  STL.64 [R1+0x1b8], R26 ;  /* 0x0001b81a01007387 */ /* 0x0001e60000100a00 */
[----:B------:R-:W-:Y:S01]  /*8160*/  IMAD.MOV.U32 R28, RZ, RZ, R45 ;  /* 0x000000ffff1c7224 */ /* 0x000fe200078e002d */
[----:B0-----:R-:W4:Y:S04]  /*8170*/  LDL.LU.64 R26, [R1+0x2560] ;  /* 0x00256000011a7983 */ /* 0x001f280000300a00 */
[----:B------:R0:W-:Y:S02]  /*8180*/  STL.64 [R1+0x1b0], R24 ;  /* 0x0001b01801007387 */ /* 0x0001e40000100a00 */
[----:B0-----:R-:W-:-:S05]  /*8190*/  IMAD.WIDE R24, R28, 0x2, R2 ;  /* 0x000000021c187825 */ /* 0x001fca00078e0202 */
[----:B------:R0:W-:Y:S04]  /*81a0*/  STL.64 [R1+0x1a8], R24 ;  /* 0x0001a81801007387 */ /* 0x0001e80000100a00 */
[----:B0-----:R-:W4:Y:S01]  /*81b0*/  LDL.LU.64 R24, [R1+0x2558] ;  /* 0x0025580001187983 */ /* 0x001f220000300a00 */
[----:B--2---:R-:W-:-:S05]  /*81c0*/  IMAD.WIDE R28, R29, 0x2, R2 ;  /* 0x000000021d1c7825 */ /* 0x004fca00078e0202 */
[----:B------:R3:W-:Y:S02]  /*81d0*/  STL.64 [R1+0x1a0], R28 ;  /* 0x0001a01c01007387 */ /* 0x0007e40000100a00 */
[----:B---3--:R-:W-:-:S04]  /*81e0*/  IMAD.WIDE R28, R20, 0x2, R2 ;  /* 0x00000002141c7825 */ /* 0x008fc800078e0202 */
[--C-:B----4-:R-:W-:Y:S01]  /*81f0*/  IMAD.WIDE R20, R21, 0x2, R2.reuse ;  /* 0x0000000215147825 */ /* 0x110fe200078e0202 */
[----:B------:R0:W-:Y:S04]  /*8200*/  STL.64 [R1+0x198], R28 ;  /* 0x0001981c01007387 */ /* 0x0001e80000100a00 */
[----:B0-----:R-:W2:Y:S04]  /*8210*/  LDL.LU.64 R28, [R1+0x2550] ;  /* 0x00255000011c7983 */ /* 0x001ea80000300a00 */
[----:B------:R0:W-:Y:S02]  /*8220*/  STL.64 [R1+0x190], R20 ;  /* 0x0001901401007387 */ /* 0x0001e40000100a00 */
[----:B0-----:R-:W-:-:S04]  /*8230*/  IMAD.WIDE R20, R8, 0x2, R2 ;  /* 0x0000000208147825 */ /* 0x001fc800078e0202 */
[--C-:B------:R-:W-:Y:S01]  /*8240*/  IMAD.WIDE R8, R9, 0x2, R2.reuse ;  /* 0x0000000209087825 */ /* 0x100fe200078e0202 */
[----:B------:R0:W-:Y:S04]  /*8250*/  STL.64 [R1+0x188], R20 ;  /* 0x0001881401007387 */ /* 0x0001e80000100a00 */
[----:B0-----:R-:W3:Y:S04]  /*8260*/  LDL.LU.64 R20, [R1+0x2548] ;  /* 0x0025480001147983 */ /* 0x001ee80000300a00 */
[----:B------:R0:W-:Y:S02]  /*8270*/  STL.64 [R1+0x180], R8 ;  /* 0x0001800801007387 */ /* 0x0001e40000100a00 */
[----:B0-----:R-:W-:-:S04]  /*8280*/  IMAD.WIDE R8, R60, 0x2, R2 ;  /* 0x000000023c087825 */ /* 0x001fc800078e0202 */
[--C-:B------:R-:W-:Y:S01]  /*8290*/  IMAD.WIDE R60, R61, 0x2, R2.reuse ;  /* 0x000000023d3c7825 */ /* 0x100fe200078e0202 */
[----:B------:R0:W-:Y:S04]  /*82a0*/  STL.64 [R1+0x178], R8 ;  /* 0x0001780801007387 */ /* 0x0001e80000100a00 */
[----:B0-----:R-:W4:Y:S04]  /*82b0*/  LDL.LU.64 R8, [R1+0x2540] ;  /* 0x0025400001087983 */ /* 0x001f280000300a00 */
[----:B------:R0:W-:Y:S02]  /*82c0*/  STL.64 [R1+0x170], R60 ;  /* 0x0001703c01007387 */ /* 0x0001e40000100a00 */
[----:B0-----:R-:W-:-:S04]  /*82d0*/  IMAD.WIDE R60, R10, 0x2, R2 ;  /* 0x000000020a3c7825 */ /* 0x001fc800078e0202 */
[--C-:B------:R-:W-:Y:S01]  /*82e0*/  IMAD.WIDE R10, R11, 0x2, R2.reuse ;  /* 0x000000020b0a7825 */ /* 0x100fe200078e0202 */
[----:B------:R0:W-:Y:S04]  /*82f0*/  STL.64 [R1+0x168], R60 ;  /* 0x0001683c01007387 */ /* 0x0001e80000100a00 */
[----:B0-----:R-:W2:Y:S04]  /*8300*/  LDL.LU.64 R60, [R1+0x2538] ;  /* 0x00253800013c7983 */ /* 0x001ea80000300a00 */
        /* <DEDUP_REMOVED lines=20> */
[----:B------:R0:W-:Y:S04]  /*8450*/  STL.64 [R1+0x140], R34 ;  /* 0x0001402201007387 */ /* 0x0001e80000100a00 */
[----:B0-----:R-:W2:Y:S02]  /*8460*/  LDL.LU R34, [R1+0x2514] ;  /* 0x0025140001227983 */ /* 0x001ea40000300800 */
[----:B--2---:R-:W-:-:S05]  /*8470*/  IMAD.WIDE R34, R34, 0x2, R2 ;  /* 0x0000000222227825 */ /* 0x004fca00078e0202 */
[----:B------:R0:W-:Y:S04]  /*8480*/  STL.64 [R1+0x388], R34 ;  /* 0x0003882201007387 */ /* 0x0001e80000100a00 */
[----:B0-----:R-:W2:Y:S02]  /*8490*/  LDL.LU R35, [R1+0x2510] ;  /* 0x0025100001237983 */ /* 0x001ea40000300800 */
[----:B--2---:R-:W-:-:S05]  /*84a0*/  IMAD.WIDE R34, R35, 0x2, R2 ;  /* 0x0000000223227825 */ /* 0x004fca00078e0202 */
        /* <DEDUP_REMOVED lines=9> */
[----:B------:R1:W-:Y:S01]  /*8540*/  STL.64 [R1+0x128], R14 ;  /* 0x0001280e01007387 */ /* 0x0003e20000100a00 */
[----:B0-----:R-:W-:-:S04]  /*8550*/  IMAD.WIDE R30, R36, 0x2, R2 ;  /* 0x00000002241e7825 */ /* 0x001fc800078e0202 */
[--C-:B-1----:R-:W-:Y:S02]  /*8560*/  IMAD.WIDE R14, R37, 0x2, R2.reuse ;  /* 0x00000002250e7825 */ /* 0x102fe400078e0202 */
[----:B------:R-:W2:Y:S04]  /*8570*/  LDL.LU.64 R36, [R1+0xc8] ;  /* 0x0000c80001247983 */ /* 0x000ea80000300a00 */
[----:B------:R0:W-:Y:S04]  /*8580*/  STL.64 [R1+0x420], R30 ;  /* 0x0004201e01007387 */ /* 0x0001e80000100a00 */
[----:B------:R1:W-:Y:S01]  /*8590*/  STL.64 [R1+0x120], R14 ;  /* 0x0001200e01007387 */ /* 0x0003e20000100a00 */
[----:B0-----:R-:W-:-:S03]  /*85a0*/  IMAD.WIDE R30, R10, 0x2, R2 ;  /* 0x000000020a1e7825 */ /* 0x001fc600078e0202 */
[----:B-1----:R-:W2:Y:S01]  /*85b0*/  LDL.LU.64 R14, [R1+0x60] ;  /* 0x00006000010e7983 */ /* 0x002ea20000300a00 */
[----:B------:R-:W-:-:S03]  /*85c0*/  IMAD.WIDE R10, R11, 0x2, R2 ;  /* 0x000000020b0a7825 */ /* 0x000fc600078e0202 */
[----:B------:R-:W-:Y:S04]  /*85d0*/  STL.64 [R1+0x450], R30 ;  /* 0x0004501e01007387 */ /* 0x000fe80000100a00 */
[----:B------:R0:W-:Y:S04]  /*85e0*/  STL.64 [R1+0x118], R10 ;  /* 0x0001180a01007387 */ /* 0x0001e80000100a00 */
[----:B0-----:R-:W2:Y:S01]  /*85f0*/  LDL.LU.64 R10, [R1+0x58] ;  /* 0x00005800010a7983 */ /* 0x001ea20000300a00 */
[----:B------:R-:W-:-:S04]  /*8600*/  IMAD.WIDE R30, R60, 0x2, R2 ;  /* 0x000000023c1e7825 */ /* 0x000fc800078e0202 */
[--C-:B------:R-:W-:Y:S01]  /*8610*/  IMAD.WIDE R60, R61, 0x2, R2.reuse ;  /* 0x000000023d3c7825 */ /* 0x100fe200078e0202 */
[----:B------:R4:W-:Y:S04]  /*8620*/  STL.64 [R1+0x488], R30 ;  /* 0x0004881e01007387 */ /* 0x0009e80000100a00 */
[----:B------:R0:W-:Y:S01]  /*8630*/  STL.64 [R1+0x110], R60 ;  /* 0x0001103c01007387 */ /* 0x0001e20000100a00 */
[----:B----4-:R-:W-:-:S04]  /*8640*/  IMAD.WIDE R30, R8, 0x2, R2 ;  /* 0x00000002081e7825 */ /* 0x010fc800078e0202 */
[--C-:B------:R-:W-:Y:S01]  /*8650*/  IMAD.WIDE R8, R9, 0x2, R2.reuse ;  /* 0x0000000209087825 */ /* 0x100fe200078e0202 */
[----:B0-----:R-:W4:Y:S04]  /*8660*/  LDL.LU.64 R60, [R1+0xc0] ;  /* 0x0000c000013c7983 */ /* 0x001f280000300a00 */
[----:B------:R3:W-:Y:S04]  /*8670*/  STL.64 [R1+0x4c0], R30 ;  /* 0x0004c01e01007387 */ /* 0x0007e80000100a00 */
[----:B------:R0:W-:Y:S01]  /*8680*/  STL.64 [R1+0x108], R8 ;  /* 0x0001080801007387 */ /* 0x0001e20000100a00 */
[----:B---3--:R-:W-:-:S03]  /*8690*/  IMAD.WIDE R30, R20, 0x2, R2 ;  /* 0x00000002141e7825 */ /* 0x008fc600078e0202 */
[----:B0-----:R-:W3:Y:S04]  /*86a0*/  LDL.LU.64 R8, [R1+0x50] ;  /* 0x0000500001087983 */ /* 0x001ee80000300a00 */
[----:B------:R0:W-:Y:S02]  /*86b0*/  STL.64 [R1+0x4e8], R30 ;  /* 0x0004e81e01007387 */ /* 0x0001e40000100a00 */
[--C-:B0-----:R-:W-:Y:S02]  /*86c0*/  IMAD.WIDE R30, R21, 0x2, R2.reuse ;  /* 0x00000002151e7825 */ /* 0x101fe400078e0202 */
[----:B------:R-:W3:Y:S04]  /*86d0*/  LDL.LU.64 R20, [R1+0x48] ;  /* 0x0000480001147983 */ /* 0x000ee80000300a00 */
[----:B------:R0:W-:Y:S02]  /*86e0*/  STL.64 [R1+0x100], R30 ;  /* 0x0001001e01007387 */ /* 0x0001e40000100a00 */
[----:B0-----:R-:W-:-:S04]  /*86f0*/  IMAD.WIDE R30, R28, 0x2, R2 ;  /* 0x000000021c1e7825 */ /* 0x001fc800078e0202 */
[--C-:B------:R-:W-:Y:S01]  /*8700*/  IMAD.WIDE R28, R29, 0x2, R2.reuse ;  /* 0x000000021d1c7825 */ /* 0x100fe200078e0202 */
[----:B------:R0:W-:Y:S04]  /*8710*/  STL.64 [R1+0x518], R30 ;  /* 0x0005181e01007387 */ /* 0x0001e80000100a00 */
[----:B------:R1:W-:Y:S01]  /*8720*/  STL.64 [R1+0xf8], R28 ;  /* 0x0000f81c01007387 */ /* 0x0003e20000100a00 */
[----:B0-----:R-:W-:-:S03]  /*8730*/  IMAD.WIDE R30, R24, 0x2, R2 ;  /* 0x00000002181e7825 */ /* 0x001fc600078e0202 */
[----:B-1----:R-:W3:Y:S04]  /*8740*/  LDL.LU.64 R28, [R1+0xb8] ;  /* 0x0000b800011c7983 */ /* 0x002ee80000300a00 */
[----:B------:R0:W-:Y:S02]  /*8750*/  STL.64 [R1+0x560], R30 ;  /* 0x0005601e01007387 */ /* 0x0001e40000100a00 */
[--C-:B0-----:R-:W-:Y:S02]  /*8760*/  IMAD.WIDE R30, R25, 0x2, R2.reuse ;  /* 0x00000002191e7825 */ /* 0x101fe400078e0202 */
[----:B------:R-:W3:Y:S04]  /*8770*/  LDL.LU.64 R24, [R1+0x40] ;  /* 0x0000400001187983 */ /* 0x000ee80000300a00 */
[----:B------:R0:W-:Y:S02]  /*8780*/  STL.64 [R1+0xf0], R30 ;  /* 0x0000f01e01007387 */ /* 0x0001e40000100a00 */
[----:B0-----:R-:W-:-:S04]  /*8790*/  IMAD.WIDE R30, R26, 0x2, R2 ;  /* 0x000000021a1e7825 */ /* 0x001fc800078e0202 */
[--C-:B------:R-:W-:Y:S01]  /*87a0*/  IMAD.WIDE R26, R27, 0x2, R2.reuse ;  /* 0x000000021b1a7825 */ /* 0x100fe200078e0202 */
[----:B------:R0:W-:Y:S04]  /*87b0*/  STL.64 [R1+0x598], R30 ;  /* 0x0005981e01007387 */ /* 0x0001e80000100a00 */
[----:B0-----:R-:W3:Y:S04]  /*87c0*/  LDL.LU.64 R30, [R1+0x2500] ;  /* 0x00250000011e7983 */ /* 0x001ee80000300a00 */
[----:B------:R0:W-:Y:S02]  /*87d0*/  STL.64 [R1+0xe8], R26 ;  /* 0x0000e81a01007387 */ /* 0x0001e40000100a00 */
[----:B0-----:R-:W-:-:S05]  /*87e0*/  IMAD.WIDE R26, R22, 0x2, R2 ;  /* 0x00000002161a7825 */ /* 0x001fca00078e0202 */
[----:B------:R0:W-:Y:S01]  /*87f0*/  STL.64 [R1+0x5c0], R26 ;  /* 0x0005c01a01007387 */ /* 0x0001e20000100a00 */
[----:B------:R-:W-:-:S04]  /*8800*/  IMAD.WIDE R22, R23, 0x2, R2 ;  /* 0x0000000217167825 */ /* 0x000fc800078e0202 */
[----:B0-----:R-:W-:-:S04]  /*8810*/  IMAD.WIDE R26, R12, 0x2, R2 ;  /* 0x000000020c1a7825 */ /* 0x001fc800078e0202 */
[--C-:B------:R-:W-:Y:S01]  /*8820*/  IMAD.WIDE R12, R13, 0x2, R2.reuse ;  /* 0x000000020d0c7825 */ /* 0x100fe200078e0202 */
[----:B------:R0:W-:Y:S03]  /*8830*/  STL.64 [R1+0xe0], R26 ;  /* 0x0000e01a01007387 */ /* 0x0001e60000100a00 */
[--C-:B------:R-:W-:Y:S01]  /*8840*/  IMAD.WIDE R6, R58, 0x2, R2.reuse ;  /* 0x000000023a067825 */ /* 0x100fe200078e0202 */
[----:B0-----:R-:W3:Y:S04]  /*8850*/  LDL.LU.64 R26, [R1+0x24f8] ;  /* 0x0024f800011a7983 */ /* 0x001ee80000300a00 */
[----:B------:R0:W-:Y:S01]  /*8860*/  STL.64 [R1+0x5f0], R12 ;  /* 0x0005f00c01007387 */ /* 0x0001e20000100a00 */
[----:B------:R-:W-:-:S04]  /*8870*/  IMAD.WIDE R32, R57, 0x2, R2 ;  /* 0x0000000239207825 */ /* 0x000fc800078e0202 */
[--C-:B------:R-:W-:Y:S01]  /*8880*/  IMAD.WIDE R16, R53, 0x2, R2.reuse ;  /* 0x0000000235107825 */ /* 0x100fe200078e0202 */
[----:B0-----:R-:W3:Y:S03]  /*8890*/  LDL.LU.64 R12, [R1+0xb0] ;  /* 0x0000b000010c7983 */ /* 0x001ee60000300a00 */
[--C-:B------:R-:W-:Y:S01]  /*88a0*/  IMAD.WIDE R4, R51, 0x2, R2.reuse ;  /* 0x0000000233047825 */ /* 0x100fe200078e0202 */
[----:B------:R0:W-:Y:S03]  /*88b0*/  STL.64 [R1+0xd8], R22 ;  /* 0x0000d81601007387 */ /* 0x0001e60000100a00 */
[----:B------:R-:W-:-:S04]  /*88c0*/  IMAD.WIDE R58, R43, 0x2, R2 ;  /* 0x000000022b3a7825 */ /* 0x000fc800078e0202 */
[----:B------:R-:W-:-:S04]  /*88d0*/  IMAD.WIDE R38, R41, 0x2, R2 ;  /* 0x0000000229267825 */ /* 0x000fc800078e0202 */
[----:B------:R-:W-:-:S04]  /*88e0*/  IMAD.WIDE R40, R40, 0x2, R2 ;  /* 0x0000000228287825 */ /* 0x000fc800078e0202 */
[----:B0-----:R-:W-:-:S04]  /*88f0*/  IMAD.WIDE R22, R18, 0x2, R2 ;  /* 0x0000000212167825 */ /* 0x001fc800078e0202 */
[--C-:B------:R-:W-:Y:S01]  /*8900*/  IMAD.WIDE R18, R19, 0x2, R2.reuse ;  /* 0x0000000213127825 */ /* 0x100fe200078e0202 */
[----:B------:R0:W-:Y:S03]  /*8910*/  STL.64 [R1+0x628], R22 ;  /* 0x0006281601007387 */ /* 0x0001e60000100a00 */
[----:B------:R-:W-:-:S04]  /*8920*/  IMAD.WIDE R42, R42, 0x2, R2 ;  /* 0x000000022a2a7825 */ /* 0x000fc800078e0202 */
[----:B------:R-:W-:-:S04]  /*8930*/  IMAD.WIDE R44, R44, 0x2, R2 ;  /* 0x000000022c2c7825 */ /* 0x000fc800078e0202 */
[--C-:B------:R-:W-:Y:S01]  /*8940*/  IMAD.WIDE R46, R46, 0x2, R2.reuse ;  /* 0x000000022e2e7825 */ /* 0x100fe200078e0202 */
[----:B0-----:R-:W3:Y:S03]  /*8950*/  LDL.LU.64 R22, [R1+0x24f0] ;  /* 0x0024f00001167983 */ /* 0x001ee60000300a00 */
[----:B------:R-:W-:-:S04]  /*8960*/  IMAD.WIDE R48, R48, 0x2, R2 ;  /* 0x0000000230307825 */ /* 0x000fc800078e0202 */
[----:B------:R-:W-:-:S04]  /*8970*/  IMAD.WIDE R50, R50, 0x2, R2 ;  /* 0x0000000232327825 */ /* 0x000fc800078e0202 */
[----:B------:R-:W-:-:S04]  /*8980*/  IMAD.WIDE R52, R52, 0x2, R2 ;  /* 0x0000000234347825 */ /* 0x000fc800078e0202 */
[----:B------:R-:W-:-:S04]  /*8990*/  IMAD.WIDE R54, R55, 0x2, R2 ;  /* 0x0000000237367825 */ /* 0x000fc800078e0202 */
[--C-:B------:R-:W-:Y:S01]  /*89a0*/  IMAD.WIDE R56, R56, 0x2, R2.reuse ;  /* 0x0000000238387825 */ /* 0x100fe200078e0202 */
[----:B------:R0:W-:Y:S03]  /*89b0*/  STL.64 [R1+0xd0], R18 ;  /* 0x0000d01201007387 */ /* 0x0001e60000100a00 */
[----:B------:R-:W-:-:S04]  /*89c0*/  IMAD.WIDE R2, R0, 0x2, R2 ;  /* 0x0000000200027825 */ /* 0x000fc800078e0202 */
[----:B--2---:R-:W-:Y:S01]  /*89d0*/  IMAD.MOV.U32 R0, RZ, RZ, R37 ;  /* 0x000000ffff007224 */ /* 0x004fe200078e0025 */
[----:B0-----:R-:W2:Y:S04]  /*89e0*/  LDL.LU.64 R18, [R1+0x24e8] ;  /* 0x0024e80001127983 */ /* 0x001ea80000300a00 */
[----:B------:R0:W-:Y:S04]  /*89f0*/  STL.64 [R1+0x668], R2 ;  /* 0x0006680201007387 */ /* 0x0001e80000100a00 */
[----:B0-----:R-:W2:Y:S04]  /*8a00*/  LDL.LU.64 R2, [R1+0x18] ;  /* 0x0000180001027983 */ /* 0x001ea80000300a00 */
[----:B------:R0:W-:Y:S04]  /*8a10*/  STL [R1+0x2354], R36 ;  /* 0x0023542401007387 */ /* 0x0001e80000100800 */
[----:B------:R-:W-:Y:S04]  /*8a20*/  STL [R1+0x2350], R14 ;  /* 0x0023500e01007387 */ /* 0x000fe80000100800 */
[----:B------:R1:W-:Y:S04]  /*8a30*/  STL [R1+0x234c], R0 ;  /* 0x00234c0001007387 */ /* 0x0003e80000100800 */
[----:B0-----:R-:W2:Y:S01]  /*8a40*/  LDL.LU.64 R36, [R1+0xa8] ;  /* 0x0000a80001247983 */ /* 0x001ea20000300a00 */
[----:B-1----:R-:W-:-:S03]  /*8a50*/  IMAD.MOV.U32 R0, RZ, RZ, R15 ;  /* 0x000000ffff007224 */ /* 0x002fc600078e000f */
[----:B------:R-:W2:Y:S04]  /*8a60*/  LDL.LU.64 R14, [R1+0x24e0] ;  /* 0x0024e000010e7983 */ /* 0x000ea80000300a00 */
[----:B------:R-:W-:Y:S04]  /*8a70*/  STL [R1+0x2348], R10 ;  /* 0x0023480a01007387 */ /* 0x000fe80000100800 */
[----:B------:R0:W-:Y:S02]  /*8a80*/  STL [R1+0x2344], R0 ;  /* 0x0023440001007387 */ /* 0x0001e40000100800 */
[----:B0-----:R-:W-:-:S02]  /*8a90*/  IMAD.MOV.U32 R0, RZ, RZ, R11 ;  /* 0x000000ffff007224 */ /* 0x001fc400078e000b */
[----:B------:R-:W2:Y:S04]  /*8aa0*/  LDL.LU.64 R10, [R1+0x24d8] ;  /* 0x0024d800010a7983 */ /* 0x000ea80000300a00 */
[----:B------:R-:W-:Y:S04]  /*8ab0*/  STL [R1+0x2340], R6 ;  /* 0x0023400601007387 */ /* 0x000fe80000100800 */
[----:B------:R0:W-:Y:S02]  /*8ac0*/  STL [R1+0x233c], R0 ;  /* 0x00233c0001007387 */ /* 0x0001e40000100800 */
[----:B0-----:R-:W-:-:S02]  /*8ad0*/  IMAD.MOV.U32 R0, RZ, RZ, R7 ;  /* 0x000000ffff007224 */ /* 0x001fc400078e0007 */
[----:B------:R-:W2:Y:S04]  /*8ae0*/  LDL.LU.64 R6, [R1+0x24d0] ;  /* 0x0024d00001067983 */ /* 0x000ea80000300a00 */
[----:B----4-:R-:W-:Y:S04]  /*8af0*/  STL [R1+0x2338], R60 ;  /* 0x0023383c01007387 */ /* 0x010fe80000100800 */
[----:B------:R0:W-:Y:S02]  /*8b00*/  STL [R1+0x2334], R0 ;  /* 0x0023340001007387 */ /* 0x0001e40000100800 */
[----:B0-----:R-:W-:-:S02]  /*8b10*/  IMAD.MOV.U32 R0, RZ, RZ, R61 ;  /* 0x000000ffff007224 */ /* 0x001fc400078e003d */
[----:B------:R-:W4:Y:S04]  /*8b20*/  LDL.LU.64 R60, [R1+0x24c8] ;  /* 0x0024c800013c7983 */ /* 0x000f280000300a00 */
[----:B---3--:R-:W-:Y:S04]  /*8b30*/  STL [R1+0x2330], R8 ;  /* 0x0023300801007387 */ /* 0x008fe80000100800 */
[----:B------:R0:W-:Y:S02]  /*8b40*/  STL [R1+0x232c], R0 ;  /* 0x00232c0001007387 */ /* 0x0001e40000100800 */
[----:B0-----:R-:W-:-:S02]  /*8b50*/  IMAD.MOV.U32 R0, RZ, RZ, R9 ;  /* 0x000000ffff007224 */ /* 0x001fc400078e0009 */
[----:B------:R-:W3:Y:S04]  /*8b60*/  LDL.LU.64 R8, [R1+0x24c0] ;  /* 0x0024c00001087983 */ /* 0x000ee80000300a00 */
[----:B------:R-:W-:Y:S04]  /*8b70*/  STL [R1+0x2328], R20 ;  /* 0x0023281401007387 */ /* 0x000fe80000100800 */
[----:B------:R0:W-:Y:S02]  /*8b80*/  STL [R1+0x2324], R0 ;  /* 0x0023240001007387 */ /* 0x0001e40000100800 */
[----:B0-----:R-:W-:-:S02]  /*8b90*/  IMAD.MOV.U32 R0, RZ, RZ, R21 ;  /* 0x000000ffff007224 */ /* 0x001fc400078e0015 */
[----:B------:R-:W2:Y:S04]  /*8ba0*/  LDL.LU.64 R20, [R1+0x24b8] ;  /* 0x0024b80001147983 */ /* 0x000ea80000300a00 */
[----:B------:R-:W-:Y:S04]  /*8bb0*/  STL [R1+0x2320], R32 ;  /* 0x0023202001007387 */ /* 0x000fe80000100800 */
[----:B------:R0:W-:Y:S02]  /*8bc0*/  STL [R1+0x231c], R0 ;  /* 0x00231c0001007387 */ /* 0x0001e40000100800 */
[----:B0-----:R-:W-:-:S02]  /*8bd0*/  IMAD.MOV.U32 R0, RZ, RZ, R33 ;  /* 0x000000ffff007224 */ /* 0x001fc400078e0021 */
[----:B------:R-:W3:Y:S04]  /*8be0*/  LDL.LU.64 R32, [R1+0x24b0] ;  /* 0x0024b00001207983 */ /* 0x000ee80000300a00 */
        /* <DEDUP_REMOVED lines=8> */
[----:B--2---:R-:W-:Y:S04]  /*8c70*/  STL [R1+0x2308], R20 ;  /* 0x0023081401007387 */ /* 0x004fe80000100800 */
[----:B------:R0:W-:Y:S02]  /*8c80*/  STL [R1+0x2304], R0 ;  /* 0x0023040001007387 */ /* 0x0001e40000100800 */
[----:B0-----:R-:W-:-:S02]  /*8c90*/  IMAD.MOV.U32 R0, RZ, RZ, R21 ;  /* 0x000000ffff007224 */ /* 0x001fc400078e0015 */
        /* <DEDUP_REMOVED lines=10> */
[----:B------:R0:W-:Y:S04]  /*8d40*/  STL [R1+0x22ec], R0 ;  /* 0x0022ec0001007387 */ /* 0x0001e80000100800 */
[----:B---3--:R-:W-:Y:S01]  /*8d50*/  STL [R1+0x22e8], R8 ;  /* 0x0022e80801007387 */ /* 0x008fe20000100800 */
[----:B0-----:R-:W-:-:S05]  /*8d60*/  IMAD.MOV.U32 R0, RZ, RZ, R3 ;  /* 0x000000ffff007224 */ /* 0x001fca00078e0003 */
[----:B------:R0:W-:Y:S04]  /*8d70*/  STL [R1+0x22e4], R0 ;  /* 0x0022e40001007387 */ /* 0x0001e80000100800 */
[----:B------:R-:W3:Y:S01]  /*8d80*/  LDL.LU.64 R2, [R1+0x90] ;  /* 0x0000900001027983 */ /* 0x000ee20000300a00 */
[----:B0-----:R-:W-:-:S03]  /*8d90*/  IMAD.MOV.U32 R0, RZ, RZ, R9 ;  /* 0x000000ffff007224 */ /* 0x001fc600078e0009 */
        /* <DEDUP_REMOVED lines=9> */
[----:B--2---:R-:W-:Y:S04]  /*8e30*/  STL [R1+0x22d0], R36 ;  /* 0x0022d02401007387 */ /* 0x004fe80000100800 */
[----:B------:R0:W-:Y:S02]  /*8e40*/  STL [R1+0x22cc], R0 ;  /* 0x0022cc0001007387 */ /* 0x0001e40000100800 */
[----:B0-----:R-:W-:-:S02]  /*8e50*/  IMAD.MOV.U32 R0, RZ, RZ, R37 ;  /* 0x000000ffff007224 */ /* 0x001fc400078e0025 */
[----:B------:R-:W2:Y:S04]  /*8e60*/  LDL.LU.64 R36, [R1+0x2468] ;  /* 0x0024680001247983 */ /* 0x000ea80000300a00 */
[----:B----4-:R-:W-:Y:S04]  /*8e70*/  STL [R1+0x22c8], R60 ;  /* 0x0022c83c01007387 */ /* 0x010fe80000100800 */
[----:B------:R-:W-:Y:S04]  /*8e80*/  STL [R1+0x22c4], R0 ;  /* 0x0022c40001007387 */ /* 0x000fe80000100800 */
[----:B------:R0:W-:Y:S04]  /*8e90*/  STL [R1+0x22bc], R61 ;  /* 0x0022bc3d01007387 */ /* 0x0001e80000100800 */
[----:B0-----:R-:W4:Y:S04]  /*8ea0*/  LDL.LU.64 R60, [R1+0x98] ;  /* 0x00009800013c7983 */ /* 0x001f280000300a00 */
[----:B------:R-:W-:Y:S04]  /*8eb0*/  STL [R1+0x22c0], R58 ;  /* 0x0022c03a01007387 */ /* 0x000fe80000100800 */
[----:B------:R0:W-:Y:S04]  /*8ec0*/  STL [R1+0x22b4], R59 ;  /* 0x0022b43b01007387 */ /* 0x0001e80000100800 */
[----:B0-----:R-:W2:Y:S02]  /*8ed0*/  LDL.LU.64 R58, [R1+0xa0] ;  /* 0x0000a000013a7983 */ /* 0x001ea40000300a00 */
[----:B--2---:R-:W-:-:S02]  /*8ee0*/  IMAD.MOV.U32 R0, RZ, RZ, R59 ;  /* 0x000000ffff007224 */ /* 0x004fc400078e003b */
[----:B------:R-:W-:Y:S04]  /*8ef0*/  STL [R1+0x22b8], R58 ;  /* 0x0022b83a01007387 */ /* 0x000fe80000100800 */
[----:B------:R-:W-:Y:S04]  /*8f00*/  STL [R1+0x22b0], R4 ;  /* 0x0022b00401007387 */ /* 0x000fe80000100800 */
[----:B------:R-:W-:Y:S04]  /*8f10*/  STL [R1+0x22ac], R0 ;  /* 0x0022ac0001007387 */ /* 0x000fe80000100800 */
[----:B------:R0:W-:Y:S04]  /*8f20*/  STL [R1+0x22a4], R5 ;  /* 0x0022a40501007387 */ /* 0x0001e80000100800 */
[----:B0-----:R-:W2:Y:S01]  /*8f30*/  LDL.LU.64 R4, [R1+0x88] ;  /* 0x0000880001047983 */ /* 0x001ea20000300a00 */
[----:B----4-:R-:W-:-:S03]  /*8f40*/  IMAD.MOV.U32 R0, RZ, RZ, R61 ;  /* 0x000000ffff007224 */ /* 0x010fc600078e003d */
[----:B------:R-:W-:Y:S04]  /*8f50*/  STL [R1+0x22a8], R6 ;  /* 0x0022a80601007387 */ /* 0x000fe80000100800 */
[----:B------:R-:W4:Y:S04]  /*8f60*/  LDL.LU.64 R58, [R1+0x80] ;  /* 0x00008000013a7983 */ /* 0x000f280000300a00 */
[----:B------:R-:W-:Y:S04]  /*8f70*/  STL [R1+0x229c], R7 ;  /* 0x00229c0701007387 */ /* 0x000fe80000100800 */
[----:B------:R-:W-:Y:S04]  /*8f80*/  STL [R1+0x22a0], R38 ;  /* 0x0022a02601007387 */ /* 0x000fe80000100800 */
[----:B------:R-:W-:Y:S04]  /*8f90*/  STL [R1+0x2294], R39 ;  /* 0x0022942701007387 */ /* 0x000fe80000100800 */
[----:B------:R0:W-:Y:S04]  /*8fa0*/  STL [R1+0x2298], R60 ;  /* 0x0022983c01007387 */ /* 0x0001e80000100800 */
[----:B------:R-:W-:Y:S04]  /*8fb0*/  STL [R1+0x2290], R8 ;  /* 0x0022900801007387 */ /* 0x000fe80000100800 */
[----:B------:R3:W-:Y:S04]  /*8fc0*/  STL [R1+0x228c], R0 ;  /* 0x00228c0001007387 */ /* 0x0007e80000100800 */
[----:B------:R-:W-:Y:S04]  /*8fd0*/  STL [R1+0x2284], R9 ;  /* 0x0022840901007387 */ /* 0x000fe80000100800 */
[----:B0-----:R-:W4:Y:S01]  /*8fe0*/  LDL.LU.64 R60, [R1+0x78] ;  /* 0x00007800013c7983 */ /* 0x001f220000300a00 */
[----:B---3--:R-:W-:-:S03]  /*8ff0*/  IMAD.MOV.U32 R0, RZ, RZ, R3 ;  /* 0x000000ffff007224 */ /* 0x008fc600078e0003 */
[----:B------:R-:W-:Y:S04]  /*9000*/  STL [R1+0x2288], R10 ;  /* 0x0022880a01007387 */ /* 0x000fe80000100800 */
[----:B------:R-:W-:Y:S04]  /*9010*/  STL [R1+0x227c], R11 ;  /* 0x00227c0b01007387 */ /* 0x000fe80000100800 */
[----:B------:R-:W-:Y:S04]  /*9020*/  STL [R1+0x2280], R40 ;  /* 0x0022802801007387 */ /* 0x000fe80000100800 */
[----:B------:R-:W-:Y:S04]  /*9030*/  STL [R1+0x2274], R41 ;  /* 0x0022742901007387 */ /* 0x000fe80000100800 */
[----:B------:R0:W-:Y:S04]  /*9040*/  STL [R1+0x2278], R2 ;  /* 0x0022780201007387 */ /* 0x0001e80000100800 */
[----:B------:R-:W-:Y:S04]  /*9050*/  STL [R1+0x2270], R12 ;  /* 0x0022700c01007387 */ /* 0x000fe80000100800 */
[----:B------:R2:W-:Y:S04]  /*9060*/  STL [R1+0x226c], R0 ;  /* 0x00226c0001007387 */ /* 0x0005e80000100800 */
[----:B------:R-:W-:Y:S04]  /*9070*/  STL [R1+0x2264], R13 ;  /* 0x0022640d01007387 */ /* 0x000fe80000100800 */
[----:B------:R-:W-:Y:S04]  /*9080*/  STL [R1+0x2268], R14 ;  /* 0x0022680e01007387 */ /* 0x000fe80000100800 */
[----:B0-----:R-:W3:Y:S04]  /*9090*/  LDL.LU.64 R2, [R1+0x70] ;  /* 0x0000700001027983 */ /* 0x001ee80000300a00 */
[----:B------:R-:W-:Y:S04]  /*90a0*/  STL [R1+0x225c], R15 ;  /* 0x00225c0f01007387 */ /* 0x000fe80000100800 */
[----:B------:R-:W-:Y:S04]  /*90b0*/  STL [R1+0x2260], R42 ;  /* 0x0022602a01007387 */ /* 0x000fe80000100800 */
[----:B------:R-:W-:Y:S01]  /*90c0*/  STL [R1+0x2254], R43 ;  /* 0x0022542b01007387 */ /* 0x000fe20000100800 */
[----:B--2---:R-:W-:-:S03]  /*90d0*/  IMAD.MOV.U32 R0, RZ, RZ, R5 ;  /* 0x000000ffff007224 */ /* 0x004fc600078e0005 */
[----:B------:R-:W-:Y:S04]  /*90e0*/  STL [R1+0x2258], R4 ;  /* 0x0022580401007387 */ /* 0x000fe80000100800 */
[----:B------:R-:W-:Y:S04]  /*90f0*/  STL [R1+0x2250], R16 ;  /* 0x0022501001007387 */ /* 0x000fe80000100800 */
[----:B------:R4:W-:Y:S04]  /*9100*/  STL [R1+0x224c], R0 ;  /* 0x00224c0001007387 */ /* 0x0009e80000100800 */
[----:B------:R-:W-:Y:S04]  /*9110*/  STL [R1+0x2244], R17 ;  /* 0x0022441101007387 */ /* 0x000fe80000100800 */
[----:B------:R-:W-:Y:S04]  /*9120*/  STL [R1+0x2248], R18 ;  /* 0x0022481201007387 */ /* 0x000fe80000100800 */
[----:B------:R-:W-:Y:S04]  /*9130*/  STL [R1+0x223c], R19 ;  /* 0x00223c1301007387 */ /* 0x000fe80000100800 */
[----:B------:R-:W-:Y:S04]  /*9140*/  STL [R1+0x2240], R44 ;  /* 0x0022402c01007387 */ /* 0x000fe80000100800 */
[----:B------:R-:W2:Y:S01]  /*9150*/  LDL.LU.64 R6, [R1+0x68] ;  /* 0x0000680001067983 */ /* 0x000ea20000300a00 */
[----:B----4-:R-:W-:-:S03]  /*9160*/  IMAD.MOV.U32 R0, RZ, RZ, R59 ;  /* 0x000000ffff007224 */ /* 0x010fc600078e003b */
[----:B------:R-:W-:Y:S04]  /*9170*/  STL [R1+0x2234], R45 ;  /* 0x0022342d01007387 */ /* 0x000fe80000100800 */
[----:B------:R-:W-:Y:S04]  /*9180*/  STL [R1+0x2238], R58 ;  /* 0x0022383a01007387 */ /* 0x000fe80000100800 */
[----:B------:R-:W-:Y:S04]  /*9190*/  STL [R1+0x2230], R20 ;  /* 0x0022301401007387 */ /* 0x000fe80000100800 */
[----:B------:R0:W-:Y:S04]  /*91a0*/  STL [R1+0x222c], R0 ;  /* 0x00222c0001007387 */ /* 0x0001e80000100800 */
[----:B------:R-:W-:Y:S04]  /*91b0*/  STL [R1+0x2224], R21 ;  /* 0x0022241501007387 */ /* 0x000fe80000100800 */
[----:B------:R-:W-:Y:S01]  /*91c0*/  STL [R1+0x2228], R22 ;  /* 0x0022281601007387 */ /* 0x000fe20000100800 */
[----:B0-----:R-:W-:-:S03]  /*91d0*/  IMAD.MOV.U32 R0, RZ, RZ, R61 ;  /* 0x000000ffff007224 */ /* 0x001fc600078e003d */
[----:B------:R-:W-:Y:S04]  /*91e0*/  STL [R1+0x221c], R23 ;  /* 0x00221c1701007387 */ /* 0x000fe80000100800 */
[----:B------:R-:W-:Y:S04]  /*91f0*/  STL [R1+0x2220], R46 ;  /* 0x0022202e01007387 */ /* 0x000fe80000100800 */
[----:B------:R-:W-:Y:S04]  /*9200*/  STL [R1+0x2214], R47 ;  /* 0x0022142f01007387 */ /* 0x000fe80000100800 */
[----:B------:R-:W-:Y:S04]  /*9210*/  STL [R1+0x2218], R60 ;  /* 0x0022183c01007387 */ /* 0x000fe80000100800 */
[----:B------:R-:W-:Y:S04]  /*9220*/  STL [R1+0x2210], R24 ;  /* 0x0022101801007387 */ /* 0x000fe80000100800 */
[----:B------:R3:W-:Y:S04]  /*9230*/  STL [R1+0x220c], R0 ;  /* 0x00220c0001007387 */ /* 0x0007e80000100800 */
[----:B------:R-:W-:Y:S04]  /*9240*/  STL [R1+0x2204], R25 ;  /* 0x0022041901007387 */ /* 0x000fe80000100800 */
[----:B------:R-:W4:Y:S04]  /*9250*/  LDL.LU.64 R4, [R1+0x1c0] ;  /* 0x0001c00001047983 */ /* 0x000f280000300a00 */
[----:B------:R-:W-:Y:S04]  /*9260*/  STL [R1+0x2208], R26 ;  /* 0x0022081a01007387 */ /* 0x000fe80000100800 */
[----:B------:R-:W-:Y:S04]  /*9270*/  STL [R1+0x21fc], R27 ;  /* 0x0021fc1b01007387 */ /* 0x000fe80000100800 */
[----:B------:R-:W4:Y:S01]  /*9280*/  LDL.LU.64 R58, [R1+0x1c8] ;  /* 0x0001c800013a7983 */ /* 0x000f220000300a00 */
[----:B---3--:R-:W-:-:S03]  /*9290*/  IMAD.MOV.U32 R0, RZ, RZ, R3 ;  /* 0x000000ffff007224 */ /* 0x008fc600078e0003 */
[----:B------:R-:W-:Y:S04]  /*92a0*/  STL [R1+0x2200], R48 ;  /* 0x0022003001007387 */ /* 0x000fe80000100800 */
[----:B------:R-:W-:Y:S04]  /*92b0*/  STL [R1+0x21f4], R49 ;  /* 0x0021f43101007387 */ /* 0x000fe80000100800 */
[----:B------:R0:W-:Y:S04]  /*92c0*/  STL [R1+0x21f8], R2 ;  /* 0x0021f80201007387 */ /* 0x0001e80000100800 */
[----:B------:R-:W-:Y:S04]  /*92d0*/  STL [R1+0x21f0], R28 ;  /* 0x0021f01c01007387 */ /* 0x000fe80000100800 */
[----:B------:R2:W-:Y:S04]  /*92e0*/  STL [R1+0x21ec], R0 ;  /* 0x0021ec0001007387 */ /* 0x0005e80000100800 */
[----:B0-----:R-:W3:Y:S04]  /*92f0*/  LDL.LU.64 R2, [R1+0x1d0] ;  /* 0x0001d00001027983 */ /* 0x001ee80000300a00 */
[----:B------:R-:W-:Y:S04]  /*9300*/  STL [R1+0x21e4], R29 ;  /* 0x0021e41d01007387 */ /* 0x000fe80000100800 */
[----:B------:R-:W-:Y:S04]  /*9310*/  STL [R1+0x21e8], R30 ;  /* 0x0021e81e01007387 */ /* 0x000fe80000100800 */
[----:B------:R-:W3:Y:S04]  /*9320*/  LDL.LU.64 R10, [R1+0x1d8] ;  /* 0x0001d800010a7983 */ /* 0x000ee80000300a00 */
[----:B------:R-:W-:Y:S04]  /*9330*/  STL [R1+0x21dc], R31 ;  /* 0x0021dc1f01007387 */ /* 0x000fe80000100800 */
[----:B------:R-:W-:Y:S04]  /*9340*/  STL [R1+0x21e0], R50 ;  /* 0x0021e03201007387 */ /* 0x000fe80000100800 */
[----:B------:R-:W3:Y:S04]  /*9350*/  LDL.LU.64 R60, [R1+0x1e0] ;  /* 0x0001e000013c7983 */ /* 0x000ee80000300a00 */
[----:B------:R-:W-:Y:S01]  /*9360*/  STL [R1+0x21d4], R51 ;  /* 0x0021d43301007387 */ /* 0x000fe20000100800 */
[----:B--2---:R-:W-:-:S03]  /*9370*/  IMAD.MOV.U32 R0, RZ, RZ, R7 ;  /* 0x000000ffff007224 */ /* 0x004fc600078e0007 */
[----:B------:R-:W-:Y:S04]  /*9380*/  STL [R1+0x21d8], R6 ;  /* 0x0021d80601007387 */ /* 0x000fe80000100800 */
[----:B------:R-:W-:Y:S04]  /*9390*/  STL [R1+0x21d0], R32 ;  /* 0x0021d02001007387 */ /* 0x000fe80000100800 */
[----:B------:R4:W-:Y:S04]  /*93a0*/  STL [R1+0x21cc], R0 ;  /* 0x0021cc0001007387 */ /* 0x0009e80000100800 */
[----:B------:R-:W-:Y:S04]  /*93b0*/  STL [R1+0x21c4], R33 ;  /* 0x0021c42101007387 */ /* 0x000fe80000100800 */
[----:B------:R-:W2:Y:S04]  /*93c0*/  LDL.LU.64 R8, [R1+0x1e8] ;  /* 0x0001e80001087983 */ /* 0x000ea80000300a00 */
[----:B------:R-:W-:Y:S04]  /*93d0*/  STL [R1+0x21c8], R34 ;  /* 0x0021c82201007387 */ /* 0x000fe80000100800 */
[----:B------:R-:W-:Y:S04]  /*93e0*/  STL [R1+0x21bc], R35 ;  /* 0x0021bc2301007387 */ /* 0x000fe80000100800 */
[----:B------:R-:W2:Y:S04]  /*93f0*/  LDL.LU.64 R14, [R1+0x1f0] ;  /* 0x0001f000010e7983 */ /* 0x000ea80000300a00 */
[----:B------:R-:W-:Y:S04]  /*9400*/  STL [R1+0x21c0], R52 ;  /* 0x0021c03401007387 */ /* 0x000fe80000100800 */
[----:B------:R-:W-:Y:S04]  /*9410*/  STL [R1+0x21b4], R53 ;  /* 0x0021b43501007387 */ /* 0x000fe80000100800 */
[----:B------:R-:W2:Y:S04]  /*9420*/  LDL.LU.64 R12, [R1+0x1f8] ;  /* 0x0001f800010c7983 */ /* 0x000ea80000300a00 */
[----:B------:R-:W-:Y:S04]  /*9430*/  STL [R1+0x21b8], R36 ;  /* 0x0021b82401007387 */ /* 0x000fe80000100800 */
[----:B------:R-:W-:Y:S04]  /*9440*/  STL [R1+0x219c], R37 ;  /* 0x00219c2501007387 */ /* 0x000fe80000100800 */
[----:B------:R-:W2:Y:S01]  /*9450*/  LDL.LU.64 R38, [R1+0x1b8] ;  /* 0x0001b80001267983 */ /* 0x000ea20000300a00 */
[----:B----4-:R-:W-:-:S03]  /*9460*/  IMAD.MOV.U32 R0, RZ, RZ, R5 ;  /* 0x000000ffff007224 */ /* 0x010fc600078e0005 */
[----:B------:R0:W-:Y:S04]  /*9470*/  STL [R1+0x21a4], R4 ;  /* 0x0021a40401007387 */ /* 0x0001e80000100800 */
[----:B------:R-:W4:Y:S04]  /*9480*/  LDL.LU.64 R6, [R1+0x200] ;  /* 0x0002000001067983 */ /* 0x000f280000300a00 */
[----:B------:R1:W-:Y:S04]  /*9490*/  STL [R1+0x21a0], R0 ;  /* 0x0021a00001007387 */ /* 0x0003e80000100800 */
[----:B------:R3:W-:Y:S04]  /*94a0*/  STL [R1+0x21ac], R58 ;  /* 0x0021ac3a01007387 */ /* 0x0007e80000100800 */
[----:B0-----:R-:W4:Y:S01]  /*94b0*/  LDL.LU.64 R4, [R1+0x208] ;  /* 0x0002080001047983 */ /* 0x001f220000300a00 */
[----:B-1----:R-:W-:-:S05]  /*94c0*/  IMAD.MOV.U32 R0, RZ, RZ, R59 ;  /* 0x000000ffff007224 */ /* 0x002fca00078e003b */
[----:B------:R0:W-:Y:S04]  /*94d0*/  STL [R1+0x21a8], R0 ;  /* 0x0021a80001007387 */ /* 0x0001e80000100800 */
[----:B------:R-:W-:Y:S04]  /*94e0*/  STL [R1+0x21b0], R54 ;  /* 0x0021b03601007387 */ /* 0x000fe80000100800 */
[----:B------:R-:W-:Y:S04]  /*94f0*/  STL [R1+0x217c], R55 ;  /* 0x00217c3701007387 */ /* 0x000fe80000100800 */
[----:B---3--:R-:W3:Y:S01]  /*9500*/  LDL.LU.64 R58, [R1+0x210] ;  /* 0x00021000013a7983 */ /* 0x008ee20000300a00 */
[----:B0-----:R-:W-:-:S03]  /*9510*/  IMAD.MOV.U32 R0, RZ, RZ, R3 ;  /* 0x000000ffff007224 */ /* 0x001fc600078e0003 */
[----:B------:R0:W-:Y:S04]  /*9520*/  STL [R1+0x2184], R2 ;  /* 0x0021840201007387 */ /* 0x0001e80000100800 */
[----:B0-----:R-:W3:Y:S04]  /*9530*/  LDL.LU.64 R2, [R1+0x1b0] ;  /* 0x0001b00001027983 */ /* 0x001ee80000300a00 */
[----:B------:R0:W-:Y:S04]  /*9540*/  STL [R1+0x2180], R0 ;  /* 0x0021800001007387 */ /* 0x0001e80000100800 */
[----:B------:R-:W-:Y:S04]  /*9550*/  STL [R1+0x218c], R10 ;  /* 0x00218c0a01007387 */ /* 0x000fe80000100800 */
[----:B------:R-:W3:Y:S01]  /*9560*/  LDL.LU.64 R40, [R1+0x218] ;  /* 0x0002180001287983 */ /* 0x000ee20000300a00 */
[----:B0-----:R-:W-:-:S05]  /*9570*/  IMAD.MOV.U32 R0, RZ, RZ, R11 ;  /* 0x000000ffff007224 */ /* 0x001fca00078e000b */
[----:B------:R0:W-:Y:S04]  /*9580*/  STL [R1+0x2188], R0 ;  /* 0x0021880001007387 */ /* 0x0001e80000100800 */
[----:B------:R1:W-:Y:S01]  /*9590*/  STL [R1+0x2194], R60 ;  /* 0x0021943c01007387 */ /* 0x0003e20000100800 */
[----:B0-----:R-:W-:-:S03]  /*95a0*/  IMAD.MOV.U32 R0, RZ, RZ, R61 ;  /* 0x000000ffff007224 */ /* 0x001fc600078e003d */
[----:B-1----:R-:W3:Y:S04]  /*95b0*/  LDL.LU.64 R60, [R1+0x220] ;  /* 0x00022000013c7983 */ /* 0x002ee80000300a00 */
[----:B------:R0:W-:Y:S04]  /*95c0*/  STL [R1+0x2190], R0 ;  /* 0x0021900001007387 */ /* 0x0001e80000100800 */
[----:B------:R-:W-:Y:S04]  /*95d0*/  STL [R1+0x2198], R56 ;  /* 0x0021983801007387 */ /* 0x000fe80000100800 */
[----:B------:R-:W-:Y:S04]  /*95e0*/  STL [R1+0xb78], R57 ;  /* 0x000b783901007387 */ /* 0x000fe80000100800 */
[----:B------:R-:W3:Y:S04]  /*95f0*/  LDL.LU.64 R10, [R1+0x228] ;  /* 0x00022800010a7983 */ /* 0x000ee80000300a00 */
[----:B--2---:R1:W-:Y:S01]  /*9600*/  STL [R1+0xb80], R8 ;  /* 0x000b800801007387 */ /* 0x0043e20000100800 */
[----:B0-----:R-:W-:-:S03]  /*9610*/  IMAD.MOV.U32 R0, RZ, RZ, R9 ;  /* 0x000000ffff007224 */ /* 0x001fc600078e0009 */
[----:B-1----:R-:W2:Y:S04]  /*9620*/  LDL.LU.64 R8, [R1+0x1a8] ;  /* 0x0001a80001087983 */ /* 0x002ea80000300a00 */
[----:B------:R0:W-:Y:S04]  /*9630*/  STL [R1+0xb7c], R0 ;  /* 0x000b7c0001007387 */ /* 0x0001e80000100800 */
[----:B------:R1:W-:Y:S01]  /*9640*/  STL [R1+0xb88], R14 ;  /* 0x000b880e01007387 */ /* 0x0003e20000100800 */
        /* <DEDUP_REMOVED lines=11> */
[----:B----4-:R1:W-:Y:S01]  /*9700*/  STL [R1+0xba0], R6 ;  /* 0x000ba00601007387 */ /* 0x0103e20000100800 */
[----:B0-----:R-:W-:-:S03]  /*9710*/  IMAD.MOV.U32 R0, RZ, RZ, R7 ;  /* 0x000000ffff007224 */ /* 0x001fc600078e0007 */
[----:B-1----:R-:W4:Y:S04]  /*9720*/  LDL.LU.64 R6, [R1+0x1a0] ;  /* 0x0001a00001067983 */ /* 0x002f280000300a00 */
[----:B------:R0:W-:Y:S04]  /*9730*/  STL [R1+0xb9c], R0 ;  /* 0x000b9c0001007387 */ /* 0x0001e80000100800 */
[----:B------:R1:W-:Y:S01]  /*9740*/  STL [R1+0xba8], R4 ;  /* 0x000ba80401007387 */ /* 0x0003e20000100800 */
[----:B0-----:R-:W-:-:S03]  /*9750*/  IMAD.MOV.U32 R0, RZ, RZ, R5 ;  /* 0x000000ffff007224 */ /* 0x001fc600078e0005 */
[----:B-1----:R-:W4:Y:S04]  /*9760*/  LDL.LU.64 R4, [R1+0x248] ;  /* 0x0002480001047983 */ /* 0x002f280000300a00 */
[----:B------:R0:W-:Y:S04]  /*9770*/  STL [R1+0xba4], R0 ;  /* 0x000ba40001007387 */ /* 0x0001e80000100800 */
[----:B---3--:R1:W-:Y:S01]  /*9780*/  STL [R1+0xbb0], R58 ;  /* 0x000bb03a01007387 */ /* 0x0083e20000100800 */
[----:B0-----:R-:W-:-:S03]  /*9790*/  IMAD.MOV.U32 R0, RZ, RZ, R59 ;  /* 0x000000ffff007224 */ /* 0x001fc600078e003b */
[----:B-1----:R-:W3:Y:S04]  /*97a0*/  LDL.LU.64 R58, [R1+0x250] ;  /* 0x00025000013a7983 */ /* 0x002ee80000300a00 */
[----:B------:R0:W-:Y:S04]  /*97b0*/  STL [R1+0xbac], R0 ;  /* 0x000bac0001007387 */ /* 0x0001e80000100800 */
[----:B------:R1:W-:Y:S01]  /*97c0*/  STL [R1+0xbb8], R2 ;  /* 0x000bb80201007387 */ /* 0x0003e20000100800 */
        /* <DEDUP_REMOVED lines=507> */
[----:B------:R-:W-:Y:S04]  /*b780*/  STL [R1+0xfb0], R12 ;  /* 0x000fb00c01007387 */ /* 0x000fe80000100800 */
[----:B------:R-:W2:Y:S01]  /*b790*/  LDL.LU.64 R42, [R1+0x5e0] ;  /* 0x0005e000012a7983 */ /* 0x000ea20000300a00 */
[----:B0-----:R-:W-:-:S05]  /*b7a0*/  IMAD.MOV.U32 R0, RZ, RZ, R13 ;  /* 0x000000ffff007224 */ /* 0x001fca00078e000d */
        /* <DEDUP_REMOVED lines=21> */
[----:B------:R-:W-:Y:S04]  /*b900*/  STL [R1+0xfe0], R40 ;  /* 0x000fe02801007387 */ /* 0x000fe80000100800 */
[----:B------:R-:W3:Y:S01]  /*b910*/  LDL.LU.64 R12, [R1+0xf8] ;  /* 0x0000f800010c7983 */ /* 0x000ee20000300a00 */
[----:B0-----:R-:W-:-:S03]  /*b920*/  IMAD.MOV.U32 R0, RZ, RZ, R41 ;  /* 0x000000ffff007224 */ /* 0x001fc600078e0029 */
[----:B------:R-:W-:Y:S04]  /*b930*/  STL [R1+0xfe8], R60 ;  /* 0x000fe83c01007387 */ /* 0x000fe80000100800 */
[----:B------:R0:W-:Y:S02]  /*b940*/  STL [R1+0xfdc], R0 ;  /* 0x000fdc0001007387 */ /* 0x0001e40000100800 */
[----:B0-----:R-:W-:Y:S02]  /*b950*/  IMAD.MOV.U32 R0, RZ, RZ, R61 ;  /* 0x000000ffff007224 */ /* 0x001fe400078e003d */
[----:B------:R-:W3:Y:S04]  /*b960*/  LDL.LU.64 R60, [R1+0x610] ;  /* 0x00061000013c7983 */ /* 0x000ee80000300a00 */
[----:B------:R0:W-:Y:S04]  /*b970*/  STL [R1+0xfe4], R0 ;  /* 0x000fe40001007387 */ /* 0x0001e80000100800 */
[----:B------:R1:W-:Y:S04]  /*b980*/  STL [R1+0xff0], R10 ;  /* 0x000ff00a01007387 */ /* 0x0003e80000100800 */
[----:B------:R-:W3:Y:S01]  /*b990*/  LDL.LU.64 R40, [R1+0x618] ;  /* 0x0006180001287983 */ /* 0x000ee20000300a00 */
[----:B0-----:R-:W-:-:S03]  /*b9a0*/  IMAD.MOV.U32 R0, RZ, RZ, R11 ;  /* 0x000000ffff007224 */ /* 0x001fc600078e000b */
[----:B--2---:R-:W-:Y:S04]  /*b9b0*/  STL [R1+0xff8], R8 ;  /* 0x000ff80801007387 */ /* 0x004fe80000100800 */
[----:B------:R0:W-:Y:S04]  /*b9c0*/  STL [R1+0xfec], R0 ;  /* 0x000fec0001007387 */ /* 0x0001e80000100800 */
[----:B-1----:R-:W2:Y:S01]  /*b9d0*/  LDL.LU.64 R10, [R1+0x620] ;  /* 0x00062000010a7983 */ /* 0x002ea20000300a00 */
[----:B0-----:R-:W-:-:S03]  /*b9e0*/  IMAD.MOV.U32 R0, RZ, RZ, R9 ;  /* 0x000000ffff007224 */ /* 0x001fc600078e0009 */
[----:B------:R-:W-:Y:S04]  /*b9f0*/  STL [R1+0x1000], R14 ;  /* 0x0010000e01007387 */ /* 0x000fe80000100800 */
[----:B------:R0:W-:Y:S04]  /*ba00*/  STL [R1+0xff4], R0 ;  /* 0x000ff40001007387 */ /* 0x0001e80000100800 */
[----:B------:R-:W2:Y:S01]  /*ba10*/  LDL.LU.64 R8, [R1+0x560] ;  /* 0x0005600001087983 */ /* 0x000ea20000300a00 */
[----:B0-----:R-:W-:-:S03]  /*ba20*/  IMAD.MOV.U32 R0, RZ, RZ, R15 ;  /* 0x000000ffff007224 */ /* 0x001fc600078e000f */
[----:B------:R-:W-:Y:S04]  /*ba30*/  STL [R1+0x1008], R42 ;  /* 0x0010082a01007387 */ /* 0x000fe80000100800 */
[----:B------:R0:W-:Y:S04]  /*ba40*/  STL [R1+0xffc], R0 ;  /* 0x000ffc0001007387 */ /* 0x0001e80000100800 */
[----:B------:R-:W2:Y:S01]  /*ba50*/  LDL.LU.64 R14, [R1+0x630] ;  /* 0x00063000010e7983 */ /* 0x000ea20000300a00 */
[----:B0-----:R-:W-:-:S03]  /*ba60*/  IMAD.MOV.U32 R0, RZ, RZ, R43 ;  /* 0x000000ffff007224 */ /* 0x001fc600078e002b */
[----:B------:R-:W-:Y:S04]  /*ba70*/  STL [R1+0x1010], R38 ;  /* 0x0010102601007387 */ /* 0x000fe80000100800 */
[----:B------:R0:W-:Y:S02]  /*ba80*/  STL [R1+0x1004], R0 ;  /* 0x0010040001007387 */ /* 0x0001e40000100800 */
[----:B0-----:R-:W-:Y:S02]  /*ba90*/  IMAD.MOV.U32 R0, RZ, RZ, R39 ;  /* 0x000000ffff007224 */ /* 0x001fe400078e0027 */
[----:B------:R-:W2:Y:S04]  /*baa0*/  LDL.LU.64 R38, [R1+0x638] ;  /* 0x0006380001267983 */ /* 0x000ea80000300a00 */
        /* <DEDUP_REMOVED lines=15> */
[----:B------:R-:W-:Y:S04]  /*bba0*/  STL [R1+0x1038], R12 ;  /* 0x0010380c01007387 */ /* 0x000fe80000100800 */
[----:B------:R0:W-:Y:S04]  /*bbb0*/  STL [R1+0x102c], R0 ;  /* 0x00102c0001007387 */ /* 0x0001e80000100800 */
[----:B-1----:R-:W3:Y:S01]  /*bbc0*/  LDL.LU.64 R2, [R1+0x650] ;  /* 0x0006500001027983 */ /* 0x002ee20000300a00 */
[----:B0-----:R-:W-:-:S03]  /*bbd0*/  IMAD.MOV.U32 R0, RZ, RZ, R13 ;  /* 0x000000ffff007224 */ /* 0x001fc600078e000d */
[----:B------:R-:W3:Y:S04]  /*bbe0*/  LDL.LU.64 R12, [R1+0x658] ;  /* 0x00065800010c7983 */ /* 0x000ee80000300a00 */
[----:B------:R0:W-:Y:S02]  /*bbf0*/  STL [R1+0x1034], R0 ;  /* 0x0010340001007387 */ /* 0x0001e40000100800 */
[----:B0-----:R-:W-:Y:S02]  /*bc00*/  IMAD.MOV.U32 R0, RZ, RZ, R61 ;  /* 0x000000ffff007224 */ /* 0x001fe400078e003d */
[----:B------:R0:W-:Y:S04]  /*bc10*/  STL [R1+0x1040], R60 ;  /* 0x0010403c01007387 */ /* 0x0001e80000100800 */
[----:B------:R-:W-:Y:S04]  /*bc20*/  STL [R1+0x1048], R40 ;  /* 0x0010482801007387 */ /* 0x000fe80000100800 */
[----:B------:R1:W-:Y:S04]  /*bc30*/  STL [R1+0x103c], R0 ;  /* 0x00103c0001007387 */ /* 0x0003e80000100800 */
[----:B0-----:R-:W3:Y:S01]  /*bc40*/  LDL.LU.64 R60, [R1+0x598] ;  /* 0x00059800013c7983 */ /* 0x001ee20000300a00 */
[----:B-1----:R-:W-:-:S03]  /*bc50*/  IMAD.MOV.U32 R0, RZ, RZ, R41 ;  /* 0x000000ffff007224 */ /* 0x002fc600078e0029 */
[----:B--2---:R-:W-:Y:S04]  /*bc60*/  STL [R1+0x1050], R10 ;  /* 0x0010500a01007387 */ /* 0x004fe80000100800 */
        /* <DEDUP_REMOVED lines=8> */
[----:B------:R0:W-:Y:S04]  /*bcf0*/  STL [R1+0x1054], R0 ;  /* 0x0010540001007387 */ /* 0x0001e80000100800 */
[----:B------:R-:W2:Y:S04]  /*bd00*/  LDL.LU.64 R8, [R1+0x678] ;  /* 0x0006780001087983 */ /* 0x000ea80000300a00 */
        /* <DEDUP_REMOVED lines=11> */
[----:B------:R1:W-:Y:S04]  /*bdc0*/  STL [R1+0x1078], R4 ;  /* 0x0010780401007387 */ /* 0x0003e80000100800 */
[----:B------:R-:W4:Y:S01]  /*bdd0*/  LDL.LU.64 R14, [R1+0x690] ;  /* 0x00069000010e7983 */ /* 0x000f220000300a00 */
[----:B0-----:R-:W-:-:S03]  /*bde0*/  IMAD.MOV.U32 R0, RZ, RZ, R5 ;  /* 0x000000ffff007224 */ /* 0x001fc600078e0005 */
[----:B---3--:R-:W-:Y:S04]  /*bdf0*/  STL [R1+0x1080], R58 ;  /* 0x0010803a01007387 */ /* 0x008fe80000100800 */
[----:B------:R0:W-:Y:S04]  /*be00*/  STL [R1+0x1074], R0 ;  /* 0x0010740001007387 */ /* 0x0001e80000100800 */
[----:B-1----:R-:W3:Y:S01]  /*be10*/  LDL.LU.64 R4, [R1+0x5c0] ;  /* 0x0005c00001047983 */ /* 0x002ee20000300a00 */
[----:B0-----:R-:W-:-:S03]  /*be20*/  IMAD.MOV.U32 R0, RZ, RZ, R59 ;  /* 0x000000ffff007224 */ /* 0x001fc600078e003b */
[----:B------:R-:W3:Y:S04]  /*be30*/  LDL.LU.64 R58, [R1+0x698] ;  /* 0x00069800013a7983 */ /* 0x000ee80000300a00 */
        /* <DEDUP_REMOVED lines=8> */
[----:B------:R0:W-:Y:S04]  /*bec0*/  STL [R1+0x108c], R0 ;  /* 0x00108c0001007387 */ /* 0x0001e80000100800 */
[----:B------:R1:W-:Y:S01]  /*bed0*/  STL [R1+0x1098], R60 ;  /* 0x0010983c01007387 */ /* 0x0003e20000100800 */
[----:B0-----:R-:W-:-:S03]  /*bee0*/  IMAD.MOV.U32 R0, RZ, RZ, R61 ;  /* 0x000000ffff007224 */ /* 0x001fc600078e003d */
[----:B-1----:R-:W3:Y:S04]  /*bef0*/  LDL.LU.64 R60, [R1+0xe0] ;  /* 0x0000e000013c7983 */ /* 0x002ee80000300a00 */
[----:B------:R2:W-:Y:S02]  /*bf00*/  STL [R1+0x1094], R0 ;  /* 0x0010940001007387 */ /* 0x0005e40000100800 */
[----:B--2---:R-:W-:Y:S02]  /*bf10*/  IMAD.MOV.U32 R0, RZ, RZ, R41 ;  /* 0x000000ffff007224 */ /* 0x004fe400078e0029 */
[----:B------:R0:W-:Y:S04]  /*bf20*/  STL [R1+0x10a0], R40 ;  /* 0x0010a02801007387 */ /* 0x0001e80000100800 */
[----:B0-----:R-:W2:Y:S04]  /*bf30*/  LDL.LU.64 R40, [R1+0x6b0] ;  /* 0x0006b00001287983 */ /* 0x001ea80000300a00 */
[----:B------:R0:W-:Y:S04]  /*bf40*/  STL [R1+0x109c], R0 ;  /* 0x00109c0001007387 */ /* 0x0001e80000100800 */
[----:B------:R1:W-:Y:S01]  /*bf50*/  STL [R1+0x10a8], R10 ;  /* 0x0010a80a01007387 */ /* 0x0003e20000100800 */
[----:B0-----:R-:W-:-:S03]  /*bf60*/  IMAD.MOV.U32 R0, RZ, RZ, R11 ;  /* 0x000000ffff007224 */ /* 0x001fc600078e000b */
[----:B-1----:R-:W2:Y:S04]  /*bf70*/  LDL.LU.64 R10, [R1+0x6b8] ;  /* 0x0006b800010a7983 */ /* 0x002ea80000300a00 */
[----:B------:R0:W-:Y:S04]  /*bf80*/  STL [R1+0x10a4], R0 ;  /* 0x0010a40001007387 */ /* 0x0001e80000100800 */
[----:B------:R1:W-:Y:S01]  /*bf90*/  STL [R1+0x10b0], R8 ;  /* 0x0010b00801007387 */ /* 0x0003e20000100800 */
[----:B0-----:R-:W-:-:S03]  /*bfa0*/  IMAD.MOV.U32 R0, RZ, RZ, R9 ;  /* 0x000000ffff007224 */ /* 0x001fc600078e0009 */
[----:B------:R-:W-:Y:S04]  /*bfb0*/  STL [R1+0x10b8], R42 ;  /* 0x0010b82a01007387 */ /* 0x000fe80000100800 */
[----:B------:R0:W-:Y:S04]  /*bfc0*/  STL [R1+0x10ac], R0 ;  /* 0x0010ac0001007387 */ /* 0x0001e80000100800 */
[----:B-1----:R-:W2:Y:S01]  /*bfd0*/  LDL.LU.64 R8, [R1+0x6c0] ;  /* 0x0006c00001087983 */ /* 0x002ea20000300a00 */
        /* <DEDUP_REMOVED lines=8> */
[----:B------:R-:W-:Y:S04]  /*c060*/  STL [R1+0x10d0], R14 ;  /* 0x0010d00e01007387 */ /* 0x000fe80000100800 */
[----:B------:R0:W-:Y:S04]  /*c070*/  STL [R1+0x10c4], R0 ;  /* 0x0010c40001007387 */ /* 0x0001e80000100800 */
[----:B-1----:R-:W4:Y:S01]  /*c080*/  LDL.LU.64 R6, [R1+0x6c8] ;  /* 0x0006c80001067983 */ /* 0x002f220000300a00 */
[----:B0-----:R-:W-:-:S03]  /*c090*/  IMAD.MOV.U32 R0, RZ, RZ, R15 ;  /* 0x000000ffff007224 */ /* 0x001fc600078e000f */
[----:B---3--:R-:W-:Y:S04]  /*c0a0*/  STL [R1+0x10d8], R4 ;  /* 0x0010d80401007387 */ /* 0x008fe80000100800 */
[----:B------:R0:W-:Y:S04]  /*c0b0*/  STL [R1+0x10cc], R0 ;  /* 0x0010cc0001007387 */ /* 0x0001e80000100800 */
[----:B------:R-:W-:Y:S01]  /*c0c0*/  STL [R1+0x10e0], R58 ;  /* 0x0010e03a01007387 */ /* 0x000fe20000100800 */
[----:B0-----:R-:W-:-:S05]  /*c0d0*/  IMAD.MOV.U32 R0, RZ, RZ, R5 ;  /* 0x000000ffff007224 */ /* 0x001fca00078e0005 */
[----:B------:R0:W-:Y:S04]  /*c0e0*/  STL [R1+0x10d4], R0 ;  /* 0x0010d40001007387 */ /* 0x0001e80000100800 */
[----:B------:R-:W3:Y:S01]  /*c0f0*/  LDL.LU.64 R4, [R1+0x6d0] ;  /* 0x0006d00001047983 */ /* 0x000ee20000300a00 */
        /* <DEDUP_REMOVED lines=9> */
[----:B------:R-:W-:Y:S04]  /*c190*/  STL [R1+0x10f8], R60 ;  /* 0x0010f83c01007387 */ /* 0x000fe80000100800 */
[----:B------:R0:W-:Y:S02]  /*c1a0*/  STL [R1+0x10ec], R0 ;  /* 0x0010ec0001007387 */ /* 0x0001e40000100800 */
[----:B0-----:R-:W-:Y:S02]  /*c1b0*/  IMAD.MOV.U32 R0, RZ, RZ, R61 ;  /* 0x000000ffff007224 */ /* 0x001fe400078e003d */
[----:B------:R-:W3:Y:S04]  /*c1c0*/  LDL.LU.64 R60, [R1+0x6e0] ;  /* 0x0006e000013c7983 */ /* 0x000ee80000300a00 */
[----:B------:R2:W-:Y:S02]  /*c1d0*/  STL [R1+0x10f4], R0 ;  /* 0x0010f40001007387 */ /* 0x0005e40000100800 */
[----:B--2---:R-:W-:-:S02]  /*c1e0*/  IMAD.MOV.U32 R0, RZ, RZ, R41 ;  /* 0x000000ffff007224 */ /* 0x004fc400078e0029 */
[----:B------:R-:W-:Y:S04]  /*c1f0*/  STL [R1+0x1100], R40 ;  /* 0x0011002801007387 */ /* 0x000fe80000100800 */
[----:B------:R-:W2:Y:S04]  /*c200*/  LDL.LU.64 R16, [R1+0x6e8] ;  /* 0x0006e80001107983 */ /* 0x000ea80000300a00 */
[----:B------:R0:W-:Y:S04]  /*c210*/  STL [R1+0x10fc], R0 ;  /* 0x0010fc0001007387 */ /* 0x0001e80000100800 */
[----:B------:R-:W-:Y:S01]  /*c220*/  STL [R1+0x1108], R10 ;  /* 0x0011080a01007387 */ /* 0x000fe20000100800 */
[----:B0-----:R-:W-:-:S03]  /*c230*/  IMAD.MOV.U32 R0, RZ, RZ, R11 ;  /* 0x000000ffff007224 */ /* 0x001fc600078e000b */
[----:B------:R-:W2:Y:S04]  /*c240*/  LDL.LU.64 R42, [R1+0x6f0] ;  /* 0x0006f000012a7983 */ /* 0x000ea80000300a00 */
[----:B------:R-:W2:Y:S04]  /*c250*/  LDL.LU.64 R14, [R1+0x628] ;  /* 0x00062800010e7983 */ /* 0x000ea80000300a00 */
[----:B------:R0:W-:Y:S04]  /*c260*/  STL [R1+0x1104], R0 ;  /* 0x0011040001007387 */ /* 0x0001e80000100800 */
[----:B------:R-:W-:Y:S01]  /*c270*/  STL [R1+0x1110], R8 ;  /* 0x0011100801007387 */ /* 0x000fe20000100800 */
[----:B0-----:R-:W-:-:S03]  /*c280*/  IMAD.MOV.U32 R0, RZ, RZ, R9 ;  /* 0x000000ffff007224 */ /* 0x001fc600078e0009 */
[----:B------:R-:W2:Y:S04]  /*c290*/  LDL.LU.64 R12, [R1+0x6f8] ;  /* 0x0006f800010c7983 */ /* 0x000ea80000300a00 */
[----:B------:R-:W2:Y:S04]  /*c2a0*/  LDL.LU.64 R40, [R1+0x700] ;  /* 0x0007000001287983 */ /* 0x000ea80000300a00 */
[----:B------:R0:W-:Y:S02]  /*c2b0*/  STL [R1+0x110c], R0 ;  /* 0x00110c0001007387 */ /* 0x0001e40000100800 */
[----:B0-----:R-:W-:-:S02]  /*c2c0*/  IMAD.MOV.U32 R0, RZ, RZ, R39 ;  /* 0x000000ffff007224 */ /* 0x001fc400078e0027 */
[----:B------:R-:W-:Y:S04]  /*c2d0*/  STL [R1+0x1118], R38 ;  /* 0x0011182601007387 */ /* 0x000fe80000100800 */
[----:B------:R-:W2:Y:S04]  /*c2e0*/  LDL.LU.64 R10, [R1+0x708] ;  /* 0x00070800010a7983 */ /* 0x000ea80000300a00 */
[----:B------:R-:W2:Y:S04]  /*c2f0*/  LDL.LU.64 R8, [R1+0xd0] ;  /* 0x0000d00001087983 */ /* 0x000ea80000300a00 */
[----:B------:R0:W-:Y:S01]  /*c300*/  STL [R1+0x1114], R0 ;  /* 0x0011140001007387 */ /* 0x0001e20000100800 */
[----:B----4-:R-:W-:-:S03]  /*c310*/  IMAD.MOV.U32 R18, RZ, RZ, R7 ;  /* 0x000000ffff127224 */ /* 0x010fc600078e0007 */
[----:B------:R1:W-:Y:S04]  /*c320*/  STL [R1+0x1120], R6 ;  /* 0x0011200601007387 */ /* 0x0003e80000100800 */
[----:B0-----:R-:W4:Y:S04]  /*c330*/  LDL.LU R0, [R1+0x530] ;  /* 0x0005300001007983 */ /* 0x001f280000300800 */
[----:B------:R-:W4:Y:S04]  /*c340*/  LDL.LU.64 R38, [R1+0x710] ;  /* 0x0007100001267983 */ /* 0x000f280000300a00 */
[----:B-1----:R-:W4:Y:S04]  /*c350*/  LDL.LU.64 R6, [R1+0x718] ;  /* 0x0007180001067983 */ /* 0x002f280000300a00 */
[----:B------:R0:W-:Y:S04]  /*c360*/  STL [R1+0x111c], R18 ;  /* 0x00111c1201007387 */ /* 0x0001e80000100800 */
[----:B---3--:R1:W-:Y:S01]  /*c370*/  STL [R1+0x1128], R4 ;  /* 0x0011280401007387 */ /* 0x0083e20000100800 */
[----:B0-----:R-:W-:-:S02]  /*c380*/  IMAD.MOV.U32 R18, RZ, RZ, R59 ;  /* 0x000000ffff127224 */ /* 0x001fc400078e003b */
[----:B-1----:R-:W-:Y:S01]  /*c390*/  IMAD.MOV.U32 R4, RZ, RZ, R5 ;  /* 0x000000ffff047224 */ /* 0x002fe200078e0005 */
[----:B------:R-:W-:Y:S04]  /*c3a0*/  STL [R1+0x1130], R58 ;  /* 0x0011303a01007387 */ /* 0x000fe80000100800 */
[----:B------:R0:W-:Y:S04]  /*c3b0*/  STL [R1+0x1124], R4 ;  /* 0x0011240401007387 */ /* 0x0001e80000100800 */
[----:B0-----:R-:W3:Y:S04]  /*c3c0*/  LDL.LU.64 R4, [R1+0x720] ;  /* 0x0007200001047983 */ /* 0x001ee80000300a00 */
[----:B------:R-:W3:Y:S04]  /*c3d0*/  LDL.LU R59, [R1+0x538] ;  /* 0x00053800013b7983 */ /* 0x000ee80000300800 */
[----:B------:R0:W-:Y:S04]  /*c3e0*/  STL [R1+0x112c], R18 ;  /* 0x00112c1201007387 */ /* 0x0001e80000100800 */
[----:B------:R1:W-:Y:S01]  /*c3f0*/  STL [R1+0x1138], R2 ;  /* 0x0011380201007387 */ /* 0x0003e20000100800 */
[----:B0-----:R-:W-:-:S03]  /*c400*/  IMAD.MOV.U32 R18, RZ, RZ, R3 ;  /* 0x000000ffff127224 */ /* 0x001fc600078e0003 */
[----:B-1----:R-:W3:Y:S04]  /*c410*/  LDL.LU R2, [R1+0x72c] ;  /* 0x00072c0001027983 */ /* 0x002ee80000300800 */
[----:B------:R-:W3:Y:S04]  /*c420*/  LDL.LU R3, [R1+0x728] ;  /* 0x0007280001037983 */ /* 0x000ee80000300800 */
[----:B------:R0:W-:Y:S04]  /*c430*/  STL [R1+0x1134], R18 ;  /* 0x0011341201007387 */ /* 0x0001e80000100800 */
[----:B------:R1:W-:Y:S01]  /*c440*/  STL [R1+0x1140], R60 ;  /* 0x0011403c01007387 */ /* 0x0003e20000100800 */
[----:B0-----:R-:W-:-:S03]  /*c450*/  IMAD.MOV.U32 R18, RZ, RZ, R61 ;  /* 0x000000ffff127224 */ /* 0x001fc600078e003d */
[----:B-1----:R-:W3:Y:S04]  /*c460*/  LDL.LU.64 R60, [R1+0x668] ;  /* 0x00066800013c7983 */ /* 0x002ee80000300a00 */
[----:B------:R-:W-:Y:S04]  /*c470*/  STL [R1+0x113c], R18 ;  /* 0x00113c1201007387 */ /* 0x000fe80000100800 */
[----:B--2---:R0:W-:Y:S02]  /*c480*/  STL [R1+0x1148], R16 ;  /* 0x0011481001007387 */ /* 0x0041e40000100800 */
[----:B0-----:R-:W-:-:S02]  /*c490*/  IMAD.MOV.U32 R16, RZ, RZ, R17 ;  /* 0x000000ffff107224 */ /* 0x001fc400078e0011 */
[----:B------:R-:W-:Y:S04]  /*c4a0*/  STL [R1+0x1150], R42 ;  /* 0x0011502a01007387 */ /* 0x000fe80000100800 */
[----:B------:R0:W-:Y:S04]  /*c4b0*/  STL [R1+0x1144], R16 ;  /* 0x0011441001007387 */ /* 0x0001e80000100800 */
[----:B------:R1:W-:Y:S01]  /*c4c0*/  STL [R1+0x1158], R14 ;  /* 0x0011580e01007387 */ /* 0x0003e20000100800 */
[----:B0-----:R-:W-:-:S05]  /*c4d0*/  IMAD.MOV.U32 R16, RZ, RZ, R43 ;  /* 0x000000ffff107224 */ /* 0x001fca00078e002b */
[----:B------:R-:W-:Y:S01]  /*c4e0*/  STL [R1+0x114c], R16 ;  /* 0x00114c1001007387 */ /* 0x000fe20000100800 */
[----:B-1----:R-:W-:-:S03]  /*c4f0*/  IMAD.MOV.U32 R14, RZ, RZ, R15 ;  /* 0x000000ffff0e7224 */ /* 0x002fc600078e000f */
[----:B------:R0:W-:Y:S04]  /*c500*/  STL [R1+0x1160], R12 ;  /* 0x0011600c01007387 */ /* 0x0001e80000100800 */
[----:B------:R-:W-:Y:S04]  /*c510*/  STL [R1+0x1154], R14 ;  /* 0x0011540e01007387 */ /* 0x000fe80000100800 */
[----:B------:R-:W-:Y:S01]  /*c520*/  STL [R1+0x1168], R40 ;  /* 0x0011682801007387 */ /* 0x000fe20000100800 */
[----:B0-----:R-:W-:-:S05]  /*c530*/  IMAD.MOV.U32 R12, RZ, RZ, R13 ;  /* 0x000000ffff0c7224 */ /* 0x001fca00078e000d */
[----:B------:R0:W-:Y:S02]  /*c540*/  STL [R1+0x115c], R12 ;  /* 0x00115c0c01007387 */ /* 0x0001e40000100800 */
[----:B0-----:R-:W-:Y:S02]  /*c550*/  IMAD.MOV.U32 R12, RZ, RZ, R41 ;  /* 0x000000ffff0c7224 */ /* 0x001fe400078e0029 */
[----:B------:R0:W-:Y:S04]  /*c560*/  STL [R1+0x1170], R10 ;  /* 0x0011700a01007387 */ /* 0x0001e80000100800 */
[----:B------:R-:W-:Y:S04]  /*c570*/  STL [R1+0x1164], R12 ;  /* 0x0011640c01007387 */ /* 0x000fe80000100800 */
[----:B------:R1:W-:Y:S01]  /*c580*/  STL [R1+0x1178], R8 ;  /* 0x0011780801007387 */ /* 0x0003e20000100800 */
[----:B0-----:R-:W-:-:S02]  /*c590*/  IMAD.MOV.U32 R10, RZ, RZ, R11 ;  /* 0x000000ffff0a7224 */ /* 0x001fc400078e000b */
[----:B-1----:R-:W-:-:S03]  /*c5a0*/  IMAD.MOV.U32 R8, RZ, RZ, R9 ;  /* 0x000000ffff087224 */ /* 0x002fc600078e0009 */
[----:B------:R-:W-:Y:S04]  /*c5b0*/  STL [R1+0x116c], R10 ;  /* 0x00116c0a01007387 */ /* 0x000fe80000100800 */
[----:B------:R0:W-:Y:S01]  /*c5c0*/  STL [R1+0x1174], R8 ;  /* 0x0011740801007387 */ /* 0x0001e20000100800 */
[----:B----4-:R-:W-:-:S03]  /*c5d0*/  IMAD R0, R0, c[0x0][0x184], RZ ;  /* 0x0000610000007a24 */ /* 0x010fc600078e02ff */
[----:B------:R-:W-:Y:S04]  /*c5e0*/  STL [R1+0x1180], R38 ;  /* 0x0011802601007387 */ /* 0x000fe80000100800 */
[----:B------:R1:W-:Y:S01]  /*c5f0*/  STL [R1+0x1188], R6 ;  /* 0x0011880601007387 */ /* 0x0003e20000100800 */
[----:B0-----:R-:W-:Y:S01]  /*c600*/  IMAD.MOV.U32 R8, RZ, RZ, R39 ;  /* 0x000000ffff087224 */ /* 0x001fe200078e0027 */
[----:B------:R-:W-:Y:S01]  /*c610*/  LEA R18, P0, R0, c[0x0][0x160], 0x1 ;  /* 0x0000580000127a11 */ /* 0x000fe200078008ff */
[----:B------:R-:W-:-:S03]  /*c620*/  IMAD.MOV.U32 R10, RZ, RZ, c[0x0][0x188] ;  /* 0x00006200ff0a7624 */ /* 0x000fc600078e00ff */
[----:B------:R-:W-:Y:S01]  /*c630*/  STL [R1+0x117c], R8 ;  /* 0x00117c0801007387 */ /* 0x000fe20000100800 */
[----:B-1----:R-:W-:Y:S01]  /*c640*/  IMAD.MOV.U32 R6, RZ, RZ, R7 ;  /* 0x000000ffff067224 */ /* 0x002fe200078e0007 */
[----:B------:R-:W-:-:S04]  /*c650*/  LEA.HI.X.SX32 R19, R0, c[0x0][0x164], 0x1, P0 ;  /* 0x0000590000137a11 */ /* 0x000fc800000f0eff */
[----:B------:R0:W-:Y:S02]  /*c660*/  STL [R1+0x1184], R6 ;  /* 0x0011840601007387 */ /* 0x0001e40000100800 */
[----:B0-----:R-:W-:Y:S02]  /*c670*/  IMAD R6, R10, 0x7f, RZ ;  /* 0x0000007f0a067824 */ /* 0x001fe400078e02ff */
[----:B---3--:R0:W-:Y:S04]  /*c680*/  STL [R1+0x1190], R4 ;  /* 0x0011900401007387 */ /* 0x0081e80000100800 */
[----:B------:R1:W-:Y:S01]  /*c690*/  STL [R1+0x118c], R5 ;  /* 0x00118c0501007387 */ /* 0x0003e20000100800 */
[----:B0-----:R-:W-:-:S03]  /*c6a0*/  IMAD R4, R59, c[0x0][0x184], RZ ;  /* 0x000061003b047a24 */ /* 0x001fc600078e02ff */
[----:B------:R-:W-:Y:S02]  /*c6b0*/  STL.64 [R1+0x540], R18 ;  /* 0x0005401201007387 */ /* 0x000fe40000100a00 */
[----:B------:R-:W-:Y:S01]  /*c6c0*/  LEA R16, P2, R4, c[0x0][0x160], 0x1 ;  /* 0x0000580004107a11 */ /* 0x000fe200078408ff */
[----:B-1----:R-:W-:Y:S02]  /*c6d0*/  IMAD R5, R2, c[0x0][0x184], RZ ;  /* 0x0000610002057a24 */ /* 0x002fe400078e02ff */
[----:B------:R-:W-:-:S03]  /*c6e0*/  IMAD R0, R3, c[0x0][0x184], RZ ;  /* 0x0000610003007a24 */ /* 0x000fc600078e02ff */
[C---:B------:R-:W-:Y:S01]  /*c6f0*/  LEA R12, P0, R5.reuse, c[0x0][0x160], 0x1 ;  /* 0x00005800050c7a11 */ /* 0x040fe200078008ff */
[----:B------:R-:W-:Y:S01]  /*c700*/  IMAD.WIDE R2, R6, 0x2, R18 ;  /* 0x0000000206027825 */ /* 0x000fe200078e0212 */
[----:B------:R-:W-:Y:S02]  /*c710*/  LEA.HI.X.SX32 R17, R4, c[0x0][0x164], 0x1, P2 ;  /* 0x0000590004117a11 */ /* 0x000fe400010f0eff */
[C---:B------:R-:W-:Y:S02]  /*c720*/  LEA R14, P1, R0.reuse, c[0x0][0x160], 0x1 ;  /* 0x00005800000e7a11 */ /* 0x040fe400078208ff */
[----:B------:R-:W-:Y:S02]  /*c730*/  LEA.HI.X.SX32 R13, R5, c[0x0][0x164], 0x1, P0 ;  /* 0x00005900050d7a11 */ /* 0x000fe400000f0eff */
[----:B------:R-:W-:Y:S01]  /*c740*/  LEA.HI.X.SX32 R15, R0, c[0x0][0x164], 0x1, P1 ;  /* 0x00005900000f7a11 */ /* 0x000fe200008f0eff */
[----:B------:R-:W-:Y:S02]  /*c750*/  IMAD R0, R10, 0x7e, RZ ;  /* 0x0000007e0a007824 */ /* 0x000fe400078e02ff */
[----:B------:R-:W-:Y:S01]  /*c760*/  IMAD.MOV.U32 R7, RZ, RZ, R61 ;  /* 0x000000ffff077224 */ /* 0x000fe200078e003d */
[----:B------:R-:W-:Y:S04]  /*c770*/  STL [R1+0x1198], R60 ;  /* 0x0011983c01007387 */ /* 0x000fe80000100800 */
[----:B------:R-:W-:Y:S04]  /*c780*/  STL [R1+0x1194], R7 ;  /* 0x0011940701007387 */ /* 0x000fe80000100800 */
[----:B------:R-:W-:Y:S01]  /*c790*/  STL [R1+0x11a0], R2 ;  /* 0x0011a00201007387 */ /* 0x000fe20000100800 */
[----:B------:R-:W-:-:S03]  /*c7a0*/  IMAD.WIDE R4, R6, 0x2, R14 ;  /* 0x0000000206047825 */ /* 0x000fc600078e020e */
[----:B------:R0:W-:Y:S04]  /*c7b0*/  STL [R1+0x119c], R3 ;  /* 0x00119c0301007387 */ /* 0x0001e80000100800 */
[----:B------:R-:W-:Y:S01]  /*c7c0*/  STL.64 [R1+0x548], R16 ;  /* 0x0005481001007387 */ /* 0x000fe20000100a00 */
[----:B0-----:R-:W-:-:S03]  /*c7d0*/  IMAD.WIDE R2, R6, 0x2, R16 ;  /* 0x0000000206027825 */ /* 0x001fc600078e0210 */
[----:B------:R-:W-:Y:S01]  /*c7e0*/  STL.64 [R1+0x558], R12 ;  /* 0x0005580c01007387 */ /* 0x000fe20000100a00 */
[----:B------:R-:W-:-:S03]  /*c7f0*/  IMAD.WIDE R6, R6, 0x2, R12 ;  /* 0x0000000206067825 */ /* 0x000fc600078e020c */
[----:B------:R-:W-:Y:S01]  /*c800*/  STL.64 [R1+0x550], R14 ;  /* 0x0005500e01007387 */ /* 0x000fe20000100a00 */
[----:B------:R-:W-:-:S03]  /*c810*/  IMAD.WIDE R8, R0, 0x2, R18 ;  /* 0x0000000200087825 */ /* 0x000fc600078e0212 */
[----:B------:R-:W-:Y:S04]  /*c820*/  STL [R1+0x11a8], R2 ;  /* 0x0011a80201007387 */ /* 0x000fe80000100800 */
[----:B------:R0:W-:Y:S01]  /*c830*/  STL [R1+0x11a4], R3 ;  /* 0x0011a40301007387 */ /* 0x0001e20000100800 */
[----:B------:R-:W-:-:S03]  /*c840*/  IMAD R11, R10, 0x7d, RZ ;  /* 0x0000007d0a0b7824 */ /* 0x000fc600078e02ff */
[----:B------:R-:W-:Y:S04]  /*c850*/  STL [R1+0x11b0], R4 ;  /* 0x0011b00401007387 */ /* 0x000fe80000100800 */
[----:B------:R1:W-:Y:S01]  /*c860*/  STL [R1+0x11ac], R5 ;  /* 0x0011ac0501007387 */ /* 0x0003e20000100800 */
[----:B0-----:R-:W-:-:S03]  /*c870*/  IMAD.WIDE R2, R0, 0x2, R16 ;  /* 0x0000000200027825 */ /* 0x001fc600078e0210 */
[----:B------:R-:W-:Y:S04]  /*c880*/  STL [R1+0x11b8], R6 ;  /* 0x0011b80601007387 */ /* 0x000fe80000100800 */
[----:B------:R0:W-:Y:S01]  /*c890*/  STL [R1+0x11b4], R7 ;  /* 0x0011b40701007387 */ /* 0x0001e20000100800 */
[----:B-1----:R-:W-:-:S03]  /*c8a0*/  IMAD.WIDE R4, R0, 0x2, R14 ;  /* 0x0000000200047825 */ /* 0x002fc600078e020e */
[----:B------:R-:W-:Y:S04]  /*c8b0*/  STL [R1+0x11c0], R8 ;  /* 0x0011c00801007387 */ /* 0x000fe80000100800 */
[----:B------:R1:W-:Y:S01]  /*c8c0*/  STL [R1+0x11bc], R9 ;  /* 0x0011bc0901007387 */ /* 0x0003e20000100800 */
[----:B0-----:R-:W-:-:S03]  /*c8d0*/  IMAD.WIDE R6, R0, 0x2, R12 ;  /* 0x0000000200067825 */ /* 0x001fc600078e020c */
[----:B------:R-:W-:Y:S04]  /*c8e0*/  STL [R1+0x11c8], R2 ;  /* 0x0011c80201007387 */ /* 0x000fe80000100800 */
[----:B------:R0:W-:Y:S01]  /*c8f0*/  STL [R1+0x11c4], R3 ;  /* 0x0011c40301007387 */ /* 0x0001e20000100800 */
[----:B-1----:R-:W-:-:S03]  /*c900*/  IMAD.WIDE R8, R11, 0x2, R18 ;  /* 0x000000020b087825 */ /* 0x002fc600078e0212 */
[----:B------:R-:W-:Y:S01]  /*c910*/  STL [R1+0x11d0], R4 ;  /* 0x0011d00401007387 */ /* 0x000fe20000100800 */
[----:B------:R-:W-:-:S03]  /*c920*/  IMAD R0, R10, 0x7c, RZ ;  /* 0x0000007c0a007824 */ /* 0x000fc600078e02ff */
        /* <DEDUP_REMOVED lines=779> */
[----:B------:R-:W-:-:S03]  /*f9e0*/  IMAD.SHL.U32 R0, R10, 0x40, RZ ;  /* 0x000000400a007824 */ /* 0x000fc600078e00ff */
        /* <DEDUP_REMOVED lines=810> */
[----:B------:R1:W-:Y:S04]  /*12c90*/  STL [R1+0x2120], R8 ;  /* 0x0021200801007387 */ /* 0x0003e80000100800 */
[----:B------:R-:W-:Y:S01]  /*12ca0*/  STL [R1+0x211c], R9 ;  /* 0x00211c0901007387 */ /* 0x000fe20000100800 */
[----:B0-----:R-:W-:-:S03]  /*12cb0*/  IMAD.WIDE R6, R11, 0x2, R12 ;  /* 0x000000020b067825 */ /* 0x001fc600078e020c */
[----:B------:R-:W-:Y:S01]  /*12cc0*/  STL [R1+0x2128], R2 ;  /* 0x0021280201007387 */ /* 0x000fe20000100800 */
[----:B-1----:R-:W-:-:S03]  /*12cd0*/  IMAD.SHL.U32 R8, R10, 0x2, RZ ;  /* 0x000000020a087824 */ /* 0x002fc600078e00ff */
[----:B------:R0:W-:Y:S04]  /*12ce0*/  STL [R1+0x2124], R3 ;  /* 0x0021240301007387 */ /* 0x0001e80000100800 */
        /* <DEDUP_REMOVED lines=9> */
[----:B------:R-:W-:Y:S01]  /*12d80*/  STL [R1+0x2148], R4 ;  /* 0x0021480401007387 */ /* 0x000fe20000100800 */
[----:B------:R-:W-:-:S03]  /*12d90*/  IMAD.WIDE R8, R8, 0x2, R12 ;  /* 0x0000000208087825 */ /* 0x000fc600078e020c */
[----:B------:R0:W-:Y:S01]  /*12da0*/  STL [R1+0x2144], R5 ;  /* 0x0021440501007387 */ /* 0x0001e20000100800 */
[----:B-1----:R-:W-:-:S03]  /*12db0*/  IMAD.WIDE R2, R10, 0x2, R18 ;  /* 0x000000020a027825 */ /* 0x002fc600078e0212 */
[----:B------:R-:W-:Y:S04]  /*12dc0*/  STL [R1+0x2150], R6 ;  /* 0x0021500601007387 */ /* 0x000fe80000100800 */
[----:B------:R1:W-:Y:S01]  /*12dd0*/  STL [R1+0x214c], R7 ;  /* 0x00214c0701007387 */ /* 0x0003e20000100800 */
[----:B0-----:R-:W-:-:S03]  /*12de0*/  IMAD.WIDE R4, R10, 0x2, R16 ;  /* 0x000000020a047825 */ /* 0x001fc600078e0210 */
[----:B------:R-:W-:Y:S04]  /*12df0*/  STL [R1+0x2158], R8 ;  /* 0x0021580801007387 */ /* 0x000fe80000100800 */
[----:B------:R-:W-:Y:S01]  /*12e00*/  STL [R1+0x2154], R9 ;  /* 0x0021540901007387 */ /* 0x000fe20000100800 */
[----:B-1----:R-:W-:-:S03]  /*12e10*/  IMAD.WIDE R6, R10, 0x2, R14 ;  /* 0x000000020a067825 */ /* 0x002fc600078e020e */
[----:B------:R-:W-:Y:S04]  /*12e20*/  STL [R1+0x2160], R2 ;  /* 0x0021600201007387 */ /* 0x000fe80000100800 */
[----:B------:R0:W-:Y:S04]  /*12e30*/  STL [R1+0x215c], R3 ;  /* 0x00215c0301007387 */ /* 0x0001e80000100800 */
[----:B------:R-:W-:Y:S04]  /*12e40*/  STL [R1+0x2168], R4 ;  /* 0x0021680401007387 */ /* 0x000fe80000100800 */
[----:B------:R-:W-:Y:S01]  /*12e50*/  STL [R1+0x2164], R5 ;  /* 0x0021640501007387 */ /* 0x000fe20000100800 */
[----:B0-----:R-:W-:-:S03]  /*12e60*/  IMAD.WIDE R2, R10, 0x2, R12 ;  /* 0x000000020a027825 */ /* 0x001fc600078e020c */
[----:B------:R-:W-:Y:S04]  /*12e70*/  STL [R1+0x2170], R6 ;  /* 0x0021700601007387 */ /* 0x000fe80000100800 */
[----:B------:R-:W-:Y:S04]  /*12e80*/  STL [R1+0x216c], R7 ;  /* 0x00216c0701007387 */ /* 0x000fe80000100800 */
[----:B------:R-:W-:Y:S04]  /*12e90*/  STL [R1+0x2178], R2 ;  /* 0x0021780201007387 */ /* 0x000fe80000100800 */
[----:B------:R0:W-:Y:S04]  /*12ea0*/  STL [R1+0x2174], R3 ;  /* 0x0021740301007387 */ /* 0x0001e80000100800 */
        /* <DEDUP_REMOVED lines=95> */
[----:B------:R-:W1:Y:S04]  /*134a0*/  S2R R61, SR_TID.X ;  /* 0x00000000003d7919 */ /* 0x000e680000002100 */
        /* <DEDUP_REMOVED lines=20> */
[----:B------:R-:W-:Y:S01]  /*135f0*/  STL [R1+0x4e8], RZ ;  /* 0x0004e8ff01007387 */ /* 0x000fe20000100800 */
[----:B-1----:R-:W-:-:S03]  /*13600*/  LOP3.LUT R61, R61, 0x1f, RZ, 0xc0, !PT ;  /* 0x0000001f3d3d7812 */ /* 0x002fc600078ec0ff */
[----:B------:R-:W-:Y:S04]  /*13610*/  STL [R1+0x4ec], RZ ;  /* 0x0004ecff01007387 */ /* 0x000fe80000100800 */
[----:B------:R-:W-:Y:S04]  /*13620*/  STL [R1+0x4c0], RZ ;  /* 0x0004c0ff01007387 */ /* 0x000fe80000100800 */
[----:B------:R-:W-:Y:S04]  /*13630*/  STL [R1+0x4c4], RZ ;  /* 0x0004c4ff01007387 */ /* 0x000fe80000100800 */
[----:B------:R-:W-:Y:S04]  /*13640*/  STL [R1+0x4c8], RZ ;  /* 0x0004c8ff01007387 */ /* 0x000fe80000100800 */
[----:B------:R-:W-:Y:S01]  /*13650*/  STL [R1+0x4cc], RZ ;  /* 0x0004ccff01007387 */ /* 0x000fe20000100800 */
[----:B0-----:R-:W-:-:S03]  /*13660*/  IMAD.SHL.U32 R3, R61, 0x2, RZ ;  /* 0x000000023d037824 */ /* 0x001fc600078e00ff */
[----:B------:R-:W-:Y:S04]  /*13670*/  STL [R1+0x4b0], RZ ;  /* 0x0004b0ff01007387 */ /* 0x000fe80000100800 */
[----:B------:R-:W-:Y:S04]  /*13680*/  STL [R1+0x4b4], RZ ;  /* 0x0004b4ff01007387 */ /* 0x000fe80000100800 */
[----:B------:R-:W-:Y:S04]  /*13690*/  STL [R1+0x4b8], RZ ;  /* 0x0004b8ff01007387 */ /* 0x000fe80000100800 */
[----:B------:R-:W-:Y:S04]  /*136a0*/  STL [R1+0x4bc], RZ ;  /* 0x0004bcff01007387 */ /* 0x000fe80000100800 */
[----:B------:R-:W2:Y:S04]  /*136b0*/  LDL.LU R61, [R1+0x7a0] ;  /* 0x0007a000013d7983 */ /* 0x000ea80000300800 */
        /* <DEDUP_REMOVED lines=27> */
[----:B------:R-:W-:-:S04]  /*13870*/  IMAD.MOV.U32 R60, RZ, RZ, c[0x0][0x18c] ;  /* 0x00006300ff3c7624 */ /* 0x000fc800078e00ff */
[----:B------:R-:W-:Y:S02]  /*13880*/  IMAD.SHL.U32 R4, R60, 0x80, RZ ;  /* 0x000000803c047824 */ /* 0x000fe400078e00ff */
[----:B------:R-:W-:-:S03]  /*13890*/  IMAD.SHL.U32 R10, R10, 0x80, RZ ;  /* 0x000000800a0a7824 */ /* 0x000fc600078e00ff */
[----:B------:R-:W-:Y:S02]  /*138a0*/  SHF.R.S32.HI R2, RZ, 0x1f, R4 ;  /* 0x0000001fff027819 */ /* 0x000fe40000011404 */
[----:B------:R-:W-:Y:S02]  /*138b0*/  SHF.R.S32.HI R0, RZ, 0x1f, R10 ;  /* 0x0000001fff007819 */ /* 0x000fe4000001140a */
[----:B------:R-:W-:Y:S02]  /*138c0*/  SHF.L.U64.HI R2, R4, 0x1, R2 ;  /* 0x0000000104027819 */ /* 0x000fe40000010202 */
[C---:B------:R-:W-:Y:S02]  /*138d0*/  LOP3.LUT R4, R3.reuse, 0x10, RZ, 0x3c, !PT ;  /* 0x0000001003047812 */ /* 0x040fe400078e3cff */
[----:B------:R-:W-:Y:S02]  /*138e0*/  LOP3.LUT R6, R3, 0x20, RZ, 0x3c, !PT ;  /* 0x0000002003067812 */ /* 0x000fe400078e3cff */
[----:B------:R-:W-:-:S02]  /*138f0*/  SHF.L.U64.HI R0, R10, 0x1, R0 ;  /* 0x000000010a007819 */ /* 0x000fc40000010200 */
[----:B--2---:R-:W-:-:S05]  /*13900*/  SHF.R.S32.HI R5, RZ, 0x7, R61 ;  /* 0x00000007ff057819 */ /* 0x004fca000001143d */
[----:B------:R0:W-:Y:S04]  /*13910*/  STL [R1+0x2358], R5 ;  /* 0x0023580501007387 */ /* 0x0001e80000100800 */
[----:B------:R1:W-:Y:S04]  /*13920*/  STL [R1+0x46c], RZ ;  /* 0x00046cff01007387 */ /* 0x0003e80000100800 */
        /* <DEDUP_REMOVED lines=82> */
[----:B------:R-:W2:Y:S04]  /*13e50*/  S2R R61, SR_TID.X ;  /* 0x00000000003d7919 */ /* 0x000ea80000002100 */
        /* <DEDUP_REMOVED lines=19> */
[----:B------:R1:W-:Y:S01]  /*13f90*/  STL [R1+0x3e4], RZ ;  /* 0x0003e4ff01007387 */ /* 0x0003e20000100800 */
[----:B--2---:R-:W-:-:S03]  /*13fa0*/  LOP3.LUT R60, R61, 0x7, RZ, 0xc0, !PT ;  /* 0x000000073d3c7812 */ /* 0x004fc600078ec0ff */
[----:B------:R1:W-:Y:S04]  /*13fb0*/  STL [R1+0x3e8], RZ ;  /* 0x0003e8ff01007387 */ /* 0x0003e80000100800 */
[----:B------:R1:W-:Y:S01]  /*13fc0*/  STL [R1+0x3ec], RZ ;  /* 0x0003ecff01007387 */ /* 0x0003e20000100800 */
[----:B------:R-:W-:Y:S02]  /*13fd0*/  IMAD R60, R60, 0x110, RZ ;  /* 0x000001103c3c7824 */ /* 0x000fe400078e02ff */
[C---:B------:R-:W-:Y:S02]  /*13fe0*/  IMAD.SHL.U32 R58, R61.reuse, 0x2, RZ ;  /* 0x000000023d3a7824 */ /* 0x040fe400078e00ff */
[----:B------:R-:W-:-:S03]  /*13ff0*/  IMAD.SHL.U32 R59, R61, 0x80, RZ ;  /* 0x000000803d3b7824 */ /* 0x000fc600078e00ff */
[C-C-:B------:R-:W-:Y:S02]  /*14000*/  LOP3.LUT R61, R60.reuse, 0x10, R58.reuse, 0x78, !PT ;  /* 0x000000103c3d7812 */ /* 0x140fe400078e783a */
[----:B------:R-:W-:Y:S02]  /*14010*/  LOP3.LUT R60, R60, 0x30, R58, 0x78, !PT ;  /* 0x000000303c3c7812 */ /* 0x000fe400078e783a */
[----:B------:R-:W-:Y:S02]  /*14020*/  LOP3.LUT R61, R61, 0x800, R59, 0xf8, !PT ;  /* 0x000008003d3d7812 */ /* 0x000fe400078ef83b */
[----:B0-----:R-:W-:Y:S02]  /*14030*/  LOP3.LUT R5, R3, 0x30, RZ, 0x3c, !PT ;  /* 0x0000003003057812 */ /* 0x001fe400078e3cff */
[----:B------:R-:W-:Y:S02]  /*14040*/  LOP3.LUT R4, R60, 0x40, RZ, 0x3c, !PT ;  /* 0x000000403c047812 */ /* 0x000fe400078e3cff */
[----:B------:R-:W-:-:S02]  /*14050*/  LOP3.LUT R6, R61, 0x20, RZ, 0x3c, !PT ;  /* 0x000000203d067812 */ /* 0x000fc400078e3cff */
[C---:B------:R-:W-:Y:S02]  /*14060*/  LOP3.LUT R5, R61.reuse, 0x40, RZ, 0x3c, !PT ;  /* 0x000000403d057812 */ /* 0x040fe400078e3cff */
[----:B-1----:R-:W-:-:S06]  /*14070*/  LOP3.LUT R4, R61, 0x60, RZ, 0x3c, !PT ;  /* 0x000000603d047812 */ /* 0x002fcc00078e3cff */
.L_x_2:
[----:B0-----:R-:W2:Y:S04]  /*14080*/  LDL.64 R4, [R1+0x558] ;  /* 0x0005580001047983 */ /* 0x001ea80000100a00 */
[----:B--2---:R0:W-:Y:S04]  /*14090*/  STL [R1+0x4154], R5 ;  /* 0x0041540501007387 */ /* 0x0041e80000100800 */
[----:B0-----:R-:W2:Y:S04]  /*140a0*/  LDL R5, [R1+0xb60] ;  /* 0x000b600001057983 */ /* 0x001ea80000100800 */
[----:B------:R-:W-:Y:S04]  /*140b0*/  STL [R1+0x3b6c], R31 ;  /* 0x003b6c1f01007387 */ /* 0x000fe80000100800 */
        /* <DEDUP_REMOVED lines=193> */
[----:B-----5:R-:W-:Y:S04]  /*14cd0*/  STL [R1+0x3b68], R61 ;  /* 0x003b683d01007387 */ /* 0x020fe80000100800 */
        /* <DEDUP_REMOVED lines=296> */
[----:B------:R-:W-:Y:S01]  /*15f60*/  STL [R1+0x39ac], R0 ;  /* 0x0039ac0001007387 */ /* 0x000fe20000100800 */
[----:B------:R-:W-:-:S03]  /*15f70*/  IMAD.MOV.U32 R29, RZ, RZ, c[0x0][0x180] ;  /* 0x00006000ff1d7624 */ /* 0x000fc600078e00ff */
[----:B------:R-:W-:Y:S04]  /*15f80*/  STL [R1+0x39b4], R0 ;  /* 0x0039b40001007387 */ /* 0x000fe80000100800 */
[----:B------:R-:W-:Y:S04]  /*15f90*/  STL [R1+0x39bc], R0 ;  /* 0x0039bc0001007387 */ /* 0x000fe80000100800 */
[----:B------:R-:W-:Y:S04]  /*15fa0*/  STL [R1+0x39c4], R0 ;  /* 0x0039c40001007387 */ /* 0x000fe80000100800 */
[----:B------:R-:W-:Y:S01]  /*15fb0*/  STL [R1+0x39cc], R0 ;  /* 0x0039cc0001007387 */ /* 0x000fe20000100800 */
[----:B--2---:R-:W-:-:S03]  /*15fc0*/  IMAD R29, R5, -0x80, R29 ;  /* 0xffffff80051d7824 */ /* 0x004fc600078e021d */
[----:B------:R-:W-:Y:S04]  /*15fd0*/  STL [R1+0x39d4], R0 ;  /* 0x0039d40001007387 */ /* 0x000fe80000100800 */
[----:B------:R-:W-:Y:S04]  /*15fe0*/  STL [R1+0x39e4], R0 ;  /* 0x0039e40001007387 */ /* 0x000fe80000100800 */
[----:B------:R0:W-:Y:S04]  /*15ff0*/  STL [R1+0x24b4], R2 ;  /* 0x0024b40201007387 */ /* 0x0001e80000100800 */
[----:B0-----:R-:W2:Y:S04]  /*16000*/  LDL.LU R2, [R1+0x11b4] ;  /* 0x0011b40001027983 */ /* 0x001ea80000300800 */
[----:B------:R-:W3:Y:S01]  /*16010*/  LDL.LU R5, [R1+0x4154] ;  /* 0x0041540001057983 */ /* 0x000ee20000300800 */
[----:B------:R-:W-:-:S02]  /*16020*/  ISETP.GT.AND P0, PT, R29, RZ, PT ;  /* 0x000000ff1d00720c */ /* 0x000fc40003f04270 */
[----:B------:R-:W-:Y:S02]  /*16030*/  PRMT R61, RZ, 0x7610, R61 ;  /* 0x00007610ff3d7816 */ /* 0x000fe4000000003d */
[----:B------:R-:W-:Y:S02]  /*16040*/  PRMT R31, RZ, 0x7610, R31 ;  /* 0x00007610ff1f7816 */ /* 0x000fe4000000001f */
[----:B------:R-:W-:-:S07]  /*16050*/  ISETP.GT.AND P1, PT, R29, 0x1, PT ;  /* 0x000000011d00780c */ /* 0x000fce0003f24270 */
[----:B---3--:R-:W3:Y:S04]  /*16060*/  @P0 LDG.E.U16 R61, [R4.64] ;  /* 0x00000004043d0981 */ /* 0x008ee8000c1e1500 */
[----:B---3--:R0:W-:Y:S04]  /*16070*/  STL [R1+0xb14], R61 ;  /* 0x000b143d01007387 */ /* 0x0081e80000100800 */
[----:B0-----:R-:W3:Y:S04]  /*16080*/  LDL.LU R61, [R1+0x4150] ;  /* 0x00415000013d7983 */ /* 0x001ee80000300800 */
[----:B------:R-:W4:Y:S01]  /*16090*/  LDL.64 R4, [R1+0x550] ;  /* 0x0005500001047983 */ /* 0x000f220000100a00 */
[----:B---3--:R-:W-:-:S03]  /*160a0*/  PRMT R61, RZ, 0x7610, R61 ;  /* 0x00007610ff3d7816 */ /* 0x008fc6000000003d */
[----:B----4-:R-:W3:Y:S04]  /*160b0*/  @P0 LDG.E.U16 R31, [R4.64] ;  /* 0x00000004041f0981 */ /* 0x010ee8000c1e1500 */
        /* <DEDUP_REMOVED lines=12> */
[----:B------:R-:W4:Y:S04]  /*16180*/  LDL R4, [R1+0x2174] ;  /* 0x0021740001047983 */ /* 0x000f280000100800 */
[----:B------:R-:W4:Y:S01]  /*16190*/  LDL R5, [R1+0x2178] ;  /* 0x0021780001057983 */ /* 0x000f220000100800 */
[----:B------:R-:W-:-:S02]  /*161a0*/  ISETP.GT.AND P0, PT, R29, 0x2, PT ;  /* 0x000000021d00780c */ /* 0x000fc40003f04270 */
[----:B---3--:R-:W-:Y:S02]  /*161b0*/  PRMT R31, RZ, 0x7610, R31 ;  /* 0x00007610ff1f7816 */ /* 0x008fe4000000001f */
[----:B----4-:R-:W-:-:S04]  /*161c0*/  @P1 LOP3.LUT R5, R5, R4, RZ, 0x3c, !PT ;  /* 0x0000000405051212 */ /* 0x010fc800078e3cff */
[----:B------:R-:W-:-:S04]  /*161d0*/  @P1 LOP3.LUT R4, R5, R4, RZ, 0x3c, !PT ;  /* 0x0000000405041212 */ /* 0x000fc800078e3cff */
[----:B------:R-:W-:-:S05]  /*161e0*/  @P1 LOP3.LUT R5, R5, R4, RZ, 0x3c, !PT ;  /* 0x0000000405051212 */ /* 0x000fca00078e3cff */
[----:B------:R-:W3:Y:S04]  /*161f0*/  @P1 LDG.E.U16 R61, [R4.64] ;  /* 0x00000004043d1981 */ /* 0x000ee8000c1e1500 */
[----:B---3--:R0:W-:Y:S04]  /*16200*/  STL [R1+0xb00], R61 ;  /* 0x000b003d01007387 */ /* 0x0081e80000100800 */
[----:B0-----:R-:W3:Y:S04]  /*16210*/  LDL.LU R61, [R1+0x4140] ;  /* 0x00414000013d7983 */ /* 0x001ee80000300800 */
[----:B------:R-:W4:Y:S04]  /*16220*/  LDL R4, [R1+0x216c] ;  /* 0x00216c0001047983 */ /* 0x000f280000100800 */
[----:B------:R-:W4:Y:S01]  /*16230*/  LDL R5, [R1+0x2170] ;  /* 0x0021700001057983 */ /* 0x000f220000100800 */
[----:B---3--:R-:W-:-:S02]  /*16240*/  PRMT R61, RZ, 0x7610, R61 ;  /* 0x00007610ff3d7816 */ /* 0x008fc4000000003d */
        /* <DEDUP_REMOVED lines=507> */
[----:B------:R-:W-:-:S02]  /*18200*/  PRMT R0, RZ, 0x7610, R0 ;  /* 0x00007610ff007816 */ /* 0x000fc40000000000 */
[----:B------:R-:W-:Y:S02]  /*18210*/  ISETP.GT.AND P0, PT, R29, 0x10, PT ;  /* 0x000000101d00780c */ /* 0x000fe40003f04270 */
        /* <DEDUP_REMOVED lines=8> */
[----:B------:R-:W4:Y:S02]  /*182a0*/  LDL R5, [R1+0x1fb0] ;  /* 0x001fb00001057983 */ /* 0x000f240000100800 */
[----:B----4-:R-:W-:-:S04]  /*182b0*/  @P1 LOP3.LUT R5, R5, R4, RZ, 0x3c, !PT ;  /* 0x0000000405051212 */ /* 0x010fc800078e3cff */
[----:B------:R-:W-:-:S04]  /*182c0*/  @P1 LOP3.LUT R4, R5, R4, RZ, 0x3c, !PT ;  /* 0x0000000405041212 */ /* 0x000fc800078e3cff */
[----:B------:R-:W-:-:S05]  /*182d0*/  @P1 LOP3.LUT R5, R5, R4, RZ, 0x3c, !PT ;  /* 0x0000000405051212 */ /* 0x000fca00078e3cff */
[----:B------:R-:W4:Y:S04]  /*182e0*/  @P1 LDG.E.U16 R31, [R4.64] ;  /* 0x00000004041f1981 */ /* 0x000f28000c1e1500 */
[----:B----4-:R0:W-:Y:S04]  /*182f0*/  STL [R1+0x9e0], R31 ;  /* 0x0009e01f01007387 */ /* 0x0101e80000100800 */
[----:B0-----:R-:W4:Y:S04]  /*18300*/  LDL.LU R31, [R1+0x405c] ;  /* 0x00405c00011f7983 */ /* 0x001f280000300800 */
[----:B------:R-:W2:Y:S04]  /*18310*/  LDL R4, [R1+0x1fa4] ;  /* 0x001fa40001047983 */ /* 0x000ea80000100800 */
[----:B------:R-:W2:Y:S01]  /*18320*/  LDL R5, [R1+0x1fa8] ;  /* 0x001fa80001057983 */ /* 0x000ea20000100800 */
[----:B----4-:R-:W-:-:S02]  /*18330*/  PRMT R31, RZ, 0x7610, R31 ;  /* 0x00007610ff1f7816 */ /* 0x010fc4000000001f */
[----:B--2---:R-:W-:-:S04]  /*18340*/  @P1 LOP3.LUT R5, R5, R4, RZ, 0x3c, !PT ;  /* 0x0000000405051212 */ /* 0x004fc800078e3cff */
[----:B------:R-:W-:-:S04]  /*18350*/  @P1 LOP3.LUT R4, R5, R4, RZ, 0x3c, !PT ;  /* 0x0000000405041212 */ /* 0x000fc800078e3cff */
[----:B------:R-:W-:-:S05]  /*18360*/  @P1 LOP3.LUT R5, R5, R4, RZ, 0x3c, !PT ;  /* 0x0000000405051212 */ /* 0x000fca00078e3cff */
[----:B------:R0:W2:Y:S04]  /*18370*/  @P1 LDG.E.U16 R0, [R4.64] ;  /* 0x0000000404001981 */ /* 0x0000a8000c1e1500 */
[----:B0-----:R-:W4:Y:S04]  /*18380*/  LDL R4, [R1+0x1f9c] ;  /* 0x001f9c0001047983 */ /* 0x001f280000100800 */
[----:B------:R-:W4:Y:S01]  /*18390*/  LDL R5, [R1+0x1fa0] ;  /* 0x001fa00001057983 */ /* 0x000f220000100800 */
[----:B---3--:R-:W-:-:S03]  /*183a0*/  PRMT R61, RZ, 0x7610, R61 ;  /* 0x00007610ff3d7816 */ /* 0x008fc6000000003d */
[----:B--2---:R-:W-:Y:S01]  /*183b0*/  STL [R1+0x39e8], R0 ;  /* 0x0039e80001007387 */ /* 0x004fe20000100800 */
[----:B----4-:R-:W-:-:S04]  /*183c0*/  @P1 LOP3.LUT R5, R5, R4, RZ, 0x3c, !PT ;  /* 0x0000000405051212 */ /* 0x010fc800078e3cff */
[----:B------:R-:W-:-:S04]  /*183d0*/  @P1 LOP3.LUT R4, R5, R4, RZ, 0x3c, !PT ;  /* 0x0000000405041212 */ /* 0x000fc800078e3cff */
[----:B------:R-:W-:-:S05]  /*183e0*/  @P1 LOP3.LUT R5, R5, R4, RZ, 0x3c, !PT ;  /* 0x0000000405051212 */ /* 0x000fca00078e3cff */
[----:B------:R-:W2:Y:S04]  /*183f0*/  @P1 LDG.E.U16 R31, [R4.64] ;  /* 0x00000004041f1981 */ /* 0x000ea8000c1e1500 */
[----:B--2---:R0:W-:Y:S04]  /*18400*/  STL [R1+0x9d8], R31 ;  /* 0x0009d81f01007387 */ /* 0x0041e80000100800 */
[----:B0-----:R-:W2:Y:S04]  /*18410*/  LDL.LU R31, [R1+0x4058] ;  /* 0x00405800011f7983 */ /* 0x001ea80000300800 */
[----:B------:R-:W3:Y:S04]  /*18420*/  LDL R4, [R1+0x1f94] ;  /* 0x001f940001047983 */ /* 0x000ee80000100800 */
[----:B------:R-:W3:Y:S01]  /*18430*/  LDL R5, [R1+0x1f98] ;  /* 0x001f980001057983 */ /* 0x000ee20000100800 */
[----:B------:R-:W-:-:S02]  /*18440*/  ISETP.GT.AND P1, PT, R29, 0x11, PT ;  /* 0x000000111d00780c */ /* 0x000fc40003f24270 */
[----:B--2---:R-:W-:Y:S02]  /*18450*/  PRMT R31, RZ, 0x7610, R31 ;  /* 0x00007610ff1f7816 */ /* 0x004fe4000000001f */
[----:B---3--:R-:W-:-:S04]  /*18460*/  @P0 LOP3.LUT R5, R5, R4, RZ, 0x3c, !PT ;  /* 0x0000000405050212 */ /* 0x008fc800078e3cff */
[----:B------:R-:W-:-:S04]  /*18470*/  @P0 LOP3.LUT R4, R5, R4, RZ, 0x3c, !PT ;  /* 0x0000000405040212 */ /* 0x000fc800078e3cff */
[----:B------:R-:W-:-:S05]  /*18480*/  @P0 LOP3.LUT R5, R5, R4, RZ, 0x3c, !PT ;  /* 0x0000000405050212 */ /* 0x000fca00078e3cff */
[----:B------:R-:W2:Y:S04]  /*18490*/  @P0 LDG.E.U16 R61, [R4.64] ;  /* 0x00000004043d0981 */ /* 0x000ea8000c1e1500 */
[----:B--2---:R0:W-:Y:S04]  /*184a0*/  STL [R1+0x9d4], R61 ;  /* 0x0009d43d01007387 */ /* 0x0041e80000100800 */
[----:B0-----:R-:W2:Y:S04]  /*184b0*/  LDL.LU R61, [R1+0x4054] ;  /* 0x00405400013d7983 */ /* 0x001ea80000300800 */
[----:B------:R-:W3:Y:S04]  /*184c0*/  LDL R4, [R1+0x1f8c] ;  /* 0x001f8c0001047983 */ /* 0x000ee80000100800 */
[----:B------:R-:W3:Y:S01]  /*184d0*/  LDL R5, [R1+0x1f90] ;  /* 0x001f900001057983 */ /* 0x000ee20000100800 */
[----:B--2---:R-:W-:-:S02]  /*184e0*/  PRMT R61, RZ, 0x7610, R61 ;  /* 0x00007610ff3d7816 */ /* 0x004fc4000000003d */
        /* <DEDUP_REMOVED lines=837> */
[----:B0-----:R-:W2:Y:S01]  /*1b940*/  LDL.LU R31, [R1+0x3ee8] ;  /* 0x003ee800011f7983 */ /* 0x001ea20000300800 */
[----:B------:R-:W3:Y:S02]  /*1b950*/  LDL R4, [R1+0x1cb4] ;  /* 0x001cb40001047983 */ /* 0x000ee40000100800 */
        /* <DEDUP_REMOVED lines=1970> */
[----:B------:R-:W3:Y:S02]  /*23480*/  LDL R5, [R1+0x1610] ;  /* 0x0016100001057983 */ /* 0x000ee40000100800 */
[----:B---3--:R-:W-:-:S04]  /*23490*/  @P0 LOP3.LUT R5, R5, R4, RZ, 0x3c, !PT ;  /* 0x0000000405050212 */ /* 0x008fc800078e3cff */
[----:B------:R-:W-:-:S04]  /*234a0*/  @P0 LOP3.LUT R4, R5, R4, RZ, 0x3c, !PT ;  /* 0x0000000405040212 */ /* 0x000fc800078e3cff */
[----:B------:R-:W-:-:S05]  /*234b0*/  @P0 LOP3.LUT R5, R5, R4, RZ, 0x3c, !PT ;  /* 0x0000000405050212 */ /* 0x000fca00078e3cff */
[----:B------:R-:W3:Y:S04]  /*234c0*/  @P0 LDG.E.U16 R31, [R4.64] ;  /* 0x00000004041f0981 */ /* 0x000ee8000c1e1500 */
[----:B---3--:R0:W-:Y:S04]  /*234d0*/  STL [R1+0xcc], R31 ;  /* 0x0000cc1f01007387 */ /* 0x0081e80000100800 */
[----:B0-----:R-:W3:Y:S01]  /*234e0*/  LDL.LU R31, [R1+0x3b90] ;  /* 0x003b9000011f7983 */ /* 0x001ee20000300800 */
[----:B------:R-:W4:Y:S02]  /*234f0*/  LDL R4, [R1+0x1604] ;  /* 0x0016040001047983 */ /* 0x000f240000100800 */
[----:B------:R-:W4:Y:S01]  /*23500*/  LDL R5, [R1+0x1608] ;  /* 0x0016080001057983 */ /* 0x000f220000100800 */
[----:B---3--:R-:W-:-:S02]  /*23510*/  PRMT R31, RZ, 0x7610, R31 ;  /* 0x00007610ff1f7816 */ /* 0x008fc4000000001f */
[----:B----4-:R-:W-:-:S04]  /*23520*/  @P0 LOP3.LUT R5, R5, R4, RZ, 0x3c, !PT ;  /* 0x0000000405050212 */ /* 0x010fc800078e3cff */
[----:B------:R-:W-:-:S04]  /*23530*/  @P0 LOP3.LUT R4, R5, R4, RZ, 0x3c, !PT ;  /* 0x0000000405040212 */ /* 0x000fc800078e3cff */
[----:B------:R-:W-:-:S05]  /*23540*/  @P0 LOP3.LUT R5, R5, R4, RZ, 0x3c, !PT ;  /* 0x0000000405050212 */ /* 0x000fca00078e3cff */
[----:B------:R-:W3:Y:S04]  /*23550*/  @P0 LDG.E.U16 R31, [R4.64] ;  /* 0x00000004041f0981 */ /* 0x000ee8000c1e1500 */
[----:B---3--:R0:W-:Y:S04]  /*23560*/  STL [R1+0xc8], R31 ;  /* 0x0000c81f01007387 */ /* 0x0081e80000100800 */
[----:B0-----:R-:W3:Y:S01]  /*23570*/  LDL.LU R31, [R1+0x3b8c] ;  /* 0x003b8c00011f7983 */ /* 0x001ee20000300800 */
[----:B------:R-:W4:Y:S02]  /*23580*/  LDL R4, [R1+0x15fc] ;  /* 0x0015fc0001047983 */ /* 0x000f240000100800 */
        /* <DEDUP_REMOVED lines=75> */
[----:B--2---:R-:W-:-:S02]  /*23a40*/  PRMT R61, RZ, 0x7610, R61 ;  /* 0x00007610ff3d7816 */ /* 0x004fc4000000003d */
[----:B------:R-:W-:Y:S02]  /*23a50*/  ISETP.GT.AND P1, PT, R29, 0x5f, PT ;  /* 0x0000005f1d00780c */ /* 0x000fe40003f24270 */
[----:B----4-:R-:W-:-:S04]  /*23a60*/  @P0 LOP3.LUT R5, R5, R4, RZ, 0x3c, !PT ;  /* 0x0000000405050212 */ /* 0x010fc800078e3cff */
[----:B------:R-:W-:-:S04]  /*23a70*/  @P0 LOP3.LUT R4, R5, R4, RZ, 0x3c, !PT ;  /* 0x0000000405040212 */ /* 0x000fc800078e3cff */
[----:B------:R-:W-:-:S05]  /*23a80*/  @P0 LOP3.LUT R5, R5, R4, RZ, 0x3c, !PT ;  /* 0x0000000405050212 */ /* 0x000fca00078e3cff */
[----:B------:R-:W2:Y:S04]  /*23a90*/  @P0 LDG.E.U16 R61, [R4.64] ;  /* 0x00000004043d0981 */ /* 0x000ea8000c1e1500 */
[----:B--2---:R0:W-:Y:S04]  /*23aa0*/  STL [R1+0xa4], R61 ;  /* 0x0000a43d01007387 */ /* 0x0041e80000100800 */
[----:B0-----:R-:W2:Y:S01]  /*23ab0*/  LDL.LU R61, [R1+0x3b68] ;  /* 0x003b6800013d7983 */ /* 0x001ea20000300800 */
[----:B------:R-:W4:Y:S02]  /*23ac0*/  LDL R4, [R1+0x15b4] ;  /* 0x0015b40001047983 */ /* 0x000f240000100800 */
[----:B------:R-:W4:Y:S01]  /*23ad0*/  LDL R5, [R1+0x15b8] ;  /* 0x0015b80001057983 */ /* 0x000f220000100800 */
[----:B------:R-:W-:-:S02]  /*23ae0*/  PRMT R60, RZ, 0x7610, R60 ;  /* 0x00007610ff3c7816 */ /* 0x000fc4000000003c */
[----:B----4-:R-:W-:-:S04]  /*23af0*/  @P1 LOP3.LUT R5, R5, R4, RZ, 0x3c, !PT ;  /* 0x0000000405051212 */ /* 0x010fc800078e3cff */
[----:B------:R-:W-:-:S04]  /*23b00*/  @P1 LOP3.LUT R4, R5, R4, RZ, 0x3c, !PT ;  /* 0x0000000405041212 */ /* 0x000fc800078e3cff */
[----:B------:R-:W-:-:S05]  /*23b10*/  @P1 LOP3.LUT R5, R5, R4, RZ, 0x3c, !PT ;  /* 0x0000000405051212 */ /* 0x000fca00078e3cff */
[----:B------:R-:W4:Y:S04]  /*23b20*/  @P1 LDG.E.U16 R60, [R4.64] ;  /* 0x00000004043c1981 */ /* 0x000f28000c1e1500 */
[----:B----4-:R0:W-:Y:S04]  /*23b30*/  STL [R1+0x30c], R60 ;  /* 0x00030c3c01007387 */ /* 0x0101e80000100800 */
[----:B0-----:R-:W4:Y:S01]  /*23b40*/  LDL.LU R60, [R1+0x3b64] ;  /* 0x003b6400013c7983 */ /* 0x001f220000300800 */
[----:B------:R-:W2:Y:S02]  /*23b50*/  LDL R4, [R1+0x15ac] ;  /* 0x0015ac0001047983 */ /* 0x000ea40000100800 */
[----:B------:R-:W2:Y:S01]  /*23b60*/  LDL R5, [R1+0x15b0] ;  /* 0x0015b00001057983 */ /* 0x000ea20000100800 */
[----:B------:R-:W-:-:S02]  /*23b70*/  PRMT R59, RZ, 0x7610, R59 ;  /* 0x00007610ff3b7816 */ /* 0x000fc4000000003b */
[----:B--2---:R-:W-:-:S04]  /*23b80*/  @P1 LOP3.LUT R5, R5, R4, RZ, 0x3c, !PT ;  /* 0x0000000405051212 */ /* 0x004fc800078e3cff */
[----:B------:R-:W-:-:S04]  /*23b90*/  @P1 LOP3.LUT R4, R5, R4, RZ, 0x3c, !PT ;  /* 0x0000000405041212 */ /* 0x000fc800078e3cff */
[----:B------:R-:W-:-:S05]  /*23ba0*/  @P1 LOP3.LUT R5, R5, R4, RZ, 0x3c, !PT ;  /* 0x0000000405051212 */ /* 0x000fca00078e3cff */
[----:B------:R-:W2:Y:S04]  /*23bb0*/  @P1 LDG.E.U16 R59, [R4.64] ;  /* 0x00000004043b1981 */ /* 0x000ea8000c1e1500 */
[----:B--2---:R0:W-:Y:S04]  /*23bc0*/  STL [R1+0x304], R59 ;  /* 0x0003043b01007387 */ /* 0x0041e80000100800 */
[----:B0-----:R-:W2:Y:S01]  /*23bd0*/  LDL.LU R59, [R1+0x3b60] ;  /* 0x003b6000013b7983 */ /* 0x001ea20000300800 */
        /* <DEDUP_REMOVED lines=12> */
[----:B------:R-:W-:Y:S02]  /*23ca0*/  ISETP.GT.AND P0, PT, R29, 0x60, PT ;  /* 0x000000601d00780c */ /* 0x000fe40003f04270 */
        /* <DEDUP_REMOVED lines=410> */
[----:B------:R0:W2:Y:S04]  /*25650*/  @P0 LDG.E.U16 R0, [R4.64] ;  /* 0x0000000404000981 */ /* 0x0000a8000c1e1500 */
[----:B0-----:R-:W3:Y:S04]  /*25660*/  LDL R4, [R1+0x1434] ;  /* 0x0014340001047983 */ /* 0x001ee80000100800 */
[----:B------:R-:W3:Y:S01]  /*25670*/  LDL R5, [R1+0x1438] ;  /* 0x0014380001057983 */ /* 0x000ee20000100800 */
[----:B------:R-:W-:-:S03]  /*25680*/  PRMT R41, RZ, 0x7610, R41 ;  /* 0x00007610ff297816 */ /* 0x000fc60000000029 */
[----:B--2---:R-:W-:Y:S01]  /*25690*/  STL [R1+0x3a1c], R0 ;  /* 0x003a1c0001007387 */ /* 0x004fe20000100800 */
        /* <DEDUP_REMOVED lines=8> */
[----:B------:R-:W-:-:S02]  /*25720*/  PRMT R43, RZ, 0x7610, R43 ;  /* 0x00007610ff2b7816 */ /* 0x000fc4000000002b */
[----:B---3--:R-:W-:-:S04]  /*25730*/  @P1 LOP3.LUT R5, R5, R4, RZ, 0x3c, !PT ;  /* 0x0000000405051212 */ /* 0x008fc800078e3cff */
[----:B------:R-:W-:-:S04]  /*25740*/  @P1 LOP3.LUT R4, R5, R4, RZ, 0x3c, !PT ;  /* 0x0000000405041212 */ /* 0x000fc800078e3cff */
[----:B------:R-:W-:-:S05]  /*25750*/  @P1 LOP3.LUT R5, R5, R4, RZ, 0x3c, !PT ;  /* 0x0000000405051212 */ /* 0x000fca00078e3cff */
[----:B------:R-:W3:Y:S04]  /*25760*/  @P1 LDG.E.U16 R43, [R4.64] ;  /* 0x00000004042b1981 */ /* 0x000ee8000c1e1500 */
[----:B---3--:R0:W-:Y:S04]  /*25770*/  STL [R1+0x248], R43 ;  /* 0x0002482b01007387 */ /* 0x0081e80000100800 */
[----:B0-----:R-:W3:Y:S01]  /*25780*/  LDL.LU R43, [R1+0x3aa4] ;  /* 0x003aa400012b7983 */ /* 0x001ee20000300800 */
[----:B------:R-:W2:Y:S02]  /*25790*/  LDL R4, [R1+0x1424] ;  /* 0x0014240001047983 */ /* 0x000ea40000100800 */
[----:B------:R-:W2:Y:S01]  /*257a0*/  LDL R5, [R1+0x1428] ;  /* 0x0014280001057983 */ /* 0x000ea20000100800 */
[----:B------:R-:W-:-:S02]  /*257b0*/  PRMT R31, RZ, 0x7610, R31 ;  /* 0x00007610ff1f7816 */ /* 0x000fc4000000001f */
[----:B--2---:R-:W-:-:S04]  /*257c0*/  @P1 LOP3.LUT R5, R5, R4, RZ, 0x3c, !PT ;  /* 0x0000000405051212 */ /* 0x004fc800078e3cff */
[----:B------:R-:W-:-:S04]  /*257d0*/  @P1 LOP3.LUT R4, R5, R4, RZ, 0x3c, !PT ;  /* 0x0000000405041212 */ /* 0x000fc800078e3cff */
[----:B------:R-:W-:-:S05]  /*257e0*/  @P1 LOP3.LUT R5, R5, R4, RZ, 0x3c, !PT ;  /* 0x0000000405051212 */ /* 0x000fca00078e3cff */
[----:B------:R0:W2:Y:S04]  /*257f0*/  @P1 LDG.E.U16 R31, [R4.64] ;  /* 0x00000004041f1981 */ /* 0x0000a8000c1e1500 */
[----:B0-----:R-:W3:Y:S04]  /*25800*/  LDL R4, [R1+0x141c] ;  /* 0x00141c0001047983 */ /* 0x001ee80000100800 */
[----:B------:R-:W3:Y:S01]  /*25810*/  LDL R5, [R1+0x1420] ;  /* 0x0014200001057983 */ /* 0x000ee20000100800 */
[----:B------:R-:W-:-:S03]  /*25820*/  PRMT R45, RZ, 0x7610, R45 ;  /* 0x00007610ff2d7816 */ /* 0x000fc6000000002d */
[----:B--2---:R0:W-:Y:S04]  /*25830*/  STL [R1+0x240], R31 ;  /* 0x0002401f01007387 */ /* 0x0041e80000100800 */
[----:B0-----:R-:W2:Y:S01]  /*25840*/  LDL R31, [R1+0x13f8] ;  /* 0x0013f800011f7983 */ /* 0x001ea20000100800 */
[-C--:B---3--:R-:W-:Y:S02]  /*25850*/  @P1 LOP3.LUT R5, R5, R4.reuse, RZ, 0x3c, !PT ;  /* 0x0000000405051212 */ /* 0x088fe400078e3cff */
[----:B------:R-:W-:Y:S02]  /*25860*/  ISETP.GT.AND P0, PT, R29, 0x6c, PT ;  /* 0x0000006c1d00780c */ /* 0x000fe40003f04270 */
        /* <DEDUP_REMOVED lines=39> */
[----:B------:R-:W2:Y:S01]  /*25ae0*/  @P0 LDG.E.U16 R53, [R4.64] ;  /* 0x0000000404350981 */ /* 0x000ea2000c1e1500 */
[----:B------:R-:W-:-:S03]  /*25af0*/  PRMT R0, RZ, 0x7610, R0 ;  /* 0x00007610ff007816 */ /* 0x000fc60000000000 */
[----:B--2---:R0:W-:Y:S04]  /*25b00*/  STL [R1+0x4], R53 ;  /* 0x0000043501007387 */ /* 0x0041e80000100800 */
[----:B0-----:R-:W2:Y:S01]  /*25b10*/  LDL.LU R53, [R1+0x3a90] ;  /* 0x003a900001357983 */ /* 0x001ea20000300800 */
[----:B------:R-:W2:Y:S02]  /*25b20*/  LDL R5, [R1+0x13f4] ;  /* 0x0013f40001057983 */ /* 0x000ea40000100800 */
[----:B------:R-:W-:Y:S01]  /*25b30*/  @P1 IMAD.MOV.U32 R4, RZ, RZ, R31 ;  /* 0x000000ffff041224 */ /* 0x000fe200078e001f */
[----:B------:R-:W-:Y:S01]  /*25b40*/  PRMT R61, RZ, 0x7610, R61 ;  /* 0x00007610ff3d7816 */ /* 0x000fe2000000003d */
[----:B------:R-:W3:Y:S04]  /*25b50*/  LDL R31, [R1+0x13d8] ;  /* 0x0013d800011f7983 */ /* 0x000ee80000100800 */
[----:B--2---:R0:W2:Y:S04]  /*25b60*/  @P1 LDG.E.U16 R0, [R4.64] ;  /* 0x0000000404001981 */ /* 0x0040a8000c1e1500 */
[----:B0-----:R-:W3:Y:S04]  /*25b70*/  LDL R4, [R1+0x13ec] ;  /* 0x0013ec0001047983 */ /* 0x001ee80000100800 */
[----:B------:R-:W3:Y:S04]  /*25b80*/  LDL R5, [R1+0x13f0] ;  /* 0x0013f00001057983 */ /* 0x000ee80000100800 */
[----:B--2---:R-:W-:Y:S01]  /*25b90*/  STL [R1+0x3a64], R0 ;  /* 0x003a640001007387 */ /* 0x004fe20000100800 */
[----:B---3--:R-:W-:-:S04]  /*25ba0*/  @P1 LOP3.LUT R5, R5, R4, RZ, 0x3c, !PT ;  /* 0x0000000405051212 */ /* 0x008fc800078e3cff */
[----:B------:R-:W-:-:S04]  /*25bb0*/  @P1 LOP3.LUT R4, R5, R4, RZ, 0x3c, !PT ;  /* 0x0000000405041212 */ /* 0x000fc800078e3cff */
[----:B------:R-:W-:-:S05]  /*25bc0*/  @P1 LOP3.LUT R5, R5, R4, RZ, 0x3c, !PT ;  /* 0x0000000405051212 */ /* 0x000fca00078e3cff */
[----:B------:R0:W2:Y:S04]  /*25bd0*/  @P1 LDG.E.U16 R61, [R4.64] ;  /* 0x00000004043d1981 */ /* 0x0000a8000c1e1500 */
[----:B0-----:R-:W3:Y:S04]  /*25be0*/  LDL R4, [R1+0x13e4] ;  /* 0x0013e40001047983 */ /* 0x001ee80000100800 */
[----:B------:R-:W3:Y:S01]  /*25bf0*/  LDL R5, [R1+0x13e8] ;  /* 0x0013e80001057983 */ /* 0x000ee20000100800 */
[----:B----4-:R-:W-:-:S03]  /*25c00*/  PRMT R60, RZ, 0x7610, R60 ;  /* 0x00007610ff3c7816 */ /* 0x010fc6000000003c */
[----:B--2---:R-:W-:Y:S01]  /*25c10*/  STL [R1+0x3a68], R61 ;  /* 0x003a683d01007387 */ /* 0x004fe20000100800 */
[----:B---3--:R-:W-:-:S04]  /*25c20*/  @P1 LOP3.LUT R5, R5, R4, RZ, 0x3c, !PT ;  /* 0x0000000405051212 */ /* 0x008fc800078e3cff */
[----:B------:R-:W-:-:S04]  /*25c30*/  @P1 LOP3.LUT R4, R5, R4, RZ, 0x3c, !PT ;  /* 0x0000000405041212 */ /* 0x000fc800078e3cff */
[----:B------:R-:W-:-:S05]  /*25c40*/  @P1 LOP3.LUT R5, R5, R4, RZ, 0x3c, !PT ;  /* 0x0000000405051212 */ /* 0x000fca00078e3cff */
[----:B------:R0:W2:Y:S04]  /*25c50*/  @P1 LDG.E.U16 R60, [R4.64] ;  /* 0x00000004043c1981 */ /* 0x0000a8000c1e1500 */
[----:B0-----:R-:W3:Y:S04]  /*25c60*/  LDL R4, [R1+0x13dc] ;  /* 0x0013dc0001047983 */ /* 0x001ee80000100800 */
[----:B------:R-:W3:Y:S01]  /*25c70*/  LDL R5, [R1+0x13e0] ;  /* 0x0013e00001057983 */ /* 0x000ee20000100800 */
[----:B------:R-:W-:Y:S02]  /*25c80*/  PRMT R59, RZ, 0x7610, R59 ;  /* 0x00007610ff3b7816 */ /* 0x000fe4000000003b */
[----:B------:R-:W-:Y:S01]  /*25c90*/  ISETP.GT.AND P0, PT, R29, 0x6e, PT ;  /* 0x0000006e1d00780c */ /* 0x000fe20003f04270 */
[----:B--2---:R0:W-:Y:S01]  /*25ca0*/  STL [R1+0x3a6c], R60 ;  /* 0x003a6c3c01007387 */ /* 0x0041e20000100800 */
[----:B------:R-:W-:-:S03]  /*25cb0*/  PRMT R58, RZ, 0x7610, R58 ;  /* 0x00007610ff3a7816 */ /* 0x000fc6000000003a */
[----:B0-----:R-:W2:Y:S01]  /*25cc0*/  LDL R60, [R1+0x13c8] ;  /* 0x0013c800013c7983 */ /* 0x001ea20000100800 */
[----:B---3--:R-:W-:-:S04]  /*25cd0*/  @P1 LOP3.LUT R5, R5, R4, RZ, 0x3c, !PT ;  /* 0x0000000405051212 */ /* 0x008fc800078e3cff */
[----:B------:R-:W-:-:S04]  /*25ce0*/  @P1 LOP3.LUT R4, R5, R4, RZ, 0x3c, !PT ;  /* 0x0000000405041212 */ /* 0x000fc800078e3cff */
[----:B------:R-:W-:-:S05]  /*25cf0*/  @P1 LOP3.LUT R5, R5, R4, RZ, 0x3c, !PT ;  /* 0x0000000405051212 */ /* 0x000fca00078e3cff */
[----:B------:R0:W3:Y:S04]  /*25d00*/  @P1 LDG.E.U16 R59, [R4.64] ;  /* 0x00000004043b1981 */ /* 0x0000e8000c1e1500 */
[----:B0-----:R-:W4:Y:S01]  /*25d10*/  LDL R5, [R1+0x13d4] ;  /* 0x0013d40001057983 */ /* 0x001f220000100800 */
[----:B------:R-:W-:-:S03]  /*25d20*/  @P0 IMAD.MOV.U32 R4, RZ, RZ, R31 ;  /* 0x000000ffff040224 */ /* 0x000fc600078e001f */
[----:B---3--:R-:W-:Y:S01]  /*25d30*/  STL [R1+0x3a70], R59 ;  /* 0x003a703b01007387 */ /* 0x008fe20000100800 */
[----:B------:R-:W-:Y:S01]  /*25d40*/  PRMT R57, RZ, 0x7610, R57 ;  /* 0x00007610ff397816 */ /* 0x000fe20000000039 */
[----:B------:R-:W3:Y:S02]  /*25d50*/  LDL R31, [R1+0x13b8] ;  /* 0x0013b800011f7983 */ /* 0x000ee40000100800 */
[----:B----4-:R0:W4:Y:S04]  /*25d60*/  @P0 LDG.E.U16 R58, [R4.64] ;  /* 0x00000004043a0981 */ /* 0x010128000c1e1500 */
[----:B0-----:R-:W2:Y:S04]  /*25d70*/  LDL R4, [R1+0x13cc] ;  /* 0x0013cc0001047983 */ /* 0x001ea80000100800 */
[----:B------:R-:W2:Y:S04]  /*25d80*/  LDL R5, [R1+0x13d0] ;  /* 0x0013d00001057983 */ /* 0x000ea80000100800 */
[----:B----4-:R0:W-:Y:S01]  /*25d90*/  STL [R1+0x3a20], R58 ;  /* 0x003a203a01007387 */ /* 0x0101e20000100800 */
[----:B------:R-:W-:-:S03]  /*25da0*/  PRMT R56, RZ, 0x7610, R56 ;  /* 0x00007610ff387816 */ /* 0x000fc60000000038 */
[----:B0-----:R-:W4:Y:S01]  /*25db0*/  LDL R58, [R1+0x13b0] ;  /* 0x0013b000013a7983 */ /* 0x001f220000100800 */
[----:B--2---:R-:W-:-:S04]  /*25dc0*/  @P0 LOP3.LUT R5, R5, R4, RZ, 0x3c, !PT ;  /* 0x0000000405050212 */ /* 0x004fc800078e3cff */
[----:B------:R-:W-:-:S04]  /*25dd0*/  @P0 LOP3.LUT R4, R5, R4, RZ, 0x3c, !PT ;  /* 0x0000000405040212 */ /* 0x000fc800078e3cff */
[----:B------:R-:W-:-:S05]  /*25de0*/  @P0 LOP3.LUT R5, R5, R4, RZ, 0x3c, !PT ;  /* 0x0000000405050212 */ /* 0x000fca00078e3cff */
[----:B------:R0:W2:Y:S04]  /*25df0*/  @P0 LDG.E.U16 R57, [R4.64] ;  /* 0x0000000404390981 */ /* 0x0000a8000c1e1500 */
[----:B0-----:R-:W3:Y:S01]  /*25e00*/  LDL R5, [R1+0x13c4] ;  /* 0x0013c40001057983 */ /* 0x001ee20000100800 */
[----:B------:R-:W-:-:S03]  /*25e10*/  @P0 IMAD.MOV.U32 R4, RZ, RZ, R60 ;  /* 0x000000ffff040224 */ /* 0x000fc600078e003c */
[----:B--2---:R-:W-:Y:S01]  /*25e20*/  STL [R1+0x3a24], R57 ;  /* 0x003a243901007387 */ /* 0x004fe20000100800 */
[----:B------:R-:W-:Y:S01]  /*25e30*/  PRMT R55, RZ, 0x7610, R55 ;  /* 0x00007610ff377816 */ /* 0x000fe20000000037 */
[----:B------:R-:W2:Y:S02]  /*25e40*/  LDL R60, [R1+0x13a8] ;  /* 0x0013a800013c7983 */ /* 0x000ea40000100800 */
[----:B---3--:R0:W3:Y:S04]  /*25e50*/  @P0 LDG.E.U16 R56, [R4.64] ;  /* 0x0000000404380981 */ /* 0x0080e8000c1e1500 */
[----:B0-----:R-:W2:Y:S04]  /*25e60*/  LDL R4, [R1+0x13bc] ;  /* 0x0013bc0001047983 */ /* 0x001ea80000100800 */
[----:B------:R-:W2:Y:S01]  /*25e70*/  LDL R5, [R1+0x13c0] ;  /* 0x0013c00001057983 */ /* 0x000ea20000100800 */
[----:B------:R-:W-:-:S02]  /*25e80*/  ISETP.GT.AND P1, PT, R29, 0x6f, PT ;  /* 0x0000006f1d00780c */ /* 0x000fc40003f24270 */
[----:B--2---:R-:W-:-:S04]  /*25e90*/  @P0 LOP3.LUT R5, R5, R4, RZ, 0x3c, !PT ;  /* 0x0000000405050212 */ /* 0x004fc800078e3cff */
[----:B------:R-:W-:-:S04]  /*25ea0*/  @P0 LOP3.LUT R4, R5, R4, RZ, 0x3c, !PT ;  /* 0x0000000405040212 */ /* 0x000fc800078e3cff */
[----:B------:R-:W-:Y:S01]  /*25eb0*/  @P0 LOP3.LUT R5, R5, R4, RZ, 0x3c, !PT ;  /* 0x0000000405050212 */ /* 0x000fe200078e3cff */
[----:B---3--:R-:W-:Y:S04]  /*25ec0*/  STL [R1+0x3a28], R56 ;  /* 0x003a283801007387 */ /* 0x008fe80000100800 */
[----:B------:R0:W2:Y:S04]  /*25ed0*/  @P0 LDG.E.U16 R55, [R4.64] ;  /* 0x0000000404370981 */ /* 0x0000a8000c1e1500 */
[----:B0-----:R-:W3:Y:S01]  /*25ee0*/  LDL R5, [R1+0x13b4] ;  /* 0x0013b40001057983 */ /* 0x001ee20000100800 */
[----:B------:R-:W-:Y:S01]  /*25ef0*/  PRMT R3, RZ, 0x7610, R3 ;  /* 0x00007610ff037816 */ /* 0x000fe20000000003 */
[----:B------:R-:W-:-:S05]  /*25f00*/  @P1 IMAD.MOV.U32 R4, RZ, RZ, R31 ;  /* 0x000000ffff041224 */ /* 0x000fca00078e001f */
[----:B---3--:R-:W3:Y:S04]  /*25f10*/  @P1 LDG.E.U16 R3, [R4.64] ;  /* 0x0000000404031981 */ /* 0x008ee8000c1e1500 */
[----:B--2---:R0:W-:Y:S01]  /*25f20*/  STL [R1+0x3a2c], R55 ;  /* 0x003a2c3701007387 */ /* 0x0041e20000100800 */
[----:B------:R-:W2:Y:S03]  /*25f30*/  LDL R31, [R1+0x1398] ;  /* 0x00139800011f7983 */ /* 0x000ea60000100800 */
[----:B0-----:R-:W2:Y:S04]  /*25f40*/  LDL R55, [R1+0x1394] ;  /* 0x0013940001377983 */ /* 0x001ea80000100800 */
[----:B---3--:R-:W-:Y:S01]  /*25f50*/  STL [R1+0x210], R3 ;  /* 0x0002100301007387 */ /* 0x008fe20000100800 */
[----:B------:R-:W3:Y:S01]  /*25f60*/  LDL R5, [R1+0x13ac] ;  /* 0x0013ac0001057983 */ /* 0x000ee20000100800 */
[----:B------:R-:W-:Y:S01]  /*25f70*/  PRMT R57, RZ, 0x7610, R57 ;  /* 0x00007610ff397816 */ /* 0x000fe20000000039 */
[----:B----4-:R-:W-:Y:S01]  /*25f80*/  @P1 IMAD.MOV.U32 R4, RZ, RZ, R58 ;  /* 0x000000ffff041224 */ /* 0x010fe200078e003a */
[----:B------:R-:W-:Y:S01]  /*25f90*/  PRMT R59, RZ, 0x7610, R59 ;  /* 0x00007610ff3b7816 */ /* 0x000fe2000000003b */
[----:B------:R-:W4:Y:S04]  /*25fa0*/  LDL R58, [R1+0x138c] ;  /* 0x00138c00013a7983 */ /* 0x000f280000100800 */
[----:B---3--:R0:W3:Y:S04]  /*25fb0*/  @P1 LDG.E.U16 R57, [R4.64] ;  /* 0x0000000404391981 */ /* 0x0080e8000c1e1500 */
[----:B0-----:R-:W2:Y:S01]  /*25fc0*/  LDL R5, [R1+0x13a4] ;  /* 0x0013a40001057983 */ /* 0x001ea20000100800 */
[----:B------:R-:W-:-:S03]  /*25fd0*/  @P1 IMAD.MOV.U32 R4, RZ, RZ, R60 ;  /* 0x000000ffff041224 */ /* 0x000fc600078e003c */
[----:B---3--:R0:W-:Y:S01]  /*25fe0*/  STL [R1+0x208], R57 ;  /* 0x0002083901007387 */ /* 0x0081e20000100800 */
[----:B------:R-:W-:Y:S02]  /*25ff0*/  ISETP.GT.AND P0, PT, R29, 0x70, PT ;  /* 0x000000701d00780c */ /* 0x000fe40003f04270 */
[----:B------:R-:W-:Y:S02]  /*26000*/  PRMT R61, RZ, 0x7610, R61 ;  /* 0x00007610ff3d7816 */ /* 0x000fe4000000003d */
[----:B------:R-:W-:Y:S01]  /*26010*/  PRMT R54, RZ, 0x7610, R54 ;  /* 0x00007610ff367816 */ /* 0x000fe20000000036 */
[----:B------:R-:W3:Y:S04]  /*26020*/  LDL R60, [R1+0x1384] ;  /* 0x00138400013c7983 */ /* 0x000ee80000100800 */
[----:B--2---:R1:W2:Y:S04]  /*26030*/  @P1 LDG.E.U16 R59, [R4.64] ;  /* 0x00000004043b1981 */ /* 0x0042a8000c1e1500 */
[----:B0-----:R-:W2:Y:S04]  /*26040*/  LDL R57, [R1+0x1390] ;  /* 0x0013900001397983 */ /* 0x001ea80000100800 */
[----:B-1----:R-:W2:Y:S04]  /*26050*/  LDL R4, [R1+0x139c] ;  /* 0x00139c0001047983 */ /* 0x002ea80000100800 */
[----:B------:R-:W2:Y:S01]  /*26060*/  LDL R5, [R1+0x13a0] ;  /* 0x0013a00001057983 */ /* 0x000ea20000100800 */
[----:B------:R-:W-:-:S02]  /*26070*/  PRMT R52, RZ, 0x7610, R52 ;  /* 0x00007610ff347816 */ /* 0x000fc40000000034 */
[----:B--2---:R-:W-:-:S04]  /*26080*/  @P1 LOP3.LUT R5, R5, R4, RZ, 0x3c, !PT ;  /* 0x0000000405051212 */ /* 0x004fc800078e3cff */
[----:B------:R-:W-:-:S04]  /*26090*/  @P1 LOP3.LUT R4, R5, R4, RZ, 0x3c, !PT ;  /* 0x0000000405041212 */ /* 0x000fc800078e3cff */
[----:B------:R-:W-:-:S05]  /*260a0*/  @P1 LOP3.LUT R5, R5, R4, RZ, 0x3c, !PT ;  /* 0x0000000405051212 */ /* 0x000fca00078e3cff */
[----:B------:R0:W2:Y:S04]  /*260b0*/  @P1 LDG.E.U16 R61, [R4.64] ;  /* 0x00000004043d1981 */ /* 0x0000a8000c1e1500 */
[----:B------:R1:W-:Y:S01]  /*260c0*/  STL [R1+0x200], R59 ;  /* 0x0002003b01007387 */ /* 0x0003e20000100800 */
[----:B0-----:R-:W-:Y:S02]  /*260d0*/  @P0 IMAD.MOV.U32 R4, RZ, RZ, R31 ;  /* 0x000000ffff040224 */ /* 0x001fe400078e001f */
[----:B------:R-:W-:Y:S01]  /*260e0*/  @P0 IMAD.MOV.U32 R5, RZ, RZ, R55 ;  /* 0x000000ffff050224 */ /* 0x000fe200078e0037 */
[----:B-1----:R-:W2:Y:S04]  /*260f0*/  LDL R59, [R1+0x1388] ;  /* 0x00138800013b7983 */ /* 0x002ea80000100800 */
[----:B------:R-:W2:Y:S04]  /*26100*/  LDL R55, [R1+0x137c] ;  /* 0x00137c0001377983 */ /* 0x000ea80000100800 */
[----:B------:R0:W2:Y:S04]  /*26110*/  @P0 LDG.E.U16 R54, [R4.64] ;  /* 0x0000000404360981 */ /* 0x0000a8000c1e1500 */
[----:B------:R-:W2:Y:S01]  /*26120*/  LDL R31, [R1+0x1380] ;  /* 0x00138000011f7983 */ /* 0x000ea20000100800 */
[----:B0-----:R-:W-:-:S02]  /*26130*/  @P0 IMAD.MOV.U32 R4, RZ, RZ, R57 ;  /* 0x000000ffff040224 */ /* 0x001fc400078e0039 */
[----:B----4-:R-:W-:-:S05]  /*26140*/  @P0 IMAD.MOV.U32 R5, RZ, RZ, R58 ;  /* 0x000000ffff050224 */ /* 0x010fca00078e003a */
[----:B------:R3:W4:Y:S01]  /*26150*/  @P0 LDG.E.U16 R52, [R4.64] ;  /* 0x0000000404340981 */ /* 0x000722000c1e1500 */
[----:B------:R-:W-:Y:S01]  /*26160*/  PRMT R50, RZ, 0x7610, R50 ;  /* 0x00007610ff327816 */ /* 0x000fe20000000032 */
[----:B---3--:R-:W-:Y:S02]  /*26170*/  @P0 IMAD.MOV.U32 R5, RZ, RZ, R60 ;  /* 0x000000ffff050224 */ /* 0x008fe400078e003c */
[----:B--2---:R-:W-:Y:S01]  /*26180*/  @P0 IMAD.MOV.U32 R4, RZ, RZ, R59 ;  /* 0x000000ffff040224 */ /* 0x004fe200078e003b */
[----:B------:R-:W-:Y:S01]  /*26190*/  STL [R1+0x3a74], R54 ;  /* 0x003a743601007387 */ /* 0x000fe20000100800 */
[----:B------:R-:W2:Y:S02]  /*261a0*/  LDL R58, [R1+0x1374] ;  /* 0x00137400013a7983 */ /* 0x000ea40000100800 */
[----:B------:R-:W3:Y:S01]  /*261b0*/  LDL R57, [R1+0x1378] ;  /* 0x0013780001397983 */ /* 0x000ee20000100800 */
[----:B------:R0:W3:Y:S04]  /*261c0*/  @P0 LDG.E.U16 R50, [R4.64] ;  /* 0x0000000404320981 */ /* 0x0000e8000c1e1500 */
[----:B----4-:R-:W-:Y:S01]  /*261d0*/  STL [R1+0x3a78], R52 ;  /* 0x003a783401007387 */ /* 0x010fe20000100800 */
[----:B------:R-:W4:Y:S02]  /*261e0*/  LDL R60, [R1+0x136c] ;  /* 0x00136c00013c7983 */ /* 0x000f240000100800 */
[----:B------:R-:W4:Y:S01]  /*261f0*/  LDL R59, [R1+0x1370] ;  /* 0x00137000013b7983 */ /* 0x000f220000100800 */
[----:B------:R-:W-:-:S02]  /*26200*/  ISETP.GT.AND P1, PT, R29, 0x71, PT ;  /* 0x000000711d00780c */ /* 0x000fc40003f24270 */
[----:B------:R-:W-:Y:S01]  /*26210*/  PRMT R48, RZ, 0x7610, R48 ;  /* 0x00007610ff307816 */ /* 0x000fe20000000030 */
[----:B0-----:R-:W-:Y:S02]  /*26220*/  @P0 IMAD.MOV.U32 R4, RZ, RZ, R31 ;  /* 0x000000ffff040224 */ /* 0x001fe400078e001f */
[----:B------:R-:W-:Y:S01]  /*26230*/  @P0 IMAD.MOV.U32 R5, RZ, RZ, R55 ;  /* 0x000000ffff050224 */ /* 0x000fe200078e0037 */
[----:B------:R-:W-:-:S04]  /*26240*/  PRMT R46, RZ, 0x7610, R46 ;  /* 0x00007610ff2e7816 */ /* 0x000fc8000000002e */
[----:B------:R2:W4:Y:S01]  /*26250*/  @P0 LDG.E.U16 R48, [R4.64] ;  /* 0x0000000404300981 */ /* 0x000522000c1e1500 */
[----:B------:R-:W-:Y:S02]  /*26260*/  PRMT R44, RZ, 0x7610, R44 ;  /* 0x00007610ff2c7816 */ /* 0x000fe4000000002c */
[----:B--2---:R-:W-:Y:S02]  /*26270*/  @P1 IMAD.MOV.U32 R5, RZ, RZ, R58 ;  /* 0x000000ffff051224 */ /* 0x004fe400078e003a */
[----:B---3--:R-:W-:Y:S01]  /*26280*/  @P1 IMAD.MOV.U32 R4, RZ, RZ, R57 ;  /* 0x000000ffff041224 */ /* 0x008fe200078e0039 */
[----:B------:R-:W-:Y:S01]  /*26290*/  STL [R1+0x3a7c], R50 ;  /* 0x003a7c3201007387 */ /* 0x000fe20000100800 */
[----:B------:R-:W2:Y:S02]  /*262a0*/  LDL R55, [R1+0x1364] ;  /* 0x0013640001377983 */ /* 0x000ea40000100800 */
[----:B------:R-:W3:Y:S01]  /*262b0*/  LDL R31, [R1+0x1368] ;  /* 0x00136800011f7983 */ /* 0x000ee20000100800 */
[----:B------:R4:W3:Y:S02]  /*262c0*/  @P1 LDG.E.U16 R46, [R4.64] ;  /* 0x00000004042e1981 */ /* 0x0008e4000c1e1500 */
[----:B----4-:R-:W-:-:S02]  /*262d0*/  @P1 IMAD.MOV.U32 R5, RZ, RZ, R60 ;  /* 0x000000ffff051224 */ /* 0x010fc400078e003c */
[----:B------:R-:W-:-:S05]  /*262e0*/  @P1 IMAD.MOV.U32 R4, RZ, RZ, R59 ;  /* 0x000000ffff041224 */ /* 0x000fca00078e003b */
[----:B------:R2:W4:Y:S01]  /*262f0*/  @P1 LDG.E.U16 R44, [R4.64] ;  /* 0x00000004042c1981 */ /* 0x000522000c1e1500 */
[----:B------:R-:W-:-:S03]  /*26300*/  PRMT R42, RZ, 0x7610, R42 ;  /* 0x00007610ff2a7816 */ /* 0x000fc6000000002a */
[----:B------:R-:W-:Y:S01]  /*26310*/  STL [R1+0x3a80], R48 ;  /* 0x003a803001007387 */ /* 0x000fe20000100800 */
[----:B------:R0:W-:Y:S02]  /*26320*/  STL [R1+0x1f8], R61 ;  /* 0x0001f83d01007387 */ /* 0x0001e40000100800 */
[----:B------:R-:W4:Y:S02]  /*26330*/  LDL R58, [R1+0x1354] ;  /* 0x00135400013a7983 */ /* 0x000f240000100800 */
[----:B------:R-:W4:Y:S01]  /*26340*/  LDL R57, [R1+0x1358] ;  /* 0x0013580001397983 */ /* 0x000f220000100800 */
[----:B0-----:R-:W4:Y:S01]  /*26350*/  LDL R61, [R1+0x1360] ;  /* 0x00136000013d7983 */ /* 0x001f220000100800 */
[----:B--2---:R-:W-:Y:S02]  /*26360*/  @P1 IMAD.MOV.U32 R5, RZ, RZ, R55 ;  /* 0x000000ffff051224 */ /* 0x004fe400078e0037 */
[----:B---3--:R-:W-:Y:S01]  /*26370*/  @P1 IMAD.MOV.U32 R4, RZ, RZ, R31 ;  /* 0x000000ffff041224 */ /* 0x008fe200078e001f */
[----:B------:R-:W-:Y:S01]  /*26380*/  STL [R1+0x3a84], R46 ;  /* 0x003a842e01007387 */ /* 0x000fe20000100800 */
[----:B------:R-:W2:Y:S02]  /*26390*/  LDL R60, [R1+0x134c] ;  /* 0x00134c00013c7983 */ /* 0x000ea40000100800 */
[----:B------:R-:W3:Y:S01]  /*263a0*/  LDL R59, [R1+0x1350] ;  /* 0x00135000013b7983 */ /* 0x000ee20000100800 */
[----:B------:R0:W2:Y:S04]  /*263b0*/  @P1 LDG.E.U16 R42, [R4.64] ;  /* 0x00000004042a1981 */ /* 0x0000a8000c1e1500 */
[----:B----4-:R-:W-:Y:S01]  /*263c0*/  STL [R1+0x3a88], R44 ;  /* 0x003a882c01007387 */ /* 0x010fe20000100800 */
[----:B0-----:R-:W4:Y:S01]  /*263d0*/  LDL R5, [R1+0x135c] ;  /* 0x00135c0001057983 */ /* 0x001f220000100800 */
[----:B------:R-:W-:-:S02]  /*263e0*/  ISETP.GT.AND P0, PT, R29, 0x72, PT ;  /* 0x000000721d00780c */ /* 0x000fc40003f04270 */
[----:B------:R-:W-:Y:S02]  /*263f0*/  PRMT R40, RZ, 0x7610, R40 ;  /* 0x00007610ff287816 */ /* 0x000fe40000000028 */
[----:B------:R-:W-:Y:S01]  /*26400*/  PRMT R38, RZ, 0x7610, R38 ;  /* 0x00007610ff267816 */ /* 0x000fe20000000026 */
[----:B------:R-:W3:Y:S04]  /*26410*/  LDL R55, [R1+0x1344] ;  /* 0x0013440001377983 */ /* 0x000ee80000100800 */
[----:B------:R-:W3:Y:S01]  /*26420*/  LDL R31, [R1+0x1348] ;  /* 0x00134800011f7983 */ /* 0x000ee20000100800 */
[----:B------:R-:W-:Y:S01]  /*26430*/  @P1 IMAD.MOV.U32 R4, RZ, RZ, R61 ;  /* 0x000000ffff041224 */ /* 0x000fe200078e003d */
[----:B------:R-:W-:Y:S02]  /*26440*/  PRMT R37, RZ, 0x7610, R37 ;  /* 0x00007610ff257816 */ /* 0x000fe40000000025 */
[----:B--2---:R-:W-:Y:S04]  /*26450*/  STL [R1+0x3a8c], R42 ;  /* 0x003a8c2a01007387 */ /* 0x004fe80000100800 */
[----:B----4-:R0:W2:Y:S02]  /*26460*/  @P1 LDG.E.U16 R40, [R4.64] ;  /* 0x0000000404281981 */ /* 0x0100a4000c1e1500 */
[----:B0-----:R-:W-:-:S02]  /*26470*/  @P0 IMAD.MOV.U32 R4, RZ, RZ, R57 ;  /* 0x000000ffff040224 */ /* 0x001fc400078e0039 */
[----:B------:R-:W-:Y:S01]  /*26480*/  @P0 IMAD.MOV.U32 R5, RZ, RZ, R58 ;  /* 0x000000ffff050224 */ /* 0x000fe200078e003a */
[----:B------:R-:W4:Y:S04]  /*26490*/  LDL R57, [R1+0x1340] ;  /* 0x0013400001397983 */ /* 0x000f280000100800 */
[----:B------:R-:W2:Y:S04]  /*264a0*/  LDL R58, [R1+0x133c] ;  /* 0x00133c00013a7983 */ /* 0x000ea80000100800 */
[----:B------:R3:W2:Y:S02]  /*264b0*/  @P0 LDG.E.U16 R38, [R4.64] ;  /* 0x0000000404260981 */ /* 0x0006a4000c1e1500 */
[----:B---3--:R-:W-:-:S02]  /*264c0*/  @P0 IMAD.MOV.U32 R4, RZ, RZ, R59 ;  /* 0x000000ffff040224 */ /* 0x008fc400078e003b */
[----:B------:R-:W-:-:S05]  /*264d0*/  @P0 IMAD.MOV.U32 R5, RZ, RZ, R60 ;  /* 0x000000ffff050224 */ /* 0x000fca00078e003c */
[----:B------:R0:W3:Y:S01]  /*264e0*/  @P0 LDG.E.U16 R37, [R4.64] ;  /* 0x0000000404250981 */ /* 0x0000e2000c1e1500 */
[----:B------:R-:W-:Y:S01]  /*264f0*/  PRMT R36, RZ, 0x7610, R36 ;  /* 0x00007610ff247816 */ /* 0x000fe20000000024 */
[----:B0-----:R-:W-:Y:S02]  /*26500*/  @P0 IMAD.MOV.U32 R4, RZ, RZ, R31 ;  /* 0x000000ffff040224 */ /* 0x001fe400078e001f */
[----:B------:R-:W-:-:S05]  /*26510*/  @P0 IMAD.MOV.U32 R5, RZ, RZ, R55 ;  /* 0x000000ffff050224 */ /* 0x000fca00078e0037 */
[----:B------:R4:W3:Y:S01]  /*26520*/  @P0 LDG.E.U16 R36, [R4.64] ;  /* 0x0000000404240981 */ /* 0x0008e2000c1e1500 */
[----:B------:R-:W-:-:S03]  /*26530*/  PRMT R35, RZ, 0x7610, R35 ;  /* 0x00007610ff237816 */ /* 0x000fc60000000023 */
[----:B--2---:R-:W-:Y:S01]  /*26540*/  STL [R1+0x3a30], R38 ;  /* 0x003a302601007387 */ /* 0x004fe20000100800 */
[----:B------:R-:W2:Y:S02]  /*26550*/  LDL R61, [R1+0x1338] ;  /* 0x00133800013d7983 */ /* 0x000ea40000100800 */
[----:B----4-:R-:W-:Y:S02]  /*26560*/  @P0 IMAD.MOV.U32 R4, RZ, RZ, R57 ;  /* 0x000000ffff040224 */ /* 0x010fe400078e0039 */
[----:B------:R-:W-:-:S05]  /*26570*/  @P0 IMAD.MOV.U32 R5, RZ, RZ, R58 ;  /* 0x000000ffff050224 */ /* 0x000fca00078e003a */
[----:B------:R2:W4:Y:S04]  /*26580*/  @P0 LDG.E.U16 R35, [R4.64] ;  /* 0x0000000404230981 */ /* 0x000528000c1e1500 */
[----:B---3--:R0:W-:Y:S01]  /*26590*/  STL [R1+0x3a34], R37 ;  /* 0x003a342501007387 */ /* 0x0081e20000100800 */
[----:B------:R-:W3:Y:S02]  /*265a0*/  LDL R60, [R1+0x132c] ;  /* 0x00132c00013c7983 */ /* 0x000ee40000100800 */
[----:B------:R-:W3:Y:S02]  /*265b0*/  LDL R55, [R1+0x1330] ;  /* 0x0013300001377983 */ /* 0x000ee40000100800 */
[----:B------:R-:W3:Y:S01]  /*265c0*/  LDL R59, [R1+0x1324] ;  /* 0x00132400013b7983 */ /* 0x000ee20000100800 */
[----:B------:R-:W3:Y:S04]  /*265d0*/  LDL R31, [R1+0x1328] ;  /* 0x00132800011f7983 */ /* 0x000ee80000100800 */
[----:B0-----:R-:W3:Y:S01]  /*265e0*/  LDL R37, [R1+0x1334] ;  /* 0x0013340001257983 */ /* 0x001ee20000100800 */
[----:B------:R-:W-:-:S03]  /*265f0*/  ISETP.GT.AND P1, PT, R29, 0x73, PT ;  /* 0x000000731d00780c */ /* 0x000fc60003f24270 */
[----:B------:R0:W-:Y:S01]  /*26600*/  STL [R1+0x3a38], R36 ;  /* 0x003a382401007387 */ /* 0x0001e20000100800 */
[----:B------:R-:W3:Y:S02]  /*26610*/  LDL R58, [R1+0x131c] ;  /* 0x00131c00013a7983 */ /* 0x000ee40000100800 */
[----:B------:R-:W3:Y:S01]  /*26620*/  LDL R57, [R1+0x1320] ;  /* 0x0013200001397983 */ /* 0x000ee20000100800 */
[----:B0-----:R-:W-:Y:S02]  /*26630*/  PRMT R36, RZ, 0x7610, R36 ;  /* 0x00007610ff247816 */ /* 0x001fe40000000024 */
[----:B------:R-:W-:-:S04]  /*26640*/  PRMT R30, RZ, 0x7610, R30 ;  /* 0x00007610ff1e7816 */ /* 0x000fc8000000001e */
[----:B--2---:R-:W-:Y:S01]  /*26650*/  @P1 IMAD.MOV.U32 R4, RZ, RZ, R61 ;  /* 0x000000ffff041224 */ /* 0x004fe200078e003d */
[----:B----4-:R0:W-:Y:S02]  /*26660*/  STL [R1+0x3a3c], R35 ;  /* 0x003a3c2301007387 */ /* 0x0101e40000100800 */
[----:B0-----:R-:W-:Y:S01]  /*26670*/  PRMT R35, RZ, 0x7610, R35 ;  /* 0x00007610ff237816 */ /* 0x001fe20000000023 */
[----:B---3--:R-:W-:Y:S01]  /*26680*/  @P1 IMAD.MOV.U32 R5, RZ, RZ, R37 ;  /* 0x000000ffff051224 */ /* 0x008fe200078e0025 */
[----:B------:R-:W-:Y:S01]  /*26690*/  PRMT R56, RZ, 0x7610, R56 ;  /* 0x00007610ff387816 */ /* 0x000fe20000000038 */
[----:B------:R-:W2:Y:S04]  /*266a0*/  LDL R37, [R1+0x1314] ;  /* 0x0013140001257983 */ /* 0x000ea80000100800 */
[----:B------:R0:W3:Y:S02]  /*266b0*/  @P1 LDG.E.U16 R36, [R4.64] ;  /* 0x0000000404241981 */ /* 0x0000e4000c1e1500 */
[----:B0-----:R-:W-:-:S02]  /*266c0*/  @P1 IMAD.MOV.U32 R4, RZ, RZ, R55 ;  /* 0x000000ffff041224 */ /* 0x001fc400078e0037 */
[----:B------:R-:W-:-:S05]  /*266d0*/  @P1 IMAD.MOV.U32 R5, RZ, RZ, R60 ;  /* 0x000000ffff051224 */ /* 0x000fca00078e003c */
[----:B------:R0:W4:Y:S02]  /*266e0*/  @P1 LDG.E.U16 R35, [R4.64] ;  /* 0x0000000404231981 */ /* 0x000124000c1e1500 */
[----:B0-----:R-:W-:Y:S02]  /*266f0*/  @P1 IMAD.MOV.U32 R4, RZ, RZ, R31 ;  /* 0x000000ffff041224 */ /* 0x001fe400078e001f */
[----:B------:R-:W-:-:S05]  /*26700*/  @P1 IMAD.MOV.U32 R5, RZ, RZ, R59 ;  /* 0x000000ffff051224 */ /* 0x000fca00078e003b */
[----:B------:R0:W2:Y:S02]  /*26710*/  @P1 LDG.E.U16 R30, [R4.64] ;  /* 0x00000004041e1981 */ /* 0x0000a4000c1e1500 */
[----:B0-----:R-:W-:Y:S02]  /*26720*/  @P1 IMAD.MOV.U32 R4, RZ, RZ, R57 ;  /* 0x000000ffff041224 */ /* 0x001fe400078e0039 */
[----:B------:R-:W-:-:S05]  /*26730*/  @P1 IMAD.MOV.U32 R5, RZ, RZ, R58 ;  /* 0x000000ffff051224 */ /* 0x000fca00078e003a */
[----:B------:R-:W2:Y:S04]  /*26740*/  @P1 LDG.E.U16 R56, [R4.64] ;  /* 0x0000000404381981 */ /* 0x000ea8000c1e1500 */
[----:B---3--:R0:W-:Y:S01]  /*26750*/  STL [R1+0x1c8], R36 ;  /* 0x0001c82401007387 */ /* 0x0081e20000100800 */
[----:B------:R-:W3:Y:S03]  /*26760*/  LDL R55, [R1+0x130c] ;  /* 0x00130c0001377983 */ /* 0x000ee60000100800 */
[----:B0-----:R-:W3:Y:S04]  /*26770*/  LDL R36, [R1+0x1318] ;  /* 0x0013180001247983 */ /* 0x001ee80000100800 */
[----:B----4-:R0:W-:Y:S01]  /*26780*/  STL [R1+0x1bc], R35 ;  /* 0x0001bc2301007387 */ /* 0x0101e20000100800 */
[----:B------:R-:W4:Y:S03]  /*26790*/  LDL R31, [R1+0x1304] ;  /* 0x00130400011f7983 */ /* 0x000f260000100800 */
[----:B0-----:R-:W4:Y:S04]  /*267a0*/  LDL R35, [R1+0x1310] ;  /* 0x0013100001237983 */ /* 0x001f280000100800 */
[----:B--2---:R0:W-:Y:S01]  /*267b0*/  STL [R1+0x1b0], R30 ;  /* 0x0001b01e01007387 */ /* 0x0041e20000100800 */
[----:B------:R-:W-:Y:S01]  /*267c0*/  ISETP.GT.AND P0, PT, R29, 0x74, PT ;  /* 0x000000741d00780c */ /* 0x000fe20003f04270 */
[----:B------:R-:W2:Y:S02]  /*267d0*/  LDL R57, [R1+0x12fc] ;  /* 0x0012fc0001397983 */ /* 0x000ea40000100800 */
[----:B0-----:R-:W2:Y:S04]  /*267e0*/  LDL R30, [R1+0x1308] ;  /* 0x00130800011e7983 */ /* 0x001ea80000100800 */
[----:B------:R0:W-:Y:S01]  /*267f0*/  STL [R1+0x1a8], R56 ;  /* 0x0001a83801007387 */ /* 0x0001e20000100800 */
[----:B------:R-:W-:-:S05]  /*26800*/  PRMT R34, RZ, 0x7610, R34 ;  /* 0x00007610ff227816 */ /* 0x000fca0000000022 */
[----:B------:R-:W-:Y:S02]  /*26810*/  @P0 IMAD.MOV.U32 R5, RZ, RZ, R37 ;  /* 0x000000ffff050224 */ /* 0x000fe400078e0025 */
[----:B------:R-:W2:Y:S04]  /*26820*/  LDL R37, [R1+0x12f4] ;  /* 0x0012f40001257983 */ /* 0x000ea80000100800 */
[----:B0-----:R-:W2:Y:S01]  /*26830*/  LDL R56, [R1+0x1300] ;  /* 0x0013000001387983 */ /* 0x001ea20000100800 */
[----:B------:R-:W-:Y:S01]  /*26840*/  PRMT R33, RZ, 0x7610, R33 ;  /* 0x00007610ff217816 */ /* 0x000fe20000000021 */
[----:B---3--:R-:W-:Y:S02]  /*26850*/  @P0 IMAD.MOV.U32 R4, RZ, RZ, R36 ;  /* 0x000000ffff040224 */ /* 0x008fe400078e0024 */
[----:B------:R-:W3:Y:S04]  /*26860*/  LDL R36, [R1+0x12f8] ;  /* 0x0012f80001247983 */ /* 0x000ee80000100800 */
[----:B------:R0:W3:Y:S02]  /*26870*/  @P0 LDG.E.U16 R34, [R4.64] ;  /* 0x0000000404220981 */ /* 0x0000e4000c1e1500 */
[----:B0-----:R-:W-:-:S02]  /*26880*/  @P0 IMAD.MOV.U32 R5, RZ, RZ, R55 ;  /* 0x000000ffff050224 */ /* 0x001fc400078e0037 */
[----:B------:R-:W3:Y:S01]  /*26890*/  LDL R55, [R1+0x12ec] ;  /* 0x0012ec0001377983 */ /* 0x000ee20000100800 */
[----:B----4-:R-:W-:Y:S02]  /*268a0*/  @P0 IMAD.MOV.U32 R4, RZ, RZ, R35 ;  /* 0x000000ffff040224 */ /* 0x010fe400078e0023 */
[----:B------:R-:W4:Y:S03]  /*268b0*/  LDL R35, [R1+0x12f0] ;  /* 0x0012f00001237983 */ /* 0x000f260000100800 */
[----:B------:R0:W4:Y:S02]  /*268c0*/  @P0 LDG.E.U16 R33, [R4.64] ;  /* 0x0000000404210981 */ /* 0x000124000c1e1500 */
[----:B0-----:R-:W-:Y:S02]  /*268d0*/  @P0 IMAD.MOV.U32 R5, RZ, RZ, R31 ;  /* 0x000000ffff050224 */ /* 0x001fe400078e001f */
[----:B--2---:R-:W-:Y:S01]  /*268e0*/  @P0 IMAD.MOV.U32 R4, RZ, RZ, R30 ;  /* 0x000000ffff040224 */ /* 0x004fe200078e001e */
[----:B------:R-:W2:Y:S04]  /*268f0*/  LDL R31, [R1+0x12e4] ;  /* 0x0012e400011f7983 */ /* 0x000ea80000100800 */
[----:B------:R-:W2:Y:S01]  /*26900*/  LDL R30, [R1+0x12e8] ;  /* 0x0012e800011e7983 */ /* 0x000ea20000100800 */
[----:B------:R-:W-:-:S02]  /*26910*/  PRMT R32, RZ, 0x7610, R32 ;  /* 0x00007610ff207816 */ /* 0x000fc40000000020 */
[----:B------:R-:W-:Y:S02]  /*26920*/  ISETP.GT.AND P1, PT, R29, 0x75, PT ;  /* 0x000000751d00780c */ /* 0x000fe40003f24270 */
[----:B------:R-:W-:Y:S02]  /*26930*/  PRMT R28, RZ, 0x7610, R28 ;  /* 0x00007610ff1c7816 */ /* 0x000fe4000000001c */
[----:B------:R0:W2:Y:S01]  /*26940*/  @P0 LDG.E.U16 R32, [R4.64] ;  /* 0x0000000404200981 */ /* 0x0000a2000c1e1500 */
[----:B------:R-:W-:Y:S01]  /*26950*/  PRMT R19, RZ, 0x7610, R19 ;  /* 0x00007610ff137816 */ /* 0x000fe20000000013 */
[----:B0-----:R-:W-:Y:S02]  /*26960*/  @P0 IMAD.MOV.U32 R4, RZ, RZ, R56 ;  /* 0x000000ffff040224 */ /* 0x001fe400078e0038 */
[----:B------:R-:W-:Y:S01]  /*26970*/  @P0 IMAD.MOV.U32 R5, RZ, RZ, R57 ;  /* 0x000000ffff050224 */ /* 0x000fe200078e0039 */
[----:B------:R-:W2:Y:S04]  /*26980*/  LDL R56, [R1+0x12e0] ;  /* 0x0012e00001387983 */ /* 0x000ea80000100800 */
[----:B------:R-:W2:Y:S04]  /*26990*/  LDL R57, [R1+0x12dc] ;  /* 0x0012dc0001397983 */ /* 0x000ea80000100800 */
[----:B------:R0:W2:Y:S02]  /*269a0*/  @P0 LDG.E.U16 R28, [R4.64] ;  /* 0x00000004041c0981 */ /* 0x0000a4000c1e1500 */
[----:B0-----:R-:W-:-:S02]  /*269b0*/  @P1 IMAD.MOV.U32 R5, RZ, RZ, R37 ;  /* 0x000000ffff051224 */ /* 0x001fc400078e0025 */
[----:B------:R-:W2:Y:S01]  /*269c0*/  LDL R37, [R1+0x12d4] ;  /* 0x0012d40001257983 */ /* 0x000ea20000100800 */
[----:B------:R-:W-:Y:S01]  /*269d0*/  PRMT R18, RZ, 0x7610, R18 ;  /* 0x00007610ff127816 */ /* 0x000fe20000000012 */
[----:B---3--:R-:W-:Y:S02]  /*269e0*/  @P1 IMAD.MOV.U32 R4, RZ, RZ, R36 ;  /* 0x000000ffff041224 */ /* 0x008fe400078e0024 */
[----:B------:R-:W3:Y:S04]  /*269f0*/  LDL R36, [R1+0x12d8] ;  /* 0x0012d80001247983 */ /* 0x000ee80000100800 */
[----:B------:R0:W3:Y:S02]  /*26a00*/  @P1 LDG.E.U16 R19, [R4.64] ;  /* 0x0000000404131981 */ /* 0x0000e4000c1e1500 */
[----:B0-----:R-:W-:-:S02]  /*26a10*/  @P1 IMAD.MOV.U32 R5, RZ, RZ, R55 ;  /* 0x000000ffff051224 */ /* 0x001fc400078e0037 */
[----:B----4-:R-:W-:Y:S01]  /*26a20*/  @P1 IMAD.MOV.U32 R4, RZ, RZ, R35 ;  /* 0x000000ffff041224 */ /* 0x010fe200078e0023 */
[----:B------:R-:W4:Y:S04]  /*26a30*/  LDL R55, [R1+0x12cc] ;  /* 0x0012cc0001377983 */ /* 0x000f280000100800 */
[----:B------:R-:W4:Y:S04]  /*26a40*/  LDL R35, [R1+0x12d0] ;  /* 0x0012d00001237983 */ /* 0x000f280000100800 */
[----:B------:R2:W4:Y:S02]  /*26a50*/  @P1 LDG.E.U16 R18, [R4.64] ;  /* 0x0000000404121981 */ /* 0x000524000c1e1500 */
[----:B--2---:R-:W-:-:S02]  /*26a60*/  @P1 IMAD.MOV.U32 R5, RZ, RZ, R31 ;  /* 0x000000ffff051224 */ /* 0x004fc400078e001f */
[----:B------:R-:W-:Y:S01]  /*26a70*/  @P1 IMAD.MOV.U32 R4, RZ, RZ, R30 ;  /* 0x000000ffff041224 */ /* 0x000fe200078e001e */
[----:B------:R-:W2:Y:S04]  /*26a80*/  LDL R31, [R1+0x12c4] ;  /* 0x0012c400011f7983 */ /* 0x000ea80000100800 */
[----:B------:R-:W2:Y:S01]  /*26a90*/  LDL R30, [R1+0x12c8] ;  /* 0x0012c800011e7983 */ /* 0x000ea20000100800 */
[----:B------:R-:W-:Y:S02]  /*26aa0*/  PRMT R17, RZ, 0x7610, R17 ;  /* 0x00007610ff117816 */ /* 0x000fe40000000011 */
[----:B------:R-:W-:Y:S02]  /*26ab0*/  ISETP.GT.AND P0, PT, R29, 0x76, PT ;  /* 0x000000761d00780c */ /* 0x000fe40003f04270 */
[----:B------:R-:W-:-:S02]  /*26ac0*/  PRMT R16, RZ, 0x7610, R16 ;  /* 0x00007610ff107816 */ /* 0x000fc40000000010 */
[----:B------:R0:W2:Y:S01]  /*26ad0*/  @P1 LDG.E.U16 R17, [R4.64] ;  /* 0x0000000404111981 */ /* 0x0000a2000c1e1500 */
[----:B------:R-:W-:Y:S01]  /*26ae0*/  PRMT R11, RZ, 0x7610, R11 ;  /* 0x00007610ff0b7816 */ /* 0x000fe2000000000b */
[----:B0-----:R-:W-:Y:S02]  /*26af0*/  @P1 IMAD.MOV.U32 R4, RZ, RZ, R56 ;  /* 0x000000ffff041224 */ /* 0x001fe400078e0038 */
[----:B------:R-:W-:-:S05]  /*26b00*/  @P1 IMAD.MOV.U32 R5, RZ, RZ, R57 ;  /* 0x000000ffff051224 */ /* 0x000fca00078e0039 */
[----:B------:R0:W2:Y:S01]  /*26b10*/  @P1 LDG.E.U16 R16, [R4.64] ;  /* 0x0000000404101981 */ /* 0x0000a2000c1e1500 */
[----:B------:R-:W-:Y:S01]  /*26b20*/  PRMT R10, RZ, 0x7610, R10 ;  /* 0x00007610ff0a7816 */ /* 0x000fe2000000000a */
[----:B0-----:R-:W-:Y:S02]  /*26b30*/  @P0 IMAD.MOV.U32 R5, RZ, RZ, R37 ;  /* 0x000000ffff050224 */ /* 0x001fe400078e0025 */
[----:B------:R-:W2:Y:S01]  /*26b40*/  LDL R37, [R1+0x12bc] ;  /* 0x0012bc0001257983 */ /* 0x000ea20000100800 */
[----:B------:R-:W-:Y:S01]  /*26b50*/  PRMT R9, RZ, 0x7610, R9 ;  /* 0x00007610ff097816 */ /* 0x000fe20000000009 */
[----:B---3--:R-:W-:Y:S02]  /*26b60*/  @P0 IMAD.MOV.U32 R4, RZ, RZ, R36 ;  /* 0x000000ffff040224 */ /* 0x008fe400078e0024 */
[----:B------:R-:W3:Y:S04]  /*26b70*/  LDL R36, [R1+0x12c0] ;  /* 0x0012c00001247983 */ /* 0x000ee80000100800 */
[----:B------:R4:W3:Y:S02]  /*26b80*/  @P0 LDG.E.U16 R11, [R4.64] ;  /* 0x00000004040b0981 */ /* 0x0008e4000c1e1500 */
[----:B----4-:R-:W-:-:S02]  /*26b90*/  @P0 IMAD.MOV.U32 R5, RZ, RZ, R55 ;  /* 0x000000ffff050224 */ /* 0x010fc400078e0037 */
[----:B------:R-:W-:-:S05]  /*26ba0*/  @P0 IMAD.MOV.U32 R4, RZ, RZ, R35 ;  /* 0x000000ffff040224 */ /* 0x000fca00078e0023 */
[----:B------:R2:W4:Y:S02]  /*26bb0*/  @P0 LDG.E.U16 R10, [R4.64] ;  /* 0x00000004040a0981 */ /* 0x000524000c1e1500 */
[----:B--2---:R-:W-:Y:S02]  /*26bc0*/  @P0 IMAD.MOV.U32 R5, RZ, RZ, R31 ;  /* 0x000000ffff050224 */ /* 0x004fe400078e001f */
[----:B------:R-:W-:-:S05]  /*26bd0*/  @P0 IMAD.MOV.U32 R4, RZ, RZ, R30 ;  /* 0x000000ffff040224 */ /* 0x000fca00078e001e */
[----:B------:R0:W2:Y:S01]  /*26be0*/  @P0 LDG.E.U16 R9, [R4.64] ;  /* 0x0000000404090981 */ /* 0x0000a2000c1e1500 */
[----:B------:R-:W-:Y:S01]  /*26bf0*/  PRMT R8, RZ, 0x7610, R8 ;  /* 0x00007610ff087816 */ /* 0x000fe20000000008 */
[----:B0-----:R-:W-:Y:S02]  /*26c00*/  @P0 IMAD.MOV.U32 R5, RZ, RZ, R37 ;  /* 0x000000ffff050224 */ /* 0x001fe400078e0025 */
[----:B---3--:R-:W-:Y:S01]  /*26c10*/  @P0 IMAD.MOV.U32 R4, RZ, RZ, R36 ;  /* 0x000000ffff040224 */ /* 0x008fe200078e0024 */
[----:B------:R0:W-:Y:S01]  /*26c20*/  STL [R1+0x3a40], R11 ;  /* 0x003a400b01007387 */ /* 0x0001e20000100800 */
[----:B------:R-:W3:Y:S02]  /*26c30*/  LDL R35, [R1+0x12b8] ;  /* 0x0012b80001237983 */ /* 0x000ee40000100800 */
[----:B------:R-:W3:Y:S01]  /*26c40*/  LDL R55, [R1+0x12b4] ;  /* 0x0012b40001377983 */ /* 0x000ee20000100800 */
[----:B------:R3:W3:Y:S04]  /*26c50*/  @P0 LDG.E.U16 R8, [R4.64] ;  /* 0x0000000404080981 */ /* 0x0006e8000c1e1500 */
[----:B----4-:R1:W-:Y:S01]  /*26c60*/  STL [R1+0x3a44], R10 ;  /* 0x003a440a01007387 */ /* 0x0103e20000100800 */
[----:B------:R-:W4:Y:S02]  /*26c70*/  LDL R31, [R1+0x12ac] ;  /* 0x0012ac00011f7983 */ /* 0x000f240000100800 */
[----:B------:R-:W4:Y:S01]  /*26c80*/  LDL R30, [R1+0x12b0] ;  /* 0x0012b000011e7983 */ /* 0x000f220000100800 */
[----:B--2---:R-:W-:Y:S01]  /*26c90*/  STL [R1+0x3a48], R9 ;  /* 0x003a480901007387 */ /* 0x004fe20000100800 */
[----:B0-----:R-:W2:Y:S02]  /*26ca0*/  LDL R11, [R1+0x12a4] ;  /* 0x0012a400010b7983 */ /* 0x001ea40000100800 */
[----:B-1----:R-:W2:Y:S01]  /*26cb0*/  LDL R10, [R1+0x12a8] ;  /* 0x0012a800010a7983 */ /* 0x002ea20000100800 */
[----:B------:R-:W-:Y:S01]  /*26cc0*/  ISETP.GT.AND P1, PT, R29, 0x77, PT ;  /* 0x000000771d00780c */ /* 0x000fe20003f24270 */
[----:B------:R-:W2:Y:S04]  /*26cd0*/  LDL R37, [R1+0x1294] ;  /* 0x0012940001257983 */ /* 0x000ea80000100800 */
[----:B------:R-:W2:Y:S01]  /*26ce0*/  LDL R36, [R1+0x1298] ;  /* 0x0012980001247983 */ /* 0x000ea20000100800 */
[----:B------:R-:W-:-:S02]  /*26cf0*/  PRMT R54, RZ, 0x7610, R54 ;  /* 0x00007610ff367816 */ /* 0x000fc40000000036 */
[----:B------:R-:W-:-:S05]  /*26d00*/  PRMT R52, RZ, 0x7610, R52 ;  /* 0x00007610ff347816 */ /* 0x000fca0000000034 */
[----:B---3--:R-:W-:Y:S02]  /*26d10*/  @P1 IMAD.MOV.U32 R4, RZ, RZ, R35 ;  /* 0x000000ffff041224 */ /* 0x008fe400078e0023 */
[----:B------:R-:W-:Y:S01]  /*26d20*/  @P1 IMAD.MOV.U32 R5, RZ, RZ, R55 ;  /* 0x000000ffff051224 */ /* 0x000fe200078e0037 */
[----:B------:R0:W-:Y:S01]  /*26d30*/  STL [R1+0x3a4c], R8 ;  /* 0x003a4c0801007387 */ /* 0x0001e20000100800 */
[----:B------:R-:W3:Y:S03]  /*26d40*/  LDL R35, [R1+0x128c] ;  /* 0x00128c0001237983 */ /* 0x000ee60000100800 */
[----:B------:R4:W3:Y:S04]  /*26d50*/  @P1 LDG.E.U16 R54, [R4.64] ;  /* 0x0000000404361981 */ /* 0x0008e8000c1e1500 */
[----:B0-----:R-:W3:Y:S01]  /*26d60*/  LDL R8, [R1+0x1290] ;  /* 0x0012900001087983 */ /* 0x001ee20000100800 */
[----:B----4-:R-:W-:-:S02]  /*26d70*/  @P1 IMAD.MOV.U32 R5, RZ, RZ, R31 ;  /* 0x000000ffff051224 */ /* 0x010fc400078e001f */
[----:B------:R-:W-:Y:S01]  /*26d80*/  @P1 IMAD.MOV.U32 R4, RZ, RZ, R30 ;  /* 0x000000ffff041224 */ /* 0x000fe200078e001e */
[----:B------:R-:W4:Y:S04]  /*26d90*/  LDL R31, [R1+0x1284] ;  /* 0x00128400011f7983 */ /* 0x000f280000100800 */
[----:B------:R-:W4:Y:S04]  /*26da0*/  LDL R30, [R1+0x1288] ;  /* 0x00128800011e7983 */ /* 0x000f280000100800 */
[----:B------:R2:W4:Y:S02]  /*26db0*/  @P1 LDG.E.U16 R52, [R4.64] ;  /* 0x0000000404341981 */ /* 0x000524000c1e1500 */
[----:B--2---:R-:W-:-:S02]  /*26dc0*/  @P1 IMAD.MOV.U32 R5, RZ, RZ, R11 ;  /* 0x000000ffff051224 */ /* 0x004fc400078e000b */
[----:B------:R-:W-:Y:S01]  /*26dd0*/  @P1 IMAD.MOV.U32 R4, RZ, RZ, R10 ;  /* 0x000000ffff041224 */ /* 0x000fe200078e000a */
[----:B------:R-:W2:Y:S04]  /*26de0*/  LDL R11, [R1+0x127c] ;  /* 0x00127c00010b7983 */ /* 0x000ea80000100800 */
[----:B------:R-:W2:Y:S01]  /*26df0*/  LDL R10, [R1+0x1280] ;  /* 0x00128000010a7983 */ /* 0x000ea20000100800 */
[----:B------:R-:W-:Y:S02]  /*26e00*/  ISETP.GT.AND P0, PT, R29, 0x78, PT ;  /* 0x000000781d00780c */ /* 0x000fe40003f04270 */
[----:B------:R-:W-:Y:S02]  /*26e10*/  PRMT R50, RZ, 0x7610, R50 ;  /* 0x00007610ff327816 */ /* 0x000fe40000000032 */
[----:B------:R-:W-:-:S04]  /*26e20*/  PRMT R27, RZ, 0x7610, R27 ;  /* 0x00007610ff1b7816 */ /* 0x000fc8000000001b */
[----:B------:R0:W2:Y:S01]  /*26e30*/  @P1 LDG.E.U16 R50, [R4.64] ;  /* 0x0000000404321981 */ /* 0x0000a2000c1e1500 */
[----:B------:R-:W-:-:S04]  /*26e40*/  PRMT R26, RZ, 0x7610, R26 ;  /* 0x00007610ff1a7816 */ /* 0x000fc8000000001a */
[----:B0-----:R-:W-:Y:S02]  /*26e50*/  @P0 IMAD.MOV.U32 R4, RZ, RZ, R36 ;  /* 0x000000ffff040224 */ /* 0x001fe400078e0024 */
[----:B------:R-:W-:Y:S01]  /*26e60*/  @P0 IMAD.MOV.U32 R5, RZ, RZ, R37 ;  /* 0x000000ffff050224 */ /* 0x000fe200078e0025 */
[----:B------:R-:W2:Y:S04]  /*26e70*/  LDL R36, [R1+0x1218] ;  /* 0x0012180001247983 */ /* 0x000ea80000100800 */
[----:B------:R-:W2:Y:S04]  /*26e80*/  LDL R37, [R1+0x1214] ;  /* 0x0012140001257983 */ /* 0x000ea80000100800 */
[----:B------:R3:W2:Y:S01]  /*26e90*/  @P0 LDG.E.U16 R27, [R4.64] ;  /* 0x00000004041b0981 */ /* 0x0006a2000c1e1500 */
[----:B------:R-:W-:Y:S01]  /*26ea0*/  PRMT R25, RZ, 0x7610, R25 ;  /* 0x00007610ff197816 */ /* 0x000fe20000000019 */
[----:B---3--:R-:W-:-:S02]  /*26eb0*/  @P0 IMAD.MOV.U32 R5, RZ, RZ, R35 ;  /* 0x000000ffff050224 */ /* 0x008fc400078e0023 */
[----:B------:R-:W3:Y:S01]  /*26ec0*/  LDL R35, [R1+0x120c] ;  /* 0x00120c0001237983 */ /* 0x000ee20000100800 */
[----:B------:R-:W-:-:S03]  /*26ed0*/  @P0 IMAD.MOV.U32 R4, RZ, RZ, R8 ;  /* 0x000000ffff040224 */ /* 0x000fc600078e0008 */
[----:B------:R-:W3:Y:S04]  /*26ee0*/  LDL R8, [R1+0x1210] ;  /* 0x0012100001087983 */ /* 0x000ee80000100800 */
[----:B------:R4:W3:Y:S02]  /*26ef0*/  @P0 LDG.E.U16 R26, [R4.64] ;  /* 0x00000004041a0981 */ /* 0x0008e4000c1e1500 */
[----:B----4-:R-:W-:Y:S02]  /*26f00*/  @P0 IMAD.MOV.U32 R4, RZ, RZ, R30 ;  /* 0x000000ffff040224 */ /* 0x010fe400078e001e */
        /* <DEDUP_REMOVED lines=10> */
[----:B------:R-:W-:Y:S01]  /*26fb0*/  PRMT R23, RZ, 0x7610, R23 ;  /* 0x00007610ff177816 */ /* 0x000fe20000000017 */
[----:B------:R-:W-:Y:S04]  /*26fc0*/  STL [R1+0x178], R54 ;  /* 0x0001783601007387 */ /* 0x000fe80000100800 */
[----:B------:R0:W2:Y:S01]  /*26fd0*/  @P0 LDG.E.U16 R24, [R4.64] ;  /* 0x0000000404180981 */ /* 0x0000a2000c1e1500 */
[----:B------:R-:W-:-:S03]  /*26fe0*/  PRMT R22, RZ, 0x7610, R22 ;  /* 0x00007610ff167816 */ /* 0x000fc60000000016 */
[----:B0-----:R-:W-:Y:S02]  /*26ff0*/  @P2 IMAD.MOV.U32 R4, RZ, RZ, R36 ;  /* 0x000000ffff042224 */ /* 0x001fe400078e0024 */
[----:B------:R-:W-:Y:S01]  /*27000*/  @P2 IMAD.MOV.U32 R5, RZ, RZ, R37 ;  /* 0x000000ffff052224 */ /* 0x000fe200078e0025 */
[----:B------:R-:W2:Y:S04]  /*27010*/  LDL R36, [R1+0x12a0] ;  /* 0x0012a00001247983 */ /* 0x000ea80000100800 */
[----:B------:R-:W2:Y:S04]  /*27020*/  LDL R37, [R1+0x129c] ;  /* 0x00129c0001257983 */ /* 0x000ea80000100800 */
[----:B------:R3:W2:Y:S01]  /*27030*/  @P2 LDG.E.U16 R23, [R4.64] ;  /* 0x0000000404172981 */ /* 0x0006a2000c1e1500 */
[----:B------:R-:W-:Y:S01]  /*27040*/  STL [R1+0x174], R52 ;  /* 0x0001743401007387 */ /* 0x000fe20000100800 */
[----:B------:R-:W-:Y:S01]  /*27050*/  PRMT R21, RZ, 0x7610, R21 ;  /* 0x00007610ff157816 */ /* 0x000fe20000000015 */
[----:B---3--:R-:W-:-:S02]  /*27060*/  @P2 IMAD.MOV.U32 R5, RZ, RZ, R35 ;  /* 0x000000ffff052224 */ /* 0x008fc400078e0023 */
[----:B------:R-:W3:Y:S01]  /*27070*/  LDL R35, [R1+0x1274] ;  /* 0x0012740001237983 */ /* 0x000ee20000100800 */
[----:B------:R-:W-:-:S03]  /*27080*/  @P2 IMAD.MOV.U32 R4, RZ, RZ, R8 ;  /* 0x000000ffff042224 */ /* 0x000fc600078e0008 */
[----:B------:R-:W3:Y:S04]  /*27090*/  LDL R8, [R1+0x1278] ;  /* 0x0012780001087983 */ /* 0x000ee80000100800 */
[----:B------:R4:W3:Y:S01]  /*270a0*/  @P2 LDG.E.U16 R22, [R4.64] ;  /* 0x0000000404162981 */ /* 0x0008e2000c1e1500 */
[----:B------:R0:W-:Y:S02]  /*270b0*/  STL [R1+0x170], R50 ;  /* 0x0001703201007387 */ /* 0x0001e40000100800 */
[----:B----4-:R-:W-:Y:S02]  /*270c0*/  @P2 IMAD.MOV.U32 R4, RZ, RZ, R30 ;  /* 0x000000ffff042224 */ /* 0x010fe400078e001e */
[----:B------:R-:W-:Y:S01]  /*270d0*/  @P2 IMAD.MOV.U32 R5, RZ, RZ, R31 ;  /* 0x000000ffff052224 */ /* 0x000fe200078e001f */
[----:B------:R-:W4:Y:S04]  /*270e0*/  LDL R30, [R1+0x1270] ;  /* 0x00127000011e7983 */ /* 0x000f280000100800 */
[----:B------:R-:W4:Y:S04]  /*270f0*/  LDL R31, [R1+0x126c] ;  /* 0x00126c00011f7983 */ /* 0x000f280000100800 */
[----:B------:R2:W4:Y:S01]  /*27100*/  @P2 LDG.E.U16 R21, [R4.64] ;  /* 0x0000000404152981 */ /* 0x000522000c1e1500 */
[----:B------:R-:W-:-:S02]  /*27110*/  PRMT R20, RZ, 0x7610, R20 ;  /* 0x00007610ff147816 */ /* 0x000fc40000000014 */
[----:B------:R-:W-:Y:S02]  /*27120*/  ISETP.GT.AND P0, PT, R29, 0x79, PT ;  /* 0x000000791d00780c */ /* 0x000fe40003f04270 */
[----:B------:R-:W-:Y:S02]  /*27130*/  PRMT R48, RZ, 0x7610, R48 ;  /* 0x00007610ff307816 */ /* 0x000fe40000000030 */
[----:B------:R-:W-:Y:S02]  /*27140*/  PRMT R15, RZ, 0x7610, R15 ;  /* 0x00007610ff0f7816 */ /* 0x000fe4000000000f */
[----:B------:R-:W-:Y:S02]  /*27150*/  PRMT R14, RZ, 0x7610, R14 ;  /* 0x00007610ff0e7816 */ /* 0x000fe4000000000e */
[----:B------:R-:W-:Y:S02]  /*27160*/  PRMT R13, RZ, 0x7610, R13 ;  /* 0x00007610ff0d7816 */ /* 0x000fe4000000000d */
[----:B------:R-:W-:-:S02]  /*27170*/  PRMT R12, RZ, 0x7610, R12 ;  /* 0x00007610ff0c7816 */ /* 0x000fc4000000000c */
[----:B------:R-:W-:Y:S02]  /*27180*/  PRMT R7, RZ, 0x7610, R7 ;  /* 0x00007610ff077816 */ /* 0x000fe40000000007 */
[----:B------:R-:W-:Y:S01]  /*27190*/  PRMT R6, RZ, 0x7610, R6 ;  /* 0x00007610ff067816 */ /* 0x000fe20000000006 */
[----:B--2---:R-:W-:Y:S02]  /*271a0*/  @P2 IMAD.MOV.U32 R4, RZ, RZ, R10 ;  /* 0x000000ffff042224 */ /* 0x004fe400078e000a */
[----:B------:R-:W-:Y:S01]  /*271b0*/  @P2 IMAD.MOV.U32 R5, RZ, RZ, R11 ;  /* 0x000000ffff052224 */ /* 0x000fe200078e000b */
[----:B------:R-:W2:Y:S04]  /*271c0*/  LDL R10, [R1+0x1268] ;  /* 0x00126800010a7983 */ /* 0x000ea80000100800 */
[----:B------:R-:W2:Y:S04]  /*271d0*/  LDL R11, [R1+0x1264] ;  /* 0x00126400010b7983 */ /* 0x000ea80000100800 */
[----:B------:R1:W2:Y:S04]  /*271e0*/  @P2 LDG.E.U16 R20, [R4.64] ;  /* 0x0000000404142981 */ /* 0x0002a8000c1e1500 */
[----:B0-----:R-:W2:Y:S01]  /*271f0*/  LDL R50, [R1+0x123c] ;  /* 0x00123c0001327983 */ /* 0x001ea20000100800 */
[----:B-1----:R-:W-:-:S02]  /*27200*/  @P1 IMAD.MOV.U32 R4, RZ, RZ, R36 ;  /* 0x000000ffff041224 */ /* 0x002fc400078e0024 */
[----:B------:R-:W-:Y:S01]  /*27210*/  @P1 IMAD.MOV.U32 R5, RZ, RZ, R37 ;  /* 0x000000ffff051224 */ /* 0x000fe200078e0025 */
[----:B------:R-:W2:Y:S04]  /*27220*/  LDL R36, [R1+0x1260] ;  /* 0x0012600001247983 */ /* 0x000ea80000100800 */
[----:B------:R-:W2:Y:S04]  /*27230*/  LDL R37, [R1+0x125c] ;  /* 0x00125c0001257983 */ /* 0x000ea80000100800 */
[----:B------:R3:W2:Y:S02]  /*27240*/  @P1 LDG.E.U16 R48, [R4.64] ;  /* 0x0000000404301981 */ /* 0x0006a4000c1e1500 */
        /* <DEDUP_REMOVED lines=14> */
[----:B------:R-:W-:-:S03]  /*27330*/  ISETP.GT.AND P1, PT, R29, 0x7a, PT ;  /* 0x0000007a1d00780c */ /* 0x000fc60003f24270 */
[----:B------:R0:W2:Y:S02]  /*27340*/  @P0 LDG.E.U16 R13, [R4.64] ;  /* 0x00000004040d0981 */ /* 0x0000a4000c1e1500 */
[----:B0-----:R-:W-:Y:S02]  /*27350*/  @P0 IMAD.MOV.U32 R4, RZ, RZ, R36 ;  /* 0x000000ffff040224 */ /* 0x001fe400078e0024 */
[----:B------:R-:W-:-:S05]  /*27360*/  @P0 IMAD.MOV.U32 R5, RZ, RZ, R37 ;  /* 0x000000ffff050224 */ /* 0x000fca00078e0025 */
[----:B------:R3:W2:Y:S02]  /*27370*/  @P0 LDG.E.U16 R12, [R4.64] ;  /* 0x00000004040c0981 */ /* 0x0006a4000c1e1500 */
[----:B---3--:R-:W-:Y:S02]  /*27380*/  @P1 IMAD.MOV.U32 R5, RZ, RZ, R35 ;  /* 0x000000ffff051224 */ /* 0x008fe400078e0023 */
[----:B------:R-:W-:Y:S02]  /*27390*/  @P1 IMAD.MOV.U32 R4, RZ, RZ, R8 ;  /* 0x000000ffff041224 */ /* 0x000fe400078e0008 */
[----:B------:R-:W3:Y:S04]  /*273a0*/  LDL R8, [R1+0x1240] ;  /* 0x0012400001087983 */ /* 0x000ee80000100800 */
[----:B------:R4:W3:Y:S02]  /*273b0*/  @P1 LDG.E.U16 R7, [R4.64] ;  /* 0x0000000404071981 */ /* 0x0008e4000c1e1500 */
[----:B----4-:R-:W-:-:S02]  /*273c0*/  @P1 IMAD.MOV.U32 R4, RZ, RZ, R30 ;  /* 0x000000ffff041224 */ /* 0x010fc400078e001e */
[----:B------:R-:W-:-:S05]  /*273d0*/  @P1 IMAD.MOV.U32 R5, RZ, RZ, R31 ;  /* 0x000000ffff051224 */ /* 0x000fca00078e001f */
[----:B------:R0:W4:Y:S01]  /*273e0*/  @P1 LDG.E.U16 R6, [R4.64] ;  /* 0x0000000404061981 */ /* 0x000122000c1e1500 */
[----:B--2---:R-:W-:Y:S02]  /*273f0*/  @P1 IMAD.MOV.U32 R30, RZ, RZ, R10 ;  /* 0x000000ffff1e1224 */ /* 0x004fe400078e000a */
[----:B------:R-:W-:Y:S01]  /*27400*/  @P1 IMAD.MOV.U32 R31, RZ, RZ, R11 ;  /* 0x000000ffff1f1224 */ /* 0x000fe200078e000b */
[----:B0-----:R-:W-:-:S06]  /*27410*/  PRMT R5, RZ, 0x7610, R5 ;  /* 0x00007610ff057816 */ /* 0x001fcc0000000005 */
[----:B------:R0:W2:Y:S01]  /*27420*/  @P1 LDG.E.U16 R5, [R30.64] ;  /* 0x000000041e051981 */ /* 0x0000a2000c1e1500 */
[----:B------:R-:W-:Y:S01]  /*27430*/  PRMT R4, RZ, 0x7610, R4 ;  /* 0x00007610ff047816 */ /* 0x000fe20000000004 */
[----:B0-----:R-:W-:Y:S02]  /*27440*/  @P1 IMAD.MOV.U32 R31, RZ, RZ, R50 ;  /* 0x000000ffff1f1224 */ /* 0x001fe400078e0032 */
[----:B---3--:R-:W-:Y:S01]  /*27450*/  STL [R1+0x3a50], R7 ;  /* 0x003a500701007387 */ /* 0x008fe20000100800 */
[----:B------:R0:W-:Y:S02]  /*27460*/  STL [R1+0x148], R48 ;  /* 0x0001483001007387 */ /* 0x0001e40000100800 */
[----:B------:R-:W3:Y:S01]  /*27470*/  LDL R37, [R1+0x1238] ;  /* 0x0012380001257983 */ /* 0x000ee20000100800 */
[----:B0-----:R-:W3:Y:S04]  /*27480*/  LDL R48, [R1+0x1234] ;  /* 0x0012340001307983 */ /* 0x001ee80000100800 */
[----:B----4-:R-:W-:Y:S01]  /*27490*/  STL [R1+0x3a54], R6 ;  /* 0x003a540601007387 */ /* 0x010fe20000100800 */
[----:B------:R-:W4:Y:S02]  /*274a0*/  LDL R36, [R1+0x122c] ;  /* 0x00122c0001247983 */ /* 0x000f240000100800 */
[----:B------:R-:W4:Y:S02]  /*274b0*/  LDL R35, [R1+0x1230] ;  /* 0x0012300001237983 */ /* 0x000f240000100800 */
[----:B------:R-:W-:Y:S01]  /*274c0*/  @P1 IMAD.MOV.U32 R30, RZ, RZ, R8 ;  /* 0x000000ffff1e1224 */ /* 0x000fe200078e0008 */
[----:B------:R-:W4:Y:S04]  /*274d0*/  LDL R11, [R1+0x1224] ;  /* 0x00122400010b7983 */ /* 0x000f280000100800 */
[----:B------:R-:W4:Y:S04]  /*274e0*/  LDL R10, [R1+0x1228] ;  /* 0x00122800010a7983 */ /* 0x000f280000100800 */
[----:B------:R3:W4:Y:S04]  /*274f0*/  @P1 LDG.E.U16 R4, [R30.64] ;  /* 0x000000041e041981 */ /* 0x000728000c1e1500 */
[----:B--2---:R-:W-:Y:S01]  /*27500*/  STL [R1+0x3a58], R5 ;  /* 0x003a580501007387 */ /* 0x004fe20000100800 */
[----:B------:R-:W2:Y:S02]  /*27510*/  LDL R8, [R1+0x121c] ;  /* 0x00121c0001087983 */ /* 0x000ea40000100800 */
[----:B------:R-:W2:Y:S01]  /*27520*/  LDL R7, [R1+0x1220] ;  /* 0x0012200001077983 */ /* 0x000ea20000100800 */
[----:B------:R-:W-:-:S02]  /*27530*/  ISETP.GT.AND P0, PT, R29, 0x7b, PT ;  /* 0x0000007b1d00780c */ /* 0x000fc40003f04270 */
[----:B------:R-:W-:Y:S02]  /*27540*/  PRMT R46, RZ, 0x7610, R46 ;  /* 0x00007610ff2e7816 */ /* 0x000fe4000000002e */
[----:B------:R-:W-:Y:S02]  /*27550*/  PRMT R44, RZ, 0x7610, R44 ;  /* 0x00007610ff2c7816 */ /* 0x000fe4000000002c */
[----:B------:R-:W-:Y:S02]  /*27560*/  PRMT R42, RZ, 0x7610, R42 ;  /* 0x00007610ff2a7816 */ /* 0x000fe4000000002a */
[----:B------:R-:W-:-:S05]  /*27570*/  PRMT R38, RZ, 0x7610, R38 ;  /* 0x00007610ff267816 */ /* 0x000fca0000000026 */
[----:B---3--:R-:W-:Y:S02]  /*27580*/  @P0 IMAD.MOV.U32 R30, RZ, RZ, R37 ;  /* 0x000000ffff1e0224 */ /* 0x008fe400078e0025 */
[----:B------:R-:W-:-:S05]  /*27590*/  @P0 IMAD.MOV.U32 R31, RZ, RZ, R48 ;  /* 0x000000ffff1f0224 */ /* 0x000fca00078e0030 */
[----:B------:R4:W3:Y:S02]  /*275a0*/  @P0 LDG.E.U16 R46, [R30.64] ;  /* 0x000000041e2e0981 */ /* 0x0008e4000c1e1500 */
[----:B----4-:R-:W-:Y:S02]  /*275b0*/  @P0 IMAD.MOV.U32 R30, RZ, RZ, R35 ;  /* 0x000000ffff1e0224 */ /* 0x010fe400078e0023 */
[----:B------:R-:W-:-:S05]  /*275c0*/  @P0 IMAD.MOV.U32 R31, RZ, RZ, R36 ;  /* 0x000000ffff1f0224 */ /* 0x000fca00078e0024 */
[----:B------:R0:W4:Y:S04]  /*275d0*/  @P0 LDG.E.U16 R44, [R30.64] ;  /* 0x000000041e2c0981 */ /* 0x000128000c1e1500 */
[----:B------:R1:W-:Y:S01]  /*275e0*/  STL [R1+0x3a5c], R4 ;  /* 0x003a5c0401007387 */ /* 0x0003e20000100800 */
[----:B------:R-:W3:Y:S02]  /*275f0*/  LDL R37, [R1+0x11f4] ;  /* 0x0011f40001257983 */ /* 0x000ee40000100800 */
[----:B------:R-:W3:Y:S02]  /*27600*/  LDL R36, [R1+0x11ec] ;  /* 0x0011ec0001247983 */ /* 0x000ee40000100800 */
[----:B------:R-:W3:Y:S02]  /*27610*/  LDL R35, [R1+0x11f0] ;  /* 0x0011f00001237983 */ /* 0x000ee40000100800 */
[----:B0-----:R-:W-:-:S02]  /*27620*/  @P0 IMAD.MOV.U32 R30, RZ, RZ, R10 ;  /* 0x000000ffff1e0224 */ /* 0x001fc400078e000a */
[----:B------:R-:W-:Y:S01]  /*27630*/  @P0 IMAD.MOV.U32 R31, RZ, RZ, R11 ;  /* 0x000000ffff1f0224 */ /* 0x000fe200078e000b */
[----:B-1----:R-:W3:Y:S04]  /*27640*/  LDL R4, [R1+0x11f8] ;  /* 0x0011f80001047983 */ /* 0x002ee80000100800 */
[----:B------:R-:W3:Y:S04]  /*27650*/  LDL R11, [R1+0x11e4] ;  /* 0x0011e400010b7983 */ /* 0x000ee80000100800 */
[----:B------:R2:W3:Y:S04]  /*27660*/  @P0 LDG.E.U16 R42, [R30.64] ;  /* 0x000000041e2a0981 */ /* 0x0004e8000c1e1500 */
[----:B------:R-:W3:Y:S01]  /*27670*/  LDL R10, [R1+0x11e8] ;  /* 0x0011e800010a7983 */ /* 0x000ee20000100800 */
[----:B--2---:R-:W-:-:S02]  /*27680*/  @P0 IMAD.MOV.U32 R30, RZ, RZ, R7 ;  /* 0x000000ffff1e0224 */ /* 0x004fc400078e0007 */
[----:B------:R-:W-:Y:S01]  /*27690*/  @P0 IMAD.MOV.U32 R31, RZ, RZ, R8 ;  /* 0x000000ffff1f0224 */ /* 0x000fe200078e0008 */
[----:B------:R-:W2:Y:S04]  /*276a0*/  LDL R7, [R1+0x11e0] ;  /* 0x0011e00001077983 */ /* 0x000ea80000100800 */
[----:B------:R-:W2:Y:S04]  /*276b0*/  LDL R8, [R1+0x11dc] ;  /* 0x0011dc0001087983 */ /* 0x000ea80000100800 */
[----:B------:R3:W2:Y:S01]  /*276c0*/  @P0 LDG.E.U16 R38, [R30.64] ;  /* 0x000000041e260981 */ /* 0x0006a2000c1e1500 */
[----:B------:R-:W-:-:S02]  /*276d0*/  ISETP.GT.AND P1, PT, R29, 0x7d, PT ;  /* 0x0000007d1d00780c */ /* 0x000fc40003f24270 */
[----:B------:R-:W-:Y:S02]  /*276e0*/  PRMT R39, RZ, 0x7610, R39 ;  /* 0x00007610ff277816 */ /* 0x000fe40000000027 */
[----:B------:R-:W-:Y:S02]  /*276f0*/  PRMT R41, RZ, 0x7610, R41 ;  /* 0x00007610ff297816 */ /* 0x000fe40000000029 */
[----:B------:R-:W-:Y:S01]  /*27700*/  PRMT R43, RZ, 0x7610, R43 ;  /* 0x00007610ff2b7816 */ /* 0x000fe2000000002b */
[----:B----4-:R0:W-:Y:S06]  /*27710*/  STL [R1+0x120], R44 ;  /* 0x0001202c01007387 */ /* 0x0101ec0000100800 */
[----:B---3--:R-:W-:Y:S01]  /*27720*/  @P1 IMAD.MOV.U32 R31, RZ, RZ, R37 ;  /* 0x000000ffff1f1224 */ /* 0x008fe200078e0025 */
[----:B0-----:R-:W3:Y:S01]  /*27730*/  LDL R44, [R1+0x11d4] ;  /* 0x0011d400012c7983 */ /* 0x001ee20000100800 */
[----:B------:R-:W-:-:S03]  /*27740*/  @P1 IMAD.MOV.U32 R30, RZ, RZ, R4 ;  /* 0x000000ffff1e1224 */ /* 0x000fc600078e0004 */
[----:B------:R-:W4:Y:S01]  /*27750*/  LDL R4, [R1+0x11d8] ;  /* 0x0011d80001047983 */ /* 0x000f220000100800 */
[----:B------:R0:W-:Y:S03]  /*27760*/  STL [R1+0x114], R42 ;  /* 0x0001142a01007387 */ /* 0x0001e60000100800 */
[----:B------:R1:W4:Y:S04]  /*27770*/  @P1 LDG.E.U16 R39, [R30.64] ;  /* 0x000000041e271981 */ /* 0x000328000c1e1500 */
[----:B0-----:R-:W4:Y:S04]  /*27780*/  LDL R42, [R1+0x11cc] ;  /* 0x0011cc00012a7983 */ /* 0x001f280000100800 */
[----:B--2---:R0:W-:Y:S01]  /*27790*/  STL [R1+0x10c], R38 ;  /* 0x00010c2601007387 */ /* 0x0041e20000100800 */
[----:B-1----:R-:W-:-:S02]  /*277a0*/  @P1 IMAD.MOV.U32 R31, RZ, RZ, R36 ;  /* 0x000000ffff1f1224 */ /* 0x002fc400078e0024 */
[----:B------:R-:W-:Y:S01]  /*277b0*/  @P1 IMAD.MOV.U32 R30, RZ, RZ, R35 ;  /* 0x000000ffff1e1224 */ /* 0x000fe200078e0023 */
[----:B------:R-:W2:Y:S04]  /*277c0*/  LDL R36, [R1+0x11c8] ;  /* 0x0011c80001247983 */ /* 0x000ea80000100800 */
[----:B------:R1:W2:Y:S04]  /*277d0*/  @P1 LDG.E.U16 R41, [R30.64] ;  /* 0x000000041e291981 */ /* 0x0002a8000c1e1500 */
[----:B0-----:R-:W2:Y:S01]  /*277e0*/  LDL R38, [R1+0x11d0] ;  /* 0x0011d00001267983 */ /* 0x001ea20000100800 */
[----:B------:R-:W-:Y:S02]  /*277f0*/  STL [R1+0x12c], R46 ;  /* 0x00012c2e01007387 */ /* 0x000fe40000100800 */
[----:B------:R-:W2:Y:S02]  /*27800*/  LDL R37, [R1+0x11c4] ;  /* 0x0011c40001257983 */ /* 0x000ea40000100800 */
[----:B------:R-:W2:Y:S02]  /*27810*/  LDL R35, [R1+0x11bc] ;  /* 0x0011bc0001237983 */ /* 0x000ea40000100800 */
[----:B-1----:R-:W-:-:S02]  /*27820*/  @P1 IMAD.MOV.U32 R31, RZ, RZ, R11 ;  /* 0x000000ffff1f1224 */ /* 0x002fc400078e000b */
[----:B------:R-:W2:Y:S01]  /*27830*/  LDL R11, [R1+0x11c0] ;  /* 0x0011c000010b7983 */ /* 0x000ea20000100800 */
[----:B------:R-:W-:Y:S02]  /*27840*/  @P1 IMAD.MOV.U32 R30, RZ, RZ, R10 ;  /* 0x000000ffff1e1224 */ /* 0x000fe400078e000a */
[----:B------:R-:W2:Y:S03]  /*27850*/  LDL R10, [R1+0x11b8] ;  /* 0x0011b800010a7983 */ /* 0x000ea60000100800 */
[----:B------:R0:W2:Y:S02]  /*27860*/  @P1 LDG.E.U16 R43, [R30.64] ;  /* 0x000000041e2b1981 */ /* 0x0000a4000c1e1500 */
[----:B0-----:R-:W-:Y:S02]  /*27870*/  @P1 IMAD.MOV.U32 R30, RZ, RZ, R7 ;  /* 0x000000ffff1e1224 */ /* 0x001fe400078e0007 */
[----:B------:R-:W-:Y:S01]  /*27880*/  @P1 IMAD.MOV.U32 R31, RZ, RZ, R8 ;  /* 0x000000ffff1f1224 */ /* 0x000fe200078e0008 */
[----:B------:R-:W2:Y:S04]  /*27890*/  LDL R7, [R1+0x11b0] ;  /* 0x0011b00001077983 */ /* 0x000ea80000100800 */
[----:B------:R-:W2:Y:S01]  /*278a0*/  LDL R8, [R1+0x11ac] ;  /* 0x0011ac0001087983 */ /* 0x000ea20000100800 */
[----:B------:R-:W-:-:S02]  /*278b0*/  ISETP.GT.AND P0, PT, R29, 0x7e, PT ;  /* 0x0000007e1d00780c */ /* 0x000fc40003f04270 */
[----:B------:R-:W-:Y:S02]  /*278c0*/  PRMT R45, RZ, 0x7610, R45 ;  /* 0x00007610ff2d7816 */ /* 0x000fe4000000002d */
[----:B------:R-:W-:-:S04]  /*278d0*/  PRMT R47, RZ, 0x7610, R47 ;  /* 0x00007610ff2f7816 */ /* 0x000fc8000000002f */
[----:B------:R3:W2:Y:S01]  /*278e0*/  @P1 LDG.E.U16 R45, [R30.64] ;  /* 0x000000041e2d1981 */ /* 0x0006a2000c1e1500 */
[----:B------:R-:W-:Y:S02]  /*278f0*/  PRMT R49, RZ, 0x7610, R49 ;  /* 0x00007610ff317816 */ /* 0x000fe40000000031 */
[----:B------:R-:W-:Y:S02]  /*27900*/  PRMT R51, RZ, 0x7610, R51 ;  /* 0x00007610ff337816 */ /* 0x000fe40000000033 */
[----:B------:R-:W-:Y:S02]  /*27910*/  ISETP.GT.AND P1, PT, R29, 0x7f, PT ;  /* 0x0000007f1d00780c */ /* 0x000fe40003f24270 */
[----:B------:R-:W-:Y:S02]  /*27920*/  PRMT R53, RZ, 0x7610, R53 ;  /* 0x00007610ff357816 */ /* 0x000fe40000000035 */
[----:B------:R-:W-:Y:S02]  /*27930*/  PRMT R9, RZ, 0x7610, R9 ;  /* 0x00007610ff097816 */ /* 0x000fe40000000009 */
[----:B------:R-:W-:Y:S01]  /*27940*/  PRMT R5, RZ, 0x7610, R5 ;  /* 0x00007610ff057816 */ /* 0x000fe20000000005 */
[----:B---3--:R-:W-:-:S02]  /*27950*/  @P0 IMAD.MOV.U32 R31, RZ, RZ, R44 ;  /* 0x000000ffff1f0224 */ /* 0x008fc400078e002c */
[----:B----4-:R-:W-:Y:S02]  /*27960*/  @P0 IMAD.MOV.U32 R30, RZ, RZ, R4 ;  /* 0x000000ffff1e0224 */ /* 0x010fe400078e0004 */
[----:B------:R-:W3:Y:S04]  /*27970*/  LDL R4, [R1+0x11a4] ;  /* 0x0011a40001047983 */ /* 0x000ee80000100800 */
[----:B------:R0:W4:Y:S02]  /*27980*/  @P0 LDG.E.U16 R47, [R30.64] ;  /* 0x000000041e2f0981 */ /* 0x000124000c1e1500 */
[----:B0-----:R-:W-:Y:S02]  /*27990*/  @P0 IMAD.MOV.U32 R31, RZ, RZ, R42 ;  /* 0x000000ffff1f0224 */ /* 0x001fe400078e002a */
[----:B--2---:R-:W-:-:S05]  /*279a0*/  @P0 IMAD.MOV.U32 R30, RZ, RZ, R38 ;  /* 0x000000ffff1e0224 */ /* 0x004fca00078e0026 */
[----:B------:R0:W2:Y:S02]  /*279b0*/  @P0 LDG.E.U16 R49, [R30.64] ;  /* 0x000000041e310981 */ /* 0x0000a4000c1e1500 */
[----:B0-----:R-:W-:Y:S02]  /*279c0*/  @P0 IMAD.MOV.U32 R30, RZ, RZ, R36 ;  /* 0x000000ffff1e0224 */ /* 0x001fe400078e0024 */
[----:B------:R-:W-:-:S05]  /*279d0*/  @P0 IMAD.MOV.U32 R31, RZ, RZ, R37 ;  /* 0x000000ffff1f0224 */ /* 0x000fca00078e0025 */
        /* <DEDUP_REMOVED lines=9> */
[----:B------:R3:W2:Y:S04]  /*27a70*/  @P1 LDG.E.U16 R5, [R30.64] ;  /* 0x000000041e051981 */ /* 0x0006a8000c1e1500 */
[----:B----4-:R-:W-:Y:S01]  /*27a80*/  STL [R1+0x3a60], R47 ;  /* 0x003a602f01007387 */ /* 0x010fe20000100800 */
[----:B------:R0:W-:Y:S02]  /*27a90*/  STL [R1+0x24b8], R2 ;  /* 0x0024b80201007387 */ /* 0x0001e40000100800 */
[----:B---3--:R-:W-:Y:S01]  /*27aa0*/  @P1 IMAD.MOV.U32 R31, RZ, RZ, R4 ;  /* 0x000000ffff1f1224 */ /* 0x008fe200078e0004 */
[----:B0-----:R-:W3:Y:S04]  /*27ab0*/  LDL.LU R2, [R1+0x11a8] ;  /* 0x0011a80001027983 */ /* 0x001ee80000300800 */
[----:B--2---:R0:W-:Y:S01]  /*27ac0*/  STL [R1+0xe0], R5 ;  /* 0x0000e00501007387 */ /* 0x0041e20000100800 */
[----:B------:R-:W2:Y:S03]  /*27ad0*/  LDL R4, [R1+0x11a0] ;  /* 0x0011a00001047983 */ /* 0x000ea60000100800 */
[----:B0-----:R-:W4:Y:S01]  /*27ae0*/  LDL R5, [R1+0x119c] ;  /* 0x00119c0001057983 */ /* 0x001f220000100800 */
[----:B------:R-:W-:-:S02]  /*27af0*/  PRMT R6, RZ, 0x7610, R6 ;  /* 0x00007610ff067816 */ /* 0x000fc40000000006 */
[----:B------:R-:W-:Y:S01]  /*27b00*/  PRMT R0, RZ, 0x7610, R0 ;  /* 0x00007610ff007816 */ /* 0x000fe20000000000 */
[----:B---3--:R-:W-:-:S05]  /*27b10*/  @P1 IMAD.MOV.U32 R30, RZ, RZ, R2 ;  /* 0x000000ffff1e1224 */ /* 0x008fca00078e0002 */
[----:B------:R2:W3:Y:S02]  /*27b20*/  @P1 LDG.E.U16 R6, [R30.64] ;  /* 0x000000041e061981 */ /* 0x0004e4000c1e1500 */
[----:B--2---:R-:W-:Y:S02]  /*27b30*/  @P1 IMAD.MOV.U32 R30, RZ, RZ, R4 ;  /* 0x000000ffff1e1224 */ /* 0x004fe400078e0004 */
[----:B----4-:R-:W-:-:S05]  /*27b40*/  @P1 IMAD.MOV.U32 R31, RZ, RZ, R5 ;  /* 0x000000ffff1f1224 */ /* 0x010fca00078e0005 */
[----:B------:R-:W2:Y:S04]  /*27b50*/  @P1 LDG.E.U16 R0, [R30.64] ;  /* 0x000000041e001981 */ /* 0x000ea8000c1e1500 */
[----:B------:R-:W-:Y:S01]  /*27b60*/  STL [R1+0x24dc], R2 ;  /* 0x0024dc0201007387 */ /* 0x000fe20000100800 */
[----:B------:R-:W-:Y:S02]  /*27b70*/  STL [R1+0x3770], R2 ;  /* 0x0037700201007387 */ /* 0x000fe40000100800 */
[----:B------:R-:W-:Y:S02]  /*27b80*/  STL [R1+0x3778], R2 ;  /* 0x0037780201007387 */ /* 0x000fe40000100800 */
[----:B------:R-:W-:Y:S01]  /*27b90*/  STL [R1+0x3780], R2 ;  /* 0x0037800201007387 */ /* 0x000fe20000100800 */
        /* <DEDUP_REMOVED lines=45> */
[----:B------:R-:W4:Y:S02]  /*27e70*/  LDL.LU R35, [R1+0xb14] ;  /* 0x000b140001237983 */ /* 0x000f240000300800 */
[----:B------:R-:W4:Y:S02]  /*27e80*/  LDL.LU R36, [R1+0xb10] ;  /* 0x000b100001247983 */ /* 0x000f240000300800 */
[----:B------:R-:W4:Y:S01]  /*27e90*/  LDL.LU R37, [R1+0xb0c] ;  /* 0x000b0c0001257983 */ /* 0x000f220000300800 */
[----:B------:R-:W4:Y:S01]  /*27ea0*/  LDL.LU R38, [R1+0xb08] ;  /* 0x000b080001267983 */ /* 0x000f220000300800 */
        /* <DEDUP_REMOVED lines=13> */
[----:B------:R-:W4:Y:S01]  /*27f80*/  LDL.LU R61, [R1+0x9d0] ;  /* 0x0009d000013d7983 */ /* 0x000f220000300800 */
[----:B------:R-:W0:Y:S04]  /*27f90*/  S2R R10, SR_TID.X ;  /* 0x00000000000a7919 */ /* 0x000e280000002100 */
[----:B------:R-:W1:Y:S04]  /*27fa0*/  S2R R3, SR_TID.X ;  /* 0x0000000000037919 */ /* 0x000e680000002100 */
[----:B------:R-:W-:Y:S06]  /*27fb0*/  BAR.SYNC.DEFER_BLOCKING 0x0 ;  /* 0x0000000000007b1d */ /* 0x000fec0000010000 */
[----:B--2---:R2:W-:Y:S04]  /*27fc0*/  STL [R1+0xd0], R0 ;  /* 0x0000d00001007387 */ /* 0x0045e80000100800 */
[----:B--2---:R-:W2:Y:S01]  /*27fd0*/  LDL.LU R0, [R1+0x9cc] ;  /* 0x0009cc0001007983 */ /* 0x004ea20000300800 */
[----:B------:R-:W-:Y:S02]  /*27fe0*/  STL [R1+0x3988], R30 ;  /* 0x0039881e01007387 */ /* 0x000fe40000100800 */
[----:B------:R-:W-:Y:S02]  /*27ff0*/  STL [R1+0x3990], R30 ;  /* 0x0039901e01007387 */ /* 0x000fe40000100800 */
[----:B------:R-:W-:Y:S01]  /*28000*/  STL [R1+0x3998], R30 ;  /* 0x0039981e01007387 */ /* 0x000fe20000100800 */
[----:B------:R-:W-:Y:S01]  /*28010*/  STL [R1+0x39a0], R30 ;  /* 0x0039a01e01007387 */ /* 0x000fe20000100800 */
[----:B------:R-:W-:Y:S02]  /*28020*/  STL [R1+0x39a8], R30 ;  /* 0x0039a81e01007387 */ /* 0x000fe40000100800 */
[----:B------:R-:W-:Y:S02]  /*28030*/  STL [R1+0x39b0], R30 ;  /* 0x0039b01e01007387 */ /* 0x000fe40000100800 */
[----:B------:R-:W-:Y:S01]  /*28040*/  STL [R1+0x39b8], R30 ;  /* 0x0039b81e01007387 */ /* 0x000fe20000100800 */
[----:B---3--:R-:W-:Y:S01]  /*28050*/  STL [R1+0xd4], R6 ;  /* 0x0000d40601007387 */ /* 0x008fe20000100800 */
[----:B------:R-:W-:Y:S02]  /*28060*/  STL [R1+0x39c0], R30 ;  /* 0x0039c01e01007387 */ /* 0x000fe40000100800 */
[----:B------:R-:W-:Y:S02]  /*28070*/  STL [R1+0x39c8], R30 ;  /* 0x0039c81e01007387 */ /* 0x000fe40000100800 */
[----:B------:R-:W-:Y:S01]  /*28080*/  STL [R1+0x39d0], R30 ;  /* 0x0039d01e01007387 */ /* 0x000fe20000100800 */
[----:B0-----:R-:W-:Y:S01]  /*28090*/  LOP3.LUT R11, R10, 0x1f, RZ, 0xc0, !PT ;  /* 0x0000001f0a0b7812 */ /* 0x001fe200078ec0ff */
[----:B------:R-:W-:Y:S01]  /*280a0*/  STL [R1+0x39d8], R30 ;  /* 0x0039d81e01007387 */ /* 0x000fe20000100800 */
[----:B------:R-:W-:Y:S02]  /*280b0*/  STL [R1+0x397c], R31 ;  /* 0x00397c1f01007387 */ /* 0x000fe40000100800 */
[----:B------:R0:W-:Y:S01]  /*280c0*/  STL [R1+0x39dc], R31 ;  /* 0x0039dc1f01007387 */ /* 0x0001e20000100800 */
[----:B------:R-:W-:-:S02]  /*280d0*/  LOP3.LUT R5, R11, 0x60, RZ, 0xfc, !PT ;  /* 0x000000600b057812 */ /* 0x000fc400078efcff */
[C---:B------:R-:W-:Y:S02]  /*280e0*/  LOP3.LUT R4, R11.reuse, 0x20, RZ, 0xfc, !PT ;  /* 0x000000200b047812 */ /* 0x040fe400078efcff */
[----:B------:R-:W-:Y:S01]  /*280f0*/  LOP3.LUT R2, R11, 0x40, RZ, 0xfc, !PT ;  /* 0x000000400b027812 */ /* 0x000fe200078efcff */
[----:B------:R-:W-:Y:S01]  /*28100*/  STL [R1+0x396c], R29 ;  /* 0x00396c1d01007387 */ /* 0x000fe20000100800 */
[----:B------:R-:W-:Y:S01]  /*28110*/  STL [R1+0x3974], R29 ;  /* 0x0039741d01007387 */ /* 0x000fe20000100800 */
[-C--:B------:R-:W-:Y:S02]  /*28120*/  ISETP.GE.AND P3, PT, R5, R29.reuse, PT ;  /* 0x0000001d0500720c */ /* 0x080fe40003f66270 */
[----:B0-----:R-:W-:Y:S02]  /*28130*/  LOP3.LUT R31, R10, 0x1f, RZ, 0xc0, !PT ;  /* 0x0000001f0a1f7812 */ /* 0x001fe400078ec0ff */
[-C--:B------:R-:W-:Y:S02]  /*28140*/  ISETP.GE.AND P1, PT, R4, R29.reuse, PT ;  /* 0x0000001d0400720c */ /* 0x080fe40003f26270 */
[-C--:B------:R-:W-:Y:S01]  /*28150*/  ISETP.GE.AND P2, PT, R2, R29.reuse, PT ;  /* 0x0000001d0200720c */ /* 0x080fe20003f46270 */
[----:B------:R0:W-:Y:S01]  /*28160*/  STL [R1+0x39e0], R29 ;  /* 0x0039e01d01007387 */ /* 0x0001e20000100800 */
[----:B------:R-:W-:-:S02]  /*28170*/  ISETP.GE.AND P0, PT, R31, R29, PT ;  /* 0x0000001d1f00720c */ /* 0x000fc40003f06270 */
[----:B-1----:R-:W-:Y:S01]  /*28180*/  LOP3.LUT R3, R3, 0x1f, RZ, 0xc0, !PT ;  /* 0x0000001f03037812 */ /* 0x002fe200078ec0ff */
[----:B0-----:R-:W3:Y:S01]  /*28190*/  LDL.LU R29, [R1+0x9c8] ;  /* 0x0009c800011d7983 */ /* 0x001ee20000300800 */
[----:B------:R-:W3:Y:S02]  /*281a0*/  LDL.LU R30, [R1+0x990] ;  /* 0x00099000011e7983 */ /* 0x000ee40000300800 */
[----:B------:R-:W3:Y:S02]  /*281b0*/  LDL.LU R2, [R1+0x98c] ;  /* 0x00098c0001027983 */ /* 0x000ee40000300800 */
[----:B------:R-:W3:Y:S01]  /*281c0*/  LDL.LU R47, [R1+0x988] ;  /* 0x00098800012f7983 */ /* 0x000ee20000300800 */
[----:B------:R-:W3:Y:S01]  /*281d0*/  LDL.LU R4, [R1+0x984] ;  /* 0x0009840001047983 */ /* 0x000ee20000300800 */
[----:B------:R-:W3:Y:S02]  /*281e0*/  LDL.LU R5, [R1+0x950] ;  /* 0x0009500001057983 */ /* 0x000ee40000300800 */
[----:B------:R-:W-:-:S02]  /*281f0*/  IMAD.SHL.U32 R3, R3, 0x2, RZ ;  /* 0x0000000203037824 */ /* 0x000fc400078e00ff */
[----:B------:R-:W3:Y:S01]  /*28200*/  LDL.LU R6, [R1+0x94c] ;  /* 0x00094c0001067983 */ /* 0x000ee20000300800 */
[----:B------:R-:W3:Y:S01]  /*28210*/  LDL.LU R7, [R1+0x948] ;  /* 0x0009480001077983 */ /* 0x000ee20000300800 */
[----:B------:R-:W3:Y:S02]  /*28220*/  LDL.LU R8, [R1+0x944] ;  /* 0x0009440001087983 */ /* 0x000ee40000300800 */
[----:B------:R-:W3:Y:S02]  /*28230*/  LDL.LU R9, [R1+0x910] ;  /* 0x0009100001097983 */ /* 0x000ee40000300800 */
[----:B------:R-:W3:Y:S01]  /*28240*/  LDL.LU R10, [R1+0x90c] ;  /* 0x00090c00010a7983 */ /* 0x000ee20000300800 */
[----:B----4-:R0:W-:Y:S04]  /*28250*/  STS.U16 [R3], R35 ;  /* 0x0000002303007388 */ /* 0x0101e80000000400 */
[----:B------:R-:W4:Y:S04]  /*28260*/  LDL.LU R11, [R1+0x908] ;  /* 0x00090800010b7983 */ /* 0x000f280000300800 */
[----:B------:R1:W-:Y:S04]  /*28270*/  STS.U16 [R3+0x40], R36 ;  /* 0x0000402403007388 */ /* 0x0003e80000000400 */
[----:B------:R1:W-:Y:S04]  /*28280*/  STS.U16 [R3+0x80], R37 ;  /* 0x0000802503007388 */ /* 0x0003e80000000400 */
[----:B------:R1:W-:Y:S04]  /*28290*/  STS.U16 [R3+0xc0], R38 ;  /* 0x0000c02603007388 */ /* 0x0003e80000000400 */
[----:B------:R1:W-:Y:S04]  /*282a0*/  STS.U16 [R3+0x440], R42 ;  /* 0x0004402a03007388 */ /* 0x0003e80000000400 */
[----:B------:R1:W-:Y:S04]  /*282b0*/  STS.U16 [R3+0x400], R44 ;  /* 0x0004002c03007388 */ /* 0x0003e80000000400 */
[----:B0-----:R-:W4:Y:S01]  /*282c0*/  LDL.LU R35, [R1+0x904] ;  /* 0x0009040001237983 */ /* 0x001f220000300800 */
[----:B-1----:R-:W4:Y:S02]  /*282d0*/  LDL.LU R36, [R1+0x8d0] ;  /* 0x0008d00001247983 */ /* 0x002f240000300800 */
[----:B------:R-:W4:Y:S01]  /*282e0*/  LDL.LU R37, [R1+0x8cc] ;  /* 0x0008cc0001257983 */ /* 0x000f220000300800 */
[----:B------:R-:W4:Y:S01]  /*282f0*/  LDL.LU R38, [R1+0x8c8] ;  /* 0x0008c80001267983 */ /* 0x000f220000300800 */
[----:B------:R-:W4:Y:S03]  /*28300*/  LDL.LU R42, [R1+0x8c4] ;  /* 0x0008c400012a7983 */ /* 0x000f260000300800 */
[----:B------:R0:W-:Y:S01]  /*28310*/  STS.U16 [R3+0x4c0], R46 ;  /* 0x0004c02e03007388 */ /* 0x0001e20000000400 */
[----:B------:R-:W4:Y:S03]  /*28320*/  LDL.LU R44, [R1+0x890] ;  /* 0x00089000012c7983 */ /* 0x000f260000300800 */
        /* <DEDUP_REMOVED lines=9> */
[----:B------:R0:W-:Y:S04]  /*283c0*/  STS.U16 [R3+0x8c0], R55 ;  /* 0x0008c03703007388 */ /* 0x0001e80000000400 */
[----:B------:R1:W-:Y:S04]  /*283d0*/  STS.U16 [R3+0xc40], R56 ;  /* 0x000c403803007388 */ /* 0x0003e80000000400 */
[----:B------:R1:W-:Y:S04]  /*283e0*/  STS.U16 [R3+0xc00], R57 ;  /* 0x000c003903007388 */ /* 0x0003e80000000400 */
[----:B------:R1:W-:Y:S04]  /*283f0*/  STS.U16 [R3+0xcc0], R58 ;  /* 0x000cc03a03007388 */ /* 0x0003e80000000400 */
[----:B------:R1:W-:Y:S04]  /*28400*/  STS.U16 [R3+0xc80], R59 ;  /* 0x000c803b03007388 */ /* 0x0003e80000000400 */
[----:B------:R1:W-:Y:S04]  /*28410*/  STS.U16 [R3+0x1000], R60 ;  /* 0x0010003c03007388 */ /* 0x0003e80000000400 */
[----:B0-----:R-:W4:Y:S01]  /*28420*/  LDL.LU R55, [R1+0x848] ;  /* 0x0008480001377983 */ /* 0x001f220000300800 */
[----:B-1----:R-:W4:Y:S02]  /*28430*/  LDL.LU R56, [R1+0x844] ;  /* 0x0008440001387983 */ /* 0x002f240000300800 */
[----:B------:R-:W4:Y:S02]  /*28440*/  LDL.LU R57, [R1+0x810] ;  /* 0x0008100001397983 */ /* 0x000f240000300800 */
[----:B------:R-:W4:Y:S01]  /*28450*/  LDL.LU R58, [R1+0x80c] ;  /* 0x00080c00013a7983 */ /* 0x000f220000300800 */
[----:B------:R-:W4:Y:S04]  /*28460*/  LDL.LU R59, [R1+0x808] ;  /* 0x00080800013b7983 */ /* 0x000f280000300800 */
[----:B------:R0:W-:Y:S01]  /*28470*/  STS.U16 [R3+0x1040], R61 ;  /* 0x0010403d03007388 */ /* 0x0001e20000000400 */
[----:B------:R-:W4:Y:S03]  /*28480*/  LDL.LU R60, [R1+0x804] ;  /* 0x00080400013c7983 */ /* 0x000f260000300800 */
[----:B0-----:R-:W4:Y:S04]  /*28490*/  LDL.LU R61, [R1+0x7d0] ;  /* 0x0007d000013d7983 */ /* 0x001f280000300800 */
[----:B--2---:R0:W-:Y:S04]  /*284a0*/  STS.U16 [R3+0x1080], R0 ;  /* 0x0010800003007388 */ /* 0x0041e80000000400 */
[----:B0-----:R-:W2:Y:S04]  /*284b0*/  LDL.LU R0, [R1+0x7cc] ;  /* 0x0007cc0001007983 */ /* 0x001ea80000300800 */
[----:B---3--:R0:W-:Y:S04]  /*284c0*/  STS.U16 [R3+0x10c0], R29 ;  /* 0x0010c01d03007388 */ /* 0x0081e80000000400 */
[----:B------:R1:W-:Y:S04]  /*284d0*/  STS.U16 [R3+0x1440], R30 ;  /* 0x0014401e03007388 */ /* 0x0003e80000000400 */
[----:B------:R3:W-:Y:S04]  /*284e0*/  STS.U16 [R3+0x1400], R2 ;  /* 0x0014000203007388 */ /* 0x0007e80000000400 */
[----:B------:R3:W-:Y:S04]  /*284f0*/  STS.U16 [R3+0x14c0], R47 ;  /* 0x0014c02f03007388 */ /* 0x0007e80000000400 */
[----:B------:R3:W-:Y:S04]  /*28500*/  STS.U16 [R3+0x1480], R4 ;  /* 0x0014800403007388 */ /* 0x0007e80000000400 */
[----:B------:R3:W-:Y:S04]  /*28510*/  STS.U16 [R3+0x1800], R5 ;  /* 0x0018000503007388 */ /* 0x0007e80000000400 */
[----:B0-----:R-:W2:Y:S01]  /*28520*/  LDL.LU R29, [R1+0x7c8] ;  /* 0x0007c800011d7983 */ /* 0x001ea20000300800 */
[----:B-1----:R-:W2:Y:S02]  /*28530*/  LDL.LU R30, [R1+0x7c4] ;  /* 0x0007c400011e7983 */ /* 0x002ea40000300800 */
[----:B---3--:R-:W3:Y:S02]  /*28540*/  LDL.LU R2, [R1+0x3c0] ;  /* 0x0003c00001027983 */ /* 0x008ee40000300800 */
[----:B------:R-:W3:Y:S01]  /*28550*/  LDL.LU R47, [R1+0x3bc] ;  /* 0x0003bc00012f7983 */ /* 0x000ee20000300800 */
[----:B------:R-:W3:Y:S04]  /*28560*/  LDL.LU R4, [R1+0x3b8] ;  /* 0x0003b80001047983 */ /* 0x000ee80000300800 */
[----:B------:R0:W-:Y:S01]  /*28570*/  STS.U16 [R3+0x1840], R6 ;  /* 0x0018400603007388 */ /* 0x0001e20000000400 */
[----:B------:R-:W3:Y:S03]  /*28580*/  LDL.LU R5, [R1+0x3b4] ;  /* 0x0003b40001057983 */ /* 0x000ee60000300800 */
[----:B------:R1:W-:Y:S04]  /*28590*/  STS.U16 [R3+0x1880], R7 ;  /* 0x0018800703007388 */ /* 0x0003e80000000400 */
[----:B------:R4:W-:Y:S04]  /*285a0*/  STS.U16 [R3+0x18c0], R8 ;  /* 0x0018c00803007388 */ /* 0x0009e80000000400 */
[----:B------:R4:W-:Y:S04]  /*285b0*/  STS.U16 [R3+0x1c40], R9 ;  /* 0x001c400903007388 */ /* 0x0009e80000000400 */
[----:B------:R4:W-:Y:S04]  /*285c0*/  STS.U16 [R3+0x1c00], R10 ;  /* 0x001c000a03007388 */ /* 0x0009e80000000400 */
[----:B----4-:R4:W-:Y:S04]  /*285d0*/  STS.U16 [R3+0x1cc0], R11 ;  /* 0x001cc00b03007388 */ /* 0x0109e80000000400 */
[----:B0-----:R-:W3:Y:S01]  /*285e0*/  LDL.LU R6, [R1+0x380] ;  /* 0x0003800001067983 */ /* 0x001ee20000300800 */
[----:B-1----:R-:W3:Y:S02]  /*285f0*/  LDL.LU R7, [R1+0x35c] ;  /* 0x00035c0001077983 */ /* 0x002ee40000300800 */
[----:B------:R-:W3:Y:S01]  /*28600*/  LDL.LU R8, [R1+0x358] ;  /* 0x0003580001087983 */ /* 0x000ee20000300800 */
[----:B------:R-:W3:Y:S01]  /*28610*/  LDL.LU R9, [R1+0x354] ;  /* 0x0003540001097983 */ /* 0x000ee20000300800 */
[----:B------:R-:W3:Y:S03]  /*28620*/  LDL.LU R10, [R1+0x320] ;  /* 0x00032000010a7983 */ /* 0x000ee60000300800 */
[----:B------:R0:W-:Y:S04]  /*28630*/  STS.U16 [R3+0x1c80], R35 ;  /* 0x001c802303007388 */ /* 0x0001e80000000400 */
[----:B----4-:R-:W4:Y:S04]  /*28640*/  LDL.LU R11, [R1+0x31c] ;  /* 0x00031c00010b7983 */ /* 0x010f280000300800 */
[----:B------:R1:W-:Y:S04]  /*28650*/  STS.U16 [R3+0x2000], R36 ;  /* 0x0020002403007388 */ /* 0x0003e80000000400 */
[----:B------:R1:W-:Y:S04]  /*28660*/  STS.U16 [R3+0x2040], R37 ;  /* 0x0020402503007388 */ /* 0x0003e80000000400 */
[----:B------:R1:W-:Y:S04]  /*28670*/  STS.U16 [R3+0x2080], R38 ;  /* 0x0020802603007388 */ /* 0x0003e80000000400 */
[----:B------:R1:W-:Y:S04]  /*28680*/  STS.U16 [R3+0x20c0], R42 ;  /* 0x0020c02a03007388 */ /* 0x0003e80000000400 */
[----:B------:R1:W-:Y:S04]  /*28690*/  STS.U16 [R3+0x2440], R44 ;  /* 0x0024402c03007388 */ /* 0x0003e80000000400 */
[----:B0-----:R-:W4:Y:S04]  /*286a0*/  LDL.LU R35, [R1+0x318] ;  /* 0x0003180001237983 */ /* 0x001f280000300800 */
[----:B-1----:R-:W4:Y:S01]  /*286b0*/  LDL.LU R36, [R1+0x314] ;  /* 0x0003140001247983 */ /* 0x002f220000300800 */
[----:B------:R-:W4:Y:S03]  /*286c0*/  LDL.LU R37, [R1+0x28c] ;  /* 0x00028c0001257983 */ /* 0x000f260000300800 */
        /* <DEDUP_REMOVED lines=29> */
[----:B------:R-:W-:Y:S04]  /*288a0*/  STS.U16 [R3+0x3080], R29 ;  /* 0x0030801d03007388 */ /* 0x000fe80000000400 */
[----:B------:R-:W-:Y:S04]  /*288b0*/  STS.U16 [R3+0x30c0], R30 ;  /* 0x0030c01e03007388 */ /* 0x000fe80000000400 */
[----:B---3--:R-:W-:Y:S04]  /*288c0*/  STS.U16 [R3+0x3440], R2 ;  /* 0x0034400203007388 */ /* 0x008fe80000000400 */
[----:B------:R-:W-:Y:S04]  /*288d0*/  STS.U16 [R3+0x3400], R47 ;  /* 0x0034002f03007388 */ /* 0x000fe80000000400 */
[----:B------:R-:W-:Y:S04]  /*288e0*/  STS.U16 [R3+0x34c0], R4 ;  /* 0x0034c00403007388 */ /* 0x000fe80000000400 */
[----:B----4-:R0:W-:Y:S04]  /*288f0*/  STS.U16 [R3+0x4080], R42 ;  /* 0x0040802a03007388 */ /* 0x0101e80000000400 */
[----:B------:R1:W-:Y:S04]  /*28900*/  STS.U16 [R3+0x40c0], R44 ;  /* 0x0040c02c03007388 */ /* 0x0003e80000000400 */
[----:B0-----:R-:W3:Y:S04]  /*28910*/  LDL.LU R42, [R1+0x18c] ;  /* 0x00018c00012a7983 */ /* 0x001ee80000300800 */
[----:B------:R0:W-:Y:S01]  /*28920*/  STS.U16 [R3+0x4440], R46 ;  /* 0x0044402e03007388 */ /* 0x0001e20000000400 */
[----:B-1----:R-:W4:Y:S03]  /*28930*/  LDL.LU R44, [R1+0x188] ;  /* 0x00018800012c7983 */ /* 0x002f260000300800 */
        /* <DEDUP_REMOVED lines=11> */
[----:B------:R-:W-:Y:S04]  /*289f0*/  STS.U16 [R3+0x3480], R5 ;  /* 0x0034800503007388 */ /* 0x000fe80000000400 */
[----:B0-----:R-:W4:Y:S04]  /*28a00*/  LDL.LU R59, [R1+0x118] ;  /* 0x00011800013b7983 */ /* 0x001f280000300800 */
[----:B------:R0:W-:Y:S01]  /*28a10*/  STS.U16 [R3+0x4c80], R61 ;  /* 0x004c803d03007388 */ /* 0x0001e20000000400 */
[----:B-1----:R-:W4:Y:S03]  /*28a20*/  LDL.LU R60, [R1+0x110] ;  /* 0x00011000013c7983 */ /* 0x002f260000300800 */
[----:B------:R-:W-:Y:S04]  /*28a30*/  STS.U16 [R3+0x3800], R6 ;  /* 0x0038000603007388 */ /* 0x000fe80000000400 */
[----:B0-----:R-:W4:Y:S04]  /*28a40*/  LDL.LU R61, [R1+0x108] ;  /* 0x00010800013d7983 */ /* 0x001f280000300800 */
[----:B------:R-:W-:Y:S04]  /*28a50*/  STS.U16 [R3+0x3840], R7 ;  /* 0x0038400703007388 */ /* 0x000fe80000000400 */
        /* <DEDUP_REMOVED lines=12> */
[----:B--2---:R0:W-:Y:S04]  /*28b20*/  STS.U16 [R3+0x5000], R0 ;  /* 0x0050000003007388 */ /* 0x0041e80000000400 */
[----:B0-----:R-:W2:Y:S01]  /*28b30*/  LDL.LU R0, [R1+0x104] ;  /* 0x0001040001007983 */ /* 0x001ea20000300800 */
[----:B------:R-:W2:Y:S02]  /*28b40*/  LDL.LU R29, [R1+0xd8] ;  /* 0x0000d800011d7983 */ /* 0x000ea40000300800 */
[----:B------:R-:W2:Y:S02]  /*28b50*/  LDL.LU R30, [R1+0xcc] ;  /* 0x0000cc00011e7983 */ /* 0x000ea40000300800 */
[----:B------:R-:W2:Y:S01]  /*28b60*/  LDL.LU R2, [R1+0xc8] ;  /* 0x0000c80001027983 */ /* 0x000ea20000300800 */
[----:B------:R-:W2:Y:S01]  /*28b70*/  LDL.LU R47, [R1+0xc4] ;  /* 0x0000c400012f7983 */ /* 0x000ea20000300800 */
        /* <DEDUP_REMOVED lines=15> */
[----:B------:R-:W2:Y:S04]  /*28c70*/  LDL.LU R58, [R1+0x4] ;  /* 0x00000400013a7983 */ /* 0x000ea80000300800 */
[----:B---3--:R0:W-:Y:S04]  /*28c80*/  STS.U16 [R3+0x5040], R42 ;  /* 0x0050402a03007388 */ /* 0x0081e80000000400 */
[----:B----4-:R1:W-:Y:S04]  /*28c90*/  STS.U16 [R3+0x5080], R44 ;  /* 0x0050802c03007388 */ /* 0x0103e80000000400 */
[----:B0-----:R-:W3:Y:S04]  /*28ca0*/  LDL.LU R42, [R1+0x3a8c] ;  /* 0x003a8c00012a7983 */ /* 0x001ee80000300800 */
[----:B-1----:R-:W4:Y:S04]  /*28cb0*/  LDL.LU R44, [R1+0x3a88] ;  /* 0x003a8800012c7983 */ /* 0x002f280000300800 */
[----:B------:R0:W-:Y:S04]  /*28cc0*/  STS.U16 [R3+0x50c0], R46 ;  /* 0x0050c02e03007388 */ /* 0x0001e80000000400 */
[----:B------:R1:W-:Y:S04]  /*28cd0*/  STS.U16 [R3+0x5440], R48 ;  /* 0x0054403003007388 */ /* 0x0003e80000000400 */
[----:B------:R1:W-:Y:S04]  /*28ce0*/  STS.U16 [R3+0x5400], R50 ;  /* 0x0054003203007388 */ /* 0x0003e80000000400 */
[----:B------:R1:W-:Y:S04]  /*28cf0*/  STS.U16 [R3+0x54c0], R52 ;  /* 0x0054c03403007388 */ /* 0x0003e80000000400 */
[----:B------:R1:W-:Y:S04]  /*28d00*/  STS.U16 [R3+0x5480], R54 ;  /* 0x0054803603007388 */ /* 0x0003e80000000400 */
[----:B0-----:R-:W3:Y:S01]  /*28d10*/  LDL.LU R46, [R1+0x3a84] ;  /* 0x003a8400012e7983 */ /* 0x001ee20000300800 */
[----:B-1----:R-:W3:Y:S02]  /*28d20*/  LDL.LU R48, [R1+0x3a80] ;  /* 0x003a800001307983 */ /* 0x002ee40000300800 */
[----:B------:R-:W3:Y:S02]  /*28d30*/  LDL.LU R50, [R1+0x3a7c] ;  /* 0x003a7c0001327983 */ /* 0x000ee40000300800 */
[----:B------:R-:W3:Y:S01]  /*28d40*/  LDL.LU R52, [R1+0x3a78] ;  /* 0x003a780001347983 */ /* 0x000ee20000300800 */
[----:B------:R-:W3:Y:S04]  /*28d50*/  LDL.LU R54, [R1+0x3a74] ;  /* 0x003a740001367983 */ /* 0x000ee80000300800 */
[----:B------:R0:W-:Y:S04]  /*28d60*/  STS.U16 [R3+0x5800], R59 ;  /* 0x0058003b03007388 */ /* 0x0001e80000000400 */
[----:B------:R1:W-:Y:S04]  /*28d70*/  STS.U16 [R3+0x5840], R60 ;  /* 0x0058403c03007388 */ /* 0x0003e80000000400 */
[----:B0-----:R-:W4:Y:S01]  /*28d80*/  LDL.LU R59, [R1+0x3a70] ;  /* 0x003a7000013b7983 */ /* 0x001f220000300800 */
[----:B-1----:R-:W4:Y:S03]  /*28d90*/  LDL.LU R60, [R1+0x3a6c] ;  /* 0x003a6c00013c7983 */ /* 0x002f260000300800 */
[----:B------:R0:W-:Y:S04]  /*28da0*/  STS.U16 [R3+0x5880], R61 ;  /* 0x0058803d03007388 */ /* 0x0001e80000000400 */
[----:B0-----:R-:W4:Y:S04]  /*28db0*/  LDL.LU R61, [R1+0x3a68] ;  /* 0x003a6800013d7983 */ /* 0x001f280000300800 */
[----:B--2---:R0:W-:Y:S04]  /*28dc0*/  STS.U16 [R3+0x58c0], R0 ;  /* 0x0058c00003007388 */ /* 0x0041e80000000400 */
[----:B------:R1:W-:Y:S04]  /*28dd0*/  STS.U16 [R3+0x6040], R5 ;  /* 0x0060400503007388 */ /* 0x0003e80000000400 */
[----:B------:R2:W-:Y:S04]  /*28de0*/  STS.U16 [R3+0x6080], R6 ;  /* 0x0060800603007388 */ /* 0x0005e80000000400 */
[----:B0-----:R-:W4:Y:S04]  /*28df0*/  LDL.LU R0, [R1+0x3a64] ;  /* 0x003a640001007983 */ /* 0x001f280000300800 */
[----:B------:R0:W-:Y:S04]  /*28e00*/  STS.U16 [R3+0x60c0], R7 ;  /* 0x0060c00703007388 */ /* 0x0001e80000000400 */
[----:B------:R2:W-:Y:S04]  /*28e10*/  STS.U16 [R3+0x6440], R8 ;  /* 0x0064400803007388 */ /* 0x0005e80000000400 */
[----:B------:R2:W-:Y:S04]  /*28e20*/  STS.U16 [R3+0x6400], R9 ;  /* 0x0064000903007388 */ /* 0x0005e80000000400 */
[----:B------:R2:W-:Y:S04]  /*28e30*/  STS.U16 [R3+0x64c0], R10 ;  /* 0x0064c00a03007388 */ /* 0x0005e80000000400 */
[----:B-1----:R-:W4:Y:S01]  /*28e40*/  LDL.LU R5, [R1+0xb00] ;  /* 0x000b000001057983 */ /* 0x002f220000300800 */
[----:B--2---:R-:W2:Y:S03]  /*28e50*/  LDL.LU R6, [R1+0xaf8] ;  /* 0x000af80001067983 */ /* 0x004ea60000300800 */
[----:B0-----:R-:W2:Y:S04]  /*28e60*/  LDL.LU R7, [R1+0xaf0] ;  /* 0x000af00001077983 */ /* 0x001ea80000300800 */
[----:B------:R-:W2:Y:S01]  /*28e70*/  LDL.LU R8, [R1+0xae8] ;  /* 0x000ae80001087983 */ /* 0x000ea20000300800 */
[----:B------:R-:W2:Y:S03]  /*28e80*/  LDL.LU R9, [R1+0xab0] ;  /* 0x000ab00001097983 */ /* 0x000ea60000300800 */
[----:B------:R0:W-:Y:S01]  /*28e90*/  STS.U16 [R3+0x6480], R11 ;  /* 0x0064800b03007388 */ /* 0x0001e20000000400 */
[----:B------:R-:W2:Y:S03]  /*28ea0*/  LDL.LU R10, [R1+0xaa8] ;  /* 0x000aa800010a7983 */ /* 0x000ea60000300800 */
[----:B------:R1:W-:Y:S04]  /*28eb0*/  STS.U16 [R3+0x6800], R35 ;  /* 0x0068002303007388 */ /* 0x0003e80000000400 */
[----:B------:R1:W-:Y:S04]  /*28ec0*/  STS.U16 [R3+0x6840], R36 ;  /* 0x0068402403007388 */ /* 0x0003e80000000400 */
[----:B------:R1:W-:Y:S04]  /*28ed0*/  STS.U16 [R3+0x6880], R37 ;  /* 0x0068802503007388 */ /* 0x0003e80000000400 */
[----:B------:R1:W-:Y:S04]  /*28ee0*/  STS.U16 [R3+0x68c0], R38 ;  /* 0x0068c02603007388 */ /* 0x0003e80000000400 */
[----:B------:R1:W-:Y:S04]  /*28ef0*/  STS.U16 [R3+0x6c40], R55 ;  /* 0x006c403703007388 */ /* 0x0003e80000000400 */
[----:B0-----:R-:W2:Y:S01]  /*28f00*/  LDL.LU R11, [R1+0xaa0] ;  /* 0x000aa000010b7983 */ /* 0x001ea20000300800 */
[----:B-1----:R-:W2:Y:S02]  /*28f10*/  LDL.LU R35, [R1+0xa98] ;  /* 0x000a980001237983 */ /* 0x002ea40000300800 */
[----:B------:R-:W2:Y:S01]  /*28f20*/  LDL.LU R36, [R1+0xa60] ;  /* 0x000a600001247983 */ /* 0x000ea20000300800 */
[----:B------:R-:W2:Y:S01]  /*28f30*/  LDL.LU R37, [R1+0xa58] ;  /* 0x000a580001257983 */ /* 0x000ea20000300800 */
[----:B------:R-:W2:Y:S03]  /*28f40*/  LDL.LU R38, [R1+0xa50] ;  /* 0x000a500001267983 */ /* 0x000ea60000300800 */
[----:B------:R0:W-:Y:S01]  /*28f50*/  STS.U16 [R3+0x6c00], R56 ;  /* 0x006c003803007388 */ /* 0x0001e20000000400 */
[----:B------:R-:W2:Y:S03]  /*28f60*/  LDL.LU R55, [R1+0xa48] ;  /* 0x000a480001377983 */ /* 0x000ea60000300800 */
[----:B------:R1:W-:Y:S04]  /*28f70*/  STS.U16 [R3+0x6cc0], R57 ;  /* 0x006cc03903007388 */ /* 0x0003e80000000400 */
[----:B------:R1:W-:Y:S04]  /*28f80*/  STS.U16 [R3+0x6c80], R58 ;  /* 0x006c803a03007388 */ /* 0x0003e80000000400 */
[----:B0-----:R-:W2:Y:S01]  /*28f90*/  LDL.LU R56, [R1+0xa10] ;  /* 0x000a100001387983 */ /* 0x001ea20000300800 */
[----:B-1----:R-:W2:Y:S02]  /*28fa0*/  LDL.LU R57, [R1+0xa08] ;  /* 0x000a080001397983 */ /* 0x002ea40000300800 */
[----:B------:R-:W2:Y:S01]  /*28fb0*/  LDL.LU R58, [R1+0xa00] ;  /* 0x000a0000013a7983 */ /* 0x000ea20000300800 */
        /* <DEDUP_REMOVED lines=14> */
[----:B---3--:R-:W-:Y:S01]  /*290a0*/  STL [R1+0x39ec], R54 ;  /* 0x0039ec3601007387 */ /* 0x008fe20000100800 */
        /* <DEDUP_REMOVED lines=10> */
[----:B------:R0:W-:Y:S01]  /*29150*/  STL [R1+0x3a18], R24 ;  /* 0x003a181801007387 */ /* 0x0001e20000100800 */
[----:B------:R1:W-:Y:S04]  /*29160*/  STS.U16 [R3+0x70c0], R48 ;  /* 0x0070c03003007388 */ /* 0x0003e80000000400 */
[----:B------:R3:W-:Y:S04]  /*29170*/  STS.U16 [R3+0x7080], R50 ;  /* 0x0070803203007388 */ /* 0x0007e80000000400 */
        /* <DEDUP_REMOVED lines=8> */
[----:B-1----:R-:W2:Y:S04]  /*29200*/  LDL.LU R48, [R1+0x964] ;  /* 0x0009640001307983 */ /* 0x002ea80000300800 */
[----:B------:R0:W-:Y:S01]  /*29210*/  STS.U16 [R3+0x7040], R52 ;  /* 0x0070403403007388 */ /* 0x0001e20000000400 */
[----:B---3--:R-:W2:Y:S03]  /*29220*/  LDL.LU R50, [R1+0x93c] ;  /* 0x00093c0001327983 */ /* 0x008ea60000300800 */
[----:B------:R1:W-:Y:S01]  /*29230*/  STS.U16 [R3+0x7000], R54 ;  /* 0x0070003603007388 */ /* 0x0003e20000000400 */
[----:B------:R-:W-:-:S03]  /*29240*/  LOP3.LUT R2, R3, 0x10, RZ, 0x3c, !PT ;  /* 0x0000001003027812 */ /* 0x000fc600078e3cff */
[----:B------:R-:W-:Y:S04]  /*29250*/  STS.U16 [R3+0x7c00], R22 ;  /* 0x007c001603007388 */ /* 0x000fe80000000400 */
[----:B------:R-:W-:Y:S04]  /*29260*/  STS.U16 [R3+0x7cc0], R21 ;  /* 0x007cc01503007388 */ /* 0x000fe80000000400 */
[----:B------:R-:W-:Y:S04]  /*29270*/  STS.U16 [R3+0x7c80], R20 ;  /* 0x007c801403007388 */ /* 0x000fe80000000400 */
[----:B0-----:R-:W2:Y:S01]  /*29280*/  LDL.LU R52, [R1+0x934] ;  /* 0x0009340001347983 */ /* 0x001ea20000300800 */
[----:B-1----:R-:W2:Y:S02]  /*29290*/  LDL.LU R54, [R1+0x92c] ;  /* 0x00092c0001367983 */ /* 0x002ea40000300800 */
[----:B------:R-:W2:Y:S02]  /*292a0*/  LDL.LU R29, [R1+0x924] ;  /* 0x00092400011d7983 */ /* 0x000ea40000300800 */
[----:B------:R-:W2:Y:S01]  /*292b0*/  LDL.LU R30, [R1+0x8fc] ;  /* 0x0008fc00011e7983 */ /* 0x000ea20000300800 */
[----:B------:R-:W2:Y:S01]  /*292c0*/  LDL.LU R47, [R1+0x8f4] ;  /* 0x0008f400012f7983 */ /* 0x000ea20000300800 */
[----:B------:R-:W2:Y:S03]  /*292d0*/  LDL.LU R4, [R1+0x8ec] ;  /* 0x0008ec0001047983 */ /* 0x000ea60000300800 */
[----:B----4-:R0:W-:Y:S01]  /*292e0*/  STS.U16 [R2+0x100], R5 ;  /* 0x0001000502007388 */ /* 0x0101e20000000400 */
[----:B--2---:R1:W-:Y:S03]  /*292f0*/  STS.U16 [R2+0x140], R6 ;  /* 0x0001400602007388 */ /* 0x0043e60000000400 */
[----:B------:R2:W-:Y:S04]  /*29300*/  STS.U16 [R2+0x180], R7 ;  /* 0x0001800702007388 */ /* 0x0005e80000000400 */
[----:B------:R4:W-:Y:S01]  /*29310*/  STS.U16 [R2+0x1c0], R8 ;  /* 0x0001c00802007388 */ /* 0x0009e20000000400 */
[----:B------:R2:W-:Y:S02]  /*29320*/  STS.U16 [R2+0x540], R9 ;  /* 0x0005400902007388 */ /* 0x0005e40000000400 */
[----:B------:R2:W-:Y:S01]  /*29330*/  STS.U16 [R2+0x500], R10 ;  /* 0x0005000a02007388 */ /* 0x0005e20000000400 */
[----:B0-----:R-:W3:Y:S04]  /*29340*/  LDL.LU R5, [R1+0x8e4] ;  /* 0x0008e40001057983 */ /* 0x001ee80000300800 */
[----:B-1----:R-:W3:Y:S01]  /*29350*/  LDL.LU R6, [R1+0x8bc] ;  /* 0x0008bc0001067983 */ /* 0x002ee20000300800 */
[----:B--2---:R-:W2:Y:S03]  /*29360*/  LDL.LU R7, [R1+0x8b4] ;  /* 0x0008b40001077983 */ /* 0x004ea60000300800 */
[----:B----4-:R-:W4:Y:S01]  /*29370*/  LDL.LU R8, [R1+0x8ac] ;  /* 0x0008ac0001087983 */ /* 0x010f220000300800 */
[----:B------:R-:W4:Y:S03]  /*29380*/  LDL.LU R9, [R1+0x8a4] ;  /* 0x0008a40001097983 */ /* 0x000f260000300800 */
[----:B------:R0:W-:Y:S01]  /*29390*/  STS.U16 [R2+0x5c0], R11 ;  /* 0x0005c00b02007388 */ /* 0x0001e20000000400 */
[----:B------:R-:W4:Y:S02]  /*293a0*/  LDL.LU R10, [R1+0x87c] ;  /* 0x00087c00010a7983 */ /* 0x000f240000300800 */
[----:B------:R1:W-:Y:S02]  /*293b0*/  STS.U16 [R2+0x580], R35 ;  /* 0x0005802302007388 */ /* 0x0003e40000000400 */
[----:B------:R1:W-:Y:S01]  /*293c0*/  STS.U16 [R2+0x900], R36 ;  /* 0x0009002402007388 */ /* 0x0003e20000000400 */
[----:B------:R1:W-:Y:S01]  /*293d0*/  STS.U16 [R2+0x940], R37 ;  /* 0x0009402502007388 */ /* 0x0003e20000000400 */
[----:B------:R1:W-:Y:S02]  /*293e0*/  STS.U16 [R2+0x980], R38 ;  /* 0x0009802602007388 */ /* 0x0003e40000000400 */
[----:B------:R1:W-:Y:S01]  /*293f0*/  STS.U16 [R2+0x9c0], R55 ;  /* 0x0009c03702007388 */ /* 0x0003e20000000400 */
[----:B0-----:R-:W4:Y:S01]  /*29400*/  LDL.LU R11, [R1+0x874] ;  /* 0x00087400010b7983 */ /* 0x001f220000300800 */
[----:B-1----:R-:W4:Y:S03]  /*29410*/  LDL.LU R35, [R1+0x86c] ;  /* 0x00086c0001237983 */ /* 0x002f260000300800 */
[----:B------:R-:W4:Y:S04]  /*29420*/  LDL.LU R36, [R1+0x864] ;  /* 0x0008640001247983 */ /* 0x000f280000300800 */
[----:B------:R-:W4:Y:S01]  /*29430*/  LDL.LU R37, [R1+0x83c] ;  /* 0x00083c0001257983 */ /* 0x000f220000300800 */
[----:B------:R-:W4:Y:S03]  /*29440*/  LDL.LU R38, [R1+0x834] ;  /* 0x0008340001267983 */ /* 0x000f260000300800 */
[----:B------:R0:W-:Y:S01]  /*29450*/  STS.U16 [R2+0xd40], R56 ;  /* 0x000d403802007388 */ /* 0x0001e20000000400 */
[----:B------:R-:W4:Y:S02]  /*29460*/  LDL.LU R55, [R1+0x82c] ;  /* 0x00082c0001377983 */ /* 0x000f240000300800 */
[----:B------:R1:W-:Y:S02]  /*29470*/  STS.U16 [R2+0xd00], R57 ;  /* 0x000d003902007388 */ /* 0x0003e40000000400 */
[----:B------:R1:W-:Y:S01]  /*29480*/  STS.U16 [R2+0xdc0], R58 ;  /* 0x000dc03a02007388 */ /* 0x0003e20000000400 */
[----:B0-----:R-:W4:Y:S01]  /*29490*/  LDL.LU R56, [R1+0x824] ;  /* 0x0008240001387983 */ /* 0x001f220000300800 */
[----:B-1----:R-:W4:Y:S02]  /*294a0*/  LDL.LU R57, [R1+0x7fc] ;  /* 0x0007fc0001397983 */ /* 0x002f240000300800 */
[----:B------:R-:W4:Y:S01]  /*294b0*/  LDL.LU R58, [R1+0x7f4] ;  /* 0x0007f400013a7983 */ /* 0x000f220000300800 */
[----:B------:R0:W-:Y:S01]  /*294c0*/  STS.U16 [R2+0xd80], R24 ;  /* 0x000d801802007388 */ /* 0x0001e20000000400 */
[----:B------:R1:W-:Y:S02]  /*294d0*/  STS.U16 [R2+0x1100], R25 ;  /* 0x0011001902007388 */ /* 0x0003e40000000400 */
[----:B------:R1:W-:Y:S02]  /*294e0*/  STS.U16 [R2+0x1140], R26 ;  /* 0x0011401a02007388 */ /* 0x0003e40000000400 */
[----:B------:R1:W-:Y:S01]  /*294f0*/  STS.U16 [R2+0x1180], R27 ;  /* 0x0011801b02007388 */ /* 0x0003e20000000400 */
[----:B------:R1:W-:Y:S01]  /*29500*/  STS.U16 [R2+0x11c0], R28 ;  /* 0x0011c01c02007388 */ /* 0x0003e20000000400 */
[----:B------:R1:W-:Y:S03]  /*29510*/  STS.U16 [R2+0x1540], R32 ;  /* 0x0015402002007388 */ /* 0x0003e60000000400 */
[----:B0-----:R-:W4:Y:S01]  /*29520*/  LDL.LU R24, [R1+0x7ec] ;  /* 0x0007ec0001187983 */ /* 0x001f220000300800 */
[----:B-1----:R-:W4:Y:S03]  /*29530*/  LDL.LU R25, [R1+0x7e4] ;  /* 0x0007e40001197983 */ /* 0x002f260000300800 */
[----:B------:R-:W4:Y:S01]  /*29540*/  LDL.LU R26, [R1+0x7bc] ;  /* 0x0007bc00011a7983 */ /* 0x000f220000300800 */
[----:B------:R-:W4:Y:S03]  /*29550*/  LDL.LU R27, [R1+0x7b4] ;  /* 0x0007b400011b7983 */ /* 0x000f260000300800 */
[----:B------:R-:W4:Y:S04]  /*29560*/  LDL.LU R28, [R1+0x7ac] ;  /* 0x0007ac00011c7983 */ /* 0x000f280000300800 */
        /* <DEDUP_REMOVED lines=11> */
[----:B------:R-:W4:Y:S02]  /*29620*/  LDL.LU R52, [R1+0x34c] ;  /* 0x00034c0001347983 */ /* 0x000f240000300800 */
[----:B------:R0:W-:Y:S02]  /*29630*/  STS.U16 [R2+0x19c0], R29 ;  /* 0x0019c01d02007388 */ /* 0x0001e40000000400 */
[----:B------:R-:W4:Y:S01]  /*29640*/  LDL.LU R54, [R1+0x344] ;  /* 0x0003440001367983 */ /* 0x000f220000300800 */
[----:B------:R1:W-:Y:S01]  /*29650*/  STS.U16 [R2+0x1d40], R30 ;  /* 0x001d401e02007388 */ /* 0x0003e20000000400 */
[----:B------:R1:W-:Y:S02]  /*29660*/  STS.U16 [R2+0x1d00], R47 ;  /* 0x001d002f02007388 */ /* 0x0003e40000000400 */
[----:B------:R1:W-:Y:S01]  /*29670*/  STS.U16 [R2+0x1dc0], R4 ;  /* 0x001dc00402007388 */ /* 0x0003e20000000400 */
[----:B0-----:R-:W4:Y:S01]  /*29680*/  LDL.LU R29, [R1+0x33c] ;  /* 0x00033c00011d7983 */ /* 0x001f220000300800 */
[----:B-1----:R-:W4:Y:S02]  /*29690*/  LDL.LU R30, [R1+0x334] ;  /* 0x00033400011e7983 */ /* 0x002f240000300800 */
[----:B------:R-:W4:Y:S01]  /*296a0*/  LDL.LU R47, [R1+0x310] ;  /* 0x00031000012f7983 */ /* 0x000f220000300800 */
[----:B------:R-:W4:Y:S04]  /*296b0*/  LDL.LU R4, [R1+0x308] ;  /* 0x0003080001047983 */ /* 0x000f280000300800 */
[----:B---3--:R0:W-:Y:S01]  /*296c0*/  STS.U16 [R2+0x1d80], R5 ;  /* 0x001d800502007388 */ /* 0x0081e20000000400 */
[----:B------:R1:W-:Y:S02]  /*296d0*/  STS.U16 [R2+0x2100], R6 ;  /* 0x0021000602007388 */ /* 0x0003e40000000400 */
[----:B--2---:R2:W-:Y:S01]  /*296e0*/  STS.U16 [R2+0x2140], R7 ;  /* 0x0021400702007388 */ /* 0x0045e20000000400 */
[----:B----4-:R3:W-:Y:S01]  /*296f0*/  STS.U16 [R2+0x2180], R8 ;  /* 0x0021800802007388 */ /* 0x0107e20000000400 */
[----:B------:R3:W-:Y:S02]  /*29700*/  STS.U16 [R2+0x21c0], R9 ;  /* 0x0021c00902007388 */ /* 0x0007e40000000400 */
[----:B------:R3:W-:Y:S01]  /*29710*/  STS.U16 [R2+0x2540], R10 ;  /* 0x0025400a02007388 */ /* 0x0007e20000000400 */
[----:B0-----:R-:W4:Y:S01]  /*29720*/  LDL.LU R5, [R1+0x300] ;  /* 0x0003000001057983 */ /* 0x001f220000300800 */
[----:B-1----:R-:W4:Y:S02]  /*29730*/  LDL.LU R6, [R1+0x2f8] ;  /* 0x0002f80001067983 */ /* 0x002f240000300800 */
[----:B--2---:R-:W2:Y:S01]  /*29740*/  LDL.LU R7, [R1+0x270] ;  /* 0x0002700001077983 */ /* 0x004ea20000300800 */
[----:B---3--:R-:W3:Y:S01]  /*29750*/  LDL.LU R8, [R1+0x26c] ;  /* 0x00026c0001087983 */ /* 0x008ee20000300800 */
[----:B------:R-:W3:Y:S03]  /*29760*/  LDL.LU R9, [R1+0x268] ;  /* 0x0002680001097983 */ /* 0x000ee60000300800 */
[----:B------:R0:W-:Y:S01]  /*29770*/  STS.U16 [R2+0x2500], R11 ;  /* 0x0025000b02007388 */ /* 0x0001e20000000400 */
[----:B------:R-:W3:Y:S02]  /*29780*/  LDL.LU R10, [R1+0x264] ;  /* 0x00026400010a7983 */ /* 0x000ee40000300800 */
[----:B------:R1:W-:Y:S02]  /*29790*/  STS.U16 [R2+0x25c0], R35 ;  /* 0x0025c02302007388 */ /* 0x0003e40000000400 */
[----:B------:R1:W-:Y:S01]  /*297a0*/  STS.U16 [R2+0x2580], R36 ;  /* 0x0025802402007388 */ /* 0x0003e20000000400 */
[----:B------:R1:W-:Y:S01]  /*297b0*/  STS.U16 [R2+0x2900], R37 ;  /* 0x0029002502007388 */ /* 0x0003e20000000400 */
[----:B------:R1:W-:Y:S02]  /*297c0*/  STS.U16 [R2+0x2940], R38 ;  /* 0x0029402602007388 */ /* 0x0003e40000000400 */
[----:B------:R1:W-:Y:S01]  /*297d0*/  STS.U16 [R2+0x2980], R55 ;  /* 0x0029803702007388 */ /* 0x0003e20000000400 */
[----:B0-----:R-:W3:Y:S01]  /*297e0*/  LDL.LU R11, [R1+0x230] ;  /* 0x00023000010b7983 */ /* 0x001ee20000300800 */
[----:B-1----:R-:W3:Y:S03]  /*297f0*/  LDL.LU R35, [R1+0x22c] ;  /* 0x00022c0001237983 */ /* 0x002ee60000300800 */
[----:B------:R-:W3:Y:S04]  /*29800*/  LDL.LU R36, [R1+0x228] ;  /* 0x0002280001247983 */ /* 0x000ee80000300800 */
[----:B------:R-:W3:Y:S01]  /*29810*/  LDL.LU R37, [R1+0x224] ;  /* 0x0002240001257983 */ /* 0x000ee20000300800 */
[----:B------:R-:W3:Y:S03]  /*29820*/  LDL.LU R38, [R1+0x1f0] ;  /* 0x0001f00001267983 */ /* 0x000ee60000300800 */
[----:B------:R0:W-:Y:S01]  /*29830*/  STS.U16 [R2+0x29c0], R56 ;  /* 0x0029c03802007388 */ /* 0x0001e20000000400 */
[----:B------:R-:W3:Y:S02]  /*29840*/  LDL.LU R55, [R1+0x1ec] ;  /* 0x0001ec0001377983 */ /* 0x000ee40000300800 */
[----:B------:R1:W-:Y:S02]  /*29850*/  STS.U16 [R2+0x2d40], R57 ;  /* 0x002d403902007388 */ /* 0x0003e40000000400 */
[----:B------:R1:W-:Y:S01]  /*29860*/  STS.U16 [R2+0x2d00], R58 ;  /* 0x002d003a02007388 */ /* 0x0003e20000000400 */
[----:B0-----:R-:W3:Y:S01]  /*29870*/  LDL.LU R56, [R1+0x1e8] ;  /* 0x0001e80001387983 */ /* 0x001ee20000300800 */
[----:B-1----:R-:W3:Y:S02]  /*29880*/  LDL.LU R57, [R1+0x1e4] ;  /* 0x0001e40001397983 */ /* 0x002ee40000300800 */
[----:B------:R-:W3:Y:S01]  /*29890*/  LDL.LU R58, [R1+0x1b8] ;  /* 0x0001b800013a7983 */ /* 0x000ee20000300800 */
[----:B------:R0:W-:Y:S01]  /*298a0*/  STS.U16 [R2+0x2dc0], R24 ;  /* 0x002dc01802007388 */ /* 0x0001e20000000400 */
[----:B------:R1:W-:Y:S02]  /*298b0*/  STS.U16 [R2+0x2d80], R25 ;  /* 0x002d801902007388 */ /* 0x0003e40000000400 */
[----:B------:R1:W-:Y:S02]  /*298c0*/  STS.U16 [R2+0x3100], R26 ;  /* 0x0031001a02007388 */ /* 0x0003e40000000400 */
[----:B------:R1:W-:Y:S01]  /*298d0*/  STS.U16 [R2+0x3140], R27 ;  /* 0x0031401b02007388 */ /* 0x0003e20000000400 */
[----:B------:R1:W-:Y:S01]  /*298e0*/  STS.U16 [R2+0x3180], R28 ;  /* 0x0031801c02007388 */ /* 0x0003e20000000400 */
[----:B------:R1:W-:Y:S03]  /*298f0*/  STS.U16 [R2+0x31c0], R32 ;  /* 0x0031c02002007388 */ /* 0x0003e60000000400 */
[----:B0-----:R-:W3:Y:S01]  /*29900*/  LDL.LU R24, [R1+0x1b4] ;  /* 0x0001b40001187983 */ /* 0x001ee20000300800 */
[----:B-1----:R-:W3:Y:S03]  /*29910*/  LDL.LU R25, [R1+0x1ac] ;  /* 0x0001ac0001197983 */ /* 0x002ee60000300800 */
[----:B------:R-:W3:Y:S01]  /*29920*/  LDL.LU R26, [R1+0x1a4] ;  /* 0x0001a400011a7983 */ /* 0x000ee20000300800 */
[----:B------:R-:W3:Y:S03]  /*29930*/  LDL.LU R27, [R1+0x180] ;  /* 0x00018000011b7983 */ /* 0x000ee60000300800 */
[----:B------:R-:W3:Y:S04]  /*29940*/  LDL.LU R28, [R1+0x17c] ;  /* 0x00017c00011c7983 */ /* 0x000ee80000300800 */
        /* <DEDUP_REMOVED lines=16> */
[----:B------:R1:W-:Y:S04]  /*29a50*/  STS.U16 [R2+0x3d00], R4 ;  /* 0x003d000402007388 */ /* 0x0003e80000000400 */
[----:B0-----:R-:W3:Y:S01]  /*29a60*/  LDL.LU R29, [R1+0xfc] ;  /* 0x0000fc00011d7983 */ /* 0x001ee20000300800 */
[----:B-1----:R-:W3:Y:S03]  /*29a70*/  LDL.LU R30, [R1+0xf8] ;  /* 0x0000f800011e7983 */ /* 0x002ee60000300800 */
[----:B------:R-:W3:Y:S04]  /*29a80*/  LDL.LU R47, [R1+0xf4] ;  /* 0x0000f400012f7983 */ /* 0x000ee80000300800 */
[----:B------:R-:W3:Y:S04]  /*29a90*/  LDL.LU R4, [R1+0xc0] ;  /* 0x0000c00001047983 */ /* 0x000ee80000300800 */
[----:B----4-:R0:W-:Y:S01]  /*29aa0*/  STS.U16 [R2+0x3dc0], R5 ;  /* 0x003dc00502007388 */ /* 0x0101e20000000400 */
[----:B------:R1:W-:Y:S02]  /*29ab0*/  STS.U16 [R2+0x3d80], R6 ;  /* 0x003d800602007388 */ /* 0x0003e40000000400 */
[----:B--2---:R2:W-:Y:S01]  /*29ac0*/  STS.U16 [R2+0x4100], R7 ;  /* 0x0041000702007388 */ /* 0x0045e20000000400 */
[----:B---3--:R4:W-:Y:S01]  /*29ad0*/  STS.U16 [R2+0x4140], R8 ;  /* 0x0041400802007388 */ /* 0x0089e20000000400 */
[----:B------:R4:W-:Y:S02]  /*29ae0*/  STS.U16 [R2+0x4180], R9 ;  /* 0x0041800902007388 */ /* 0x0009e40000000400 */
[----:B------:R4:W-:Y:S01]  /*29af0*/  STS.U16 [R2+0x41c0], R10 ;  /* 0x0041c00a02007388 */ /* 0x0009e20000000400 */
[----:B0-----:R-:W3:Y:S01]  /*29b00*/  LDL.LU R5, [R1+0xbc] ;  /* 0x0000bc0001057983 */ /* 0x001ee20000300800 */
[----:B-1----:R-:W3:Y:S02]  /*29b10*/  LDL.LU R6, [R1+0xb8] ;  /* 0x0000b80001067983 */ /* 0x002ee40000300800 */
[----:B--2---:R-:W2:Y:S01]  /*29b20*/  LDL.LU R7, [R1+0xb4] ;  /* 0x0000b40001077983 */ /* 0x004ea20000300800 */
        /* <DEDUP_REMOVED lines=21> */
[----:B------:R-:W-:Y:S01]  /*29c80*/  STS.U16 [R2+0x4d00], R24 ;  /* 0x004d001802007388 */ /* 0x000fe20000000400 */
[----:B------:R-:W-:Y:S02]  /*29c90*/  STS.U16 [R2+0x4dc0], R25 ;  /* 0x004dc01902007388 */ /* 0x000fe40000000400 */
[----:B------:R-:W-:Y:S02]  /*29ca0*/  STS.U16 [R2+0x4d80], R26 ;  /* 0x004d801a02007388 */ /* 0x000fe40000000400 */
[----:B------:R-:W-:Y:S01]  /*29cb0*/  STS.U16 [R2+0x5100], R27 ;  /* 0x0051001b02007388 */ /* 0x000fe20000000400 */
[----:B------:R-:W-:Y:S01]  /*29cc0*/  STS.U16 [R2+0x5140], R28 ;  /* 0x0051401c02007388 */ /* 0x000fe20000000400 */
[----:B------:R-:W-:Y:S03]  /*29cd0*/  STS.U16 [R2+0x5180], R32 ;  /* 0x0051802002007388 */ /* 0x000fe60000000400 */
[----:B------:R-:W-:Y:S01]  /*29ce0*/  STS.U16 [R2+0x51c0], R33 ;  /* 0x0051c02102007388 */ /* 0x000fe20000000400 */
[----:B------:R-:W-:Y:S02]  /*29cf0*/  STS.U16 [R2+0x5540], R34 ;  /* 0x0055402202007388 */ /* 0x000fe40000000400 */
[----:B------:R-:W-:Y:S01]  /*29d00*/  STS.U16 [R2+0x5500], R48 ;  /* 0x0055003002007388 */ /* 0x000fe20000000400 */
[----:B------:R-:W-:Y:S01]  /*29d10*/  STS.U16 [R2+0x55c0], R50 ;  /* 0x0055c03202007388 */ /* 0x000fe20000000400 */
[----:B------:R-:W-:Y:S02]  /*29d20*/  STS.U16 [R2+0x5580], R52 ;  /* 0x0055803402007388 */ /* 0x000fe40000000400 */
[----:B------:R-:W-:Y:S01]  /*29d30*/  STS.U16 [R2+0x5900], R54 ;  /* 0x0059003602007388 */ /* 0x000fe20000000400 */
[----:B------:R-:W-:Y:S01]  /*29d40*/  STS.U16 [R2+0x5940], R29 ;  /* 0x0059401d02007388 */ /* 0x000fe20000000400 */
[----:B------:R-:W-:Y:S02]  /*29d50*/  STS.U16 [R2+0x5980], R30 ;  /* 0x0059801e02007388 */ /* 0x000fe40000000400 */
[----:B------:R-:W-:Y:S01]  /*29d60*/  STS.U16 [R2+0x59c0], R47 ;  /* 0x0059c02f02007388 */ /* 0x000fe20000000400 */
[----:B------:R-:W-:Y:S04]  /*29d70*/  STS.U16 [R2+0x5d40], R4 ;  /* 0x005d400402007388 */ /* 0x000fe80000000400 */
[----:B---3--:R-:W-:Y:S01]  /*29d80*/  STS.U16 [R2+0x5d00], R5 ;  /* 0x005d000502007388 */ /* 0x008fe20000000400 */
[----:B------:R-:W-:Y:S02]  /*29d90*/  STS.U16 [R2+0x5dc0], R6 ;  /* 0x005dc00602007388 */ /* 0x000fe40000000400 */
[----:B--2---:R0:W-:Y:S01]  /*29da0*/  STS.U16 [R2+0x5d80], R7 ;  /* 0x005d800702007388 */ /* 0x0041e20000000400 */
[----:B----4-:R1:W-:Y:S01]  /*29db0*/  STS.U16 [R2+0x6100], R8 ;  /* 0x0061000802007388 */ /* 0x0103e20000000400 */
[----:B------:R2:W-:Y:S02]  /*29dc0*/  STS.U16 [R2+0x6140], R9 ;  /* 0x0061400902007388 */ /* 0x0005e40000000400 */
[----:B------:R3:W-:Y:S01]  /*29dd0*/  STS.U16 [R2+0x6180], R10 ;  /* 0x0061800a02007388 */ /* 0x0007e20000000400 */
[----:B0-----:R-:W4:Y:S04]  /*29de0*/  LDL.LU R7, [R1+0xae4] ;  /* 0x000ae40001077983 */ /* 0x001f280000300800 */
[----:B-1----:R-:W4:Y:S01]  /*29df0*/  LDL.LU R8, [R1+0xae0] ;  /* 0x000ae00001087983 */ /* 0x002f220000300800 */
[----:B--2---:R-:W2:Y:S03]  /*29e00*/  LDL.LU R9, [R1+0xadc] ;  /* 0x000adc0001097983 */ /* 0x004ea60000300800 */
[----:B------:R0:W-:Y:S04]  /*29e10*/  STS.U16 [R2+0x61c0], R11 ;  /* 0x0061c00b02007388 */ /* 0x0001e80000000400 */
[----:B---3--:R-:W3:Y:S01]  /*29e20*/  LDL.LU R10, [R1+0xad8] ;  /* 0x000ad800010a7983 */ /* 0x008ee20000300800 */
[----:B------:R1:W-:Y:S02]  /*29e30*/  STS.U16 [R2+0x6540], R35 ;  /* 0x0065402302007388 */ /* 0x0003e40000000400 */
[----:B------:R1:W-:Y:S02]  /*29e40*/  STS.U16 [R2+0x6500], R36 ;  /* 0x0065002402007388 */ /* 0x0003e40000000400 */
[----:B------:R1:W-:Y:S01]  /*29e50*/  STS.U16 [R2+0x65c0], R37 ;  /* 0x0065c02502007388 */ /* 0x0003e20000000400 */
[----:B------:R1:W-:Y:S01]  /*29e60*/  STS.U16 [R2+0x6580], R38 ;  /* 0x0065802602007388 */ /* 0x0003e20000000400 */
[----:B------:R1:W-:Y:S03]  /*29e70*/  STS.U16 [R2+0x6900], R55 ;  /* 0x0069003702007388 */ /* 0x0003e60000000400 */
        /* <DEDUP_REMOVED lines=13> */
[----:B------:R-:W3:Y:S01]  /*29f50*/  LDL.LU R0, [R1+0x9f0] ;  /* 0x0009f00001007983 */ /* 0x000ee20000300800 */
[----:B------:R-:W-:Y:S02]  /*29f60*/  STS.U16 [R2+0x6d00], R61 ;  /* 0x006d003d02007388 */ /* 0x000fe40000000400 */
[----:B------:R-:W-:Y:S02]  /*29f70*/  STS.U16 [R2+0x6dc0], R60 ;  /* 0x006dc03c02007388 */ /* 0x000fe40000000400 */
[----:B------:R-:W-:Y:S01]  /*29f80*/  STS.U16 [R2+0x6d80], R59 ;  /* 0x006d803b02007388 */ /* 0x000fe20000000400 */
[----:B------:R-:W-:Y:S04]  /*29f90*/  STL [R1+0x38e8], R2 ;  /* 0x0038e80201007387 */ /* 0x000fe80000100800 */
[----:B------:R-:W-:Y:S01]  /*29fa0*/  STS.U16 [R2+0x7100], R46 ;  /* 0x0071002e02007388 */ /* 0x000fe20000000400 */
[----:B------:R-:W3:Y:S02]  /*29fb0*/  LDL.LU R25, [R1+0x9ec] ;  /* 0x0009ec0001197983 */ /* 0x000ee40000300800 */
[----:B------:R-:W-:Y:S02]  /*29fc0*/  STS.U16 [R2+0x7140], R44 ;  /* 0x0071402c02007388 */ /* 0x000fe40000000400 */
[----:B------:R-:W3:Y:S01]  /*29fd0*/  LDL.LU R26, [R1+0x9e8] ;  /* 0x0009e800011a7983 */ /* 0x000ee20000300800 */
[----:B------:R-:W-:Y:S04]  /*29fe0*/  STS.U16 [R2+0x7180], R42 ;  /* 0x0071802a02007388 */ /* 0x000fe80000000400 */
[----:B------:R-:W3:Y:S01]  /*29ff0*/  LDL.LU R27, [R1+0x9a4] ;  /* 0x0009a400011b7983 */ /* 0x000ee20000300800 */
[----:B------:R-:W-:Y:S02]  /*2a000*/  STS.U16 [R2+0x71c0], R40 ;  /* 0x0071c02802007388 */ /* 0x000fe40000000400 */
[----:B------:R-:W3:Y:S02]  /*2a010*/  LDL.LU R28, [R1+0x9a0] ;  /* 0x0009a000011c7983 */ /* 0x000ee40000300800 */
[----:B------:R-:W-:Y:S01]  /*2a020*/  STS.U16 [R2+0x7540], R19 ;  /* 0x0075401302007388 */ /* 0x000fe20000000400 */
[----:B------:R-:W3:Y:S04]  /*2a030*/  LDL.LU R32, [R1+0x99c] ;  /* 0x00099c0001207983 */ /* 0x000ee80000300800 */
[----:B------:R-:W-:Y:S01]  /*2a040*/  STS.U16 [R2+0x7500], R18 ;  /* 0x0075001202007388 */ /* 0x000fe20000000400 */
[----:B------:R-:W3:Y:S02]  /*2a050*/  LDL.LU R33, [R1+0x998] ;  /* 0x0009980001217983 */ /* 0x000ee40000300800 */
[----:B------:R-:W-:Y:S02]  /*2a060*/  STS.U16 [R2+0x75c0], R17 ;  /* 0x0075c01102007388 */ /* 0x000fe40000000400 */
[C---:B------:R-:W-:Y:S01]  /*2a070*/  IMAD.SHL.U32 R24, R31.reuse, 0x2, RZ ;  /* 0x000000021f187824 */ /* 0x040fe200078e00ff */
[----:B------:R-:W3:Y:S04]  /*2a080*/  LDL.LU R34, [R1+0x960] ;  /* 0x0009600001227983 */ /* 0x000ee80000300800 */
        /* <DEDUP_REMOVED lines=9> */
[----:B------:R-:W-:Y:S01]  /*2a120*/  LOP3.LUT R24, R24, 0x20, RZ, 0x3c, !PT ;  /* 0x0000002018187812 */ /* 0x000fe200078e3cff */
        /* <DEDUP_REMOVED lines=9> */
[----:B------:R-:W3:Y:S01]  /*2a1c0*/  LDL.LU R6, [R1+0x8d8] ;  /* 0x0008d80001067983 */ /* 0x000ee20000300800 */
[----:B----4-:R0:W-:Y:S01]  /*2a1d0*/  STS.U16 [R24+0x200], R7 ;  /* 0x0002000718007388 */ /* 0x0101e20000000400 */
[----:B------:R1:W-:Y:S02]  /*2a1e0*/  STS.U16 [R24+0x240], R8 ;  /* 0x0002400818007388 */ /* 0x0003e40000000400 */
[----:B--2---:R2:W-:Y:S01]  /*2a1f0*/  STS.U16 [R24+0x280], R9 ;  /* 0x0002800918007388 */ /* 0x0045e20000000400 */
[----:B---3--:R3:W-:Y:S04]  /*2a200*/  STS.U16 [R24+0x2c0], R10 ;  /* 0x0002c00a18007388 */ /* 0x0087e80000000400 */
[----:B0-----:R-:W4:Y:S01]  /*2a210*/  LDL.LU R7, [R1+0x8d4] ;  /* 0x0008d40001077983 */ /* 0x001f220000300800 */
[----:B-1----:R-:W4:Y:S02]  /*2a220*/  LDL.LU R8, [R1+0x8a0] ;  /* 0x0008a00001087983 */ /* 0x002f240000300800 */
[----:B--2---:R-:W2:Y:S01]  /*2a230*/  LDL.LU R9, [R1+0x89c] ;  /* 0x00089c0001097983 */ /* 0x004ea20000300800 */
[----:B------:R0:W-:Y:S04]  /*2a240*/  STS.U16 [R24+0x640], R11 ;  /* 0x0006400b18007388 */ /* 0x0001e80000000400 */
[----:B---3--:R-:W3:Y:S01]  /*2a250*/  LDL.LU R10, [R1+0x898] ;  /* 0x00089800010a7983 */ /* 0x008ee20000300800 */
[----:B------:R1:W-:Y:S02]  /*2a260*/  STS.U16 [R24+0x600], R35 ;  /* 0x0006002318007388 */ /* 0x0003e40000000400 */
[----:B------:R1:W-:Y:S02]  /*2a270*/  STS.U16 [R24+0x6c0], R36 ;  /* 0x0006c02418007388 */ /* 0x0003e40000000400 */
[----:B------:R1:W-:Y:S01]  /*2a280*/  STS.U16 [R24+0x680], R37 ;  /* 0x0006802518007388 */ /* 0x0003e20000000400 */
[----:B------:R1:W-:Y:S01]  /*2a290*/  STS.U16 [R24+0xa00], R38 ;  /* 0x000a002618007388 */ /* 0x0003e20000000400 */
[----:B------:R1:W-:Y:S03]  /*2a2a0*/  STS.U16 [R24+0xa40], R55 ;  /* 0x000a403718007388 */ /* 0x0003e60000000400 */
[----:B0-----:R-:W3:Y:S04]  /*2a2b0*/  LDL.LU R11, [R1+0x894] ;  /* 0x00089400010b7983 */ /* 0x001ee80000300800 */
[----:B-1----:R-:W3:Y:S01]  /*2a2c0*/  LDL.LU R35, [R1+0x860] ;  /* 0x0008600001237983 */ /* 0x002ee20000300800 */
[----:B------:R-:W3:Y:S03]  /*2a2d0*/  LDL.LU R36, [R1+0x85c] ;  /* 0x00085c0001247983 */ /* 0x000ee60000300800 */
        /* <DEDUP_REMOVED lines=33> */
[----:B------:R-:W3:Y:S02]  /*2a4f0*/  LDL.LU R54, [R1+0x384] ;  /* 0x0003840001367983 */ /* 0x000ee40000300800 */
[----:B------:R0:W-:Y:S02]  /*2a500*/  STS.U16 [R24+0x1a80], R30 ;  /* 0x001a801e18007388 */ /* 0x0001e40000000400 */
[----:B------:R-:W3:Y:S01]  /*2a510*/  LDL.LU R29, [R1+0x330] ;  /* 0x00033000011d7983 */ /* 0x000ee20000300800 */
[----:B------:R1:W-:Y:S01]  /*2a520*/  STS.U16 [R24+0x1ac0], R47 ;  /* 0x001ac02f18007388 */ /* 0x0003e20000000400 */
[----:B------:R1:W-:Y:S02]  /*2a530*/  STS.U16 [R24+0x1e40], R4 ;  /* 0x001e400418007388 */ /* 0x0003e40000000400 */
[----:B------:R1:W-:Y:S02]  /*2a540*/  STS.U16 [R24+0x1e00], R5 ;  /* 0x001e000518007388 */ /* 0x0003e40000000400 */
[----:B------:R1:W-:Y:S01]  /*2a550*/  STS.U16 [R24+0x1ec0], R6 ;  /* 0x001ec00618007388 */ /* 0x0003e20000000400 */
[----:B0-----:R-:W3:Y:S01]  /*2a560*/  LDL.LU R30, [R1+0x32c] ;  /* 0x00032c00011e7983 */ /* 0x001ee20000300800 */
[----:B-1----:R-:W3:Y:S02]  /*2a570*/  LDL.LU R47, [R1+0x328] ;  /* 0x00032800012f7983 */ /* 0x002ee40000300800 */
[----:B------:R-:W3:Y:S01]  /*2a580*/  LDL.LU R4, [R1+0x324] ;  /* 0x0003240001047983 */ /* 0x000ee20000300800 */
[----:B------:R-:W3:Y:S01]  /*2a590*/  LDL.LU R5, [R1+0x2f0] ;  /* 0x0002f00001057983 */ /* 0x000ee20000300800 */
[----:B------:R-:W3:Y:S03]  /*2a5a0*/  LDL.LU R6, [R1+0x2ac] ;  /* 0x0002ac0001067983 */ /* 0x000ee60000300800 */
        /* <DEDUP_REMOVED lines=41> */
[----:B------:R0:W-:Y:S02]  /*2a840*/  STS.U16 [R24+0x3a80], R47 ;  /* 0x003a802f18007388 */ /* 0x0001e40000000400 */
[----:B------:R1:W-:Y:S01]  /*2a850*/  STS.U16 [R24+0x3ac0], R4 ;  /* 0x003ac00418007388 */ /* 0x0003e20000000400 */
[----:B------:R1:W-:Y:S01]  /*2a860*/  STS.U16 [R24+0x3e40], R5 ;  /* 0x003e400518007388 */ /* 0x0003e20000000400 */
[----:B------:R1:W-:Y:S03]  /*2a870*/  STS.U16 [R24+0x3e00], R6 ;  /* 0x003e000618007388 */ /* 0x0003e60000000400 */
[----:B0-----:R-:W3:Y:S01]  /*2a880*/  LDL.LU R47, [R1+0x1a0] ;  /* 0x0001a000012f7983 */ /* 0x001ee20000300800 */
[----:B-1----:R-:W3:Y:S02]  /*2a890*/  LDL.LU R4, [R1+0x19c] ;  /* 0x00019c0001047983 */ /* 0x002ee40000300800 */
[----:B------:R-:W3:Y:S01]  /*2a8a0*/  LDL.LU R5, [R1+0x198] ;  /* 0x0001980001057983 */ /* 0x000ee20000300800 */
[----:B------:R-:W3:Y:S04]  /*2a8b0*/  LDL.LU R6, [R1+0x194] ;  /* 0x0001940001067983 */ /* 0x000ee80000300800 */
        /* <DEDUP_REMOVED lines=28> */
[----:B------:R-:W3:Y:S02]  /*2aa80*/  LDL.LU R25, [R1+0xa8] ;  /* 0x0000a80001197983 */ /* 0x000ee40000300800 */
[----:B------:R-:W3:Y:S02]  /*2aa90*/  LDL.LU R26, [R1+0xa4] ;  /* 0x0000a400011a7983 */ /* 0x000ee40000300800 */
[----:B------:R-:W3:Y:S01]  /*2aaa0*/  LDL.LU R27, [R1+0x80] ;  /* 0x00008000011b7983 */ /* 0x000ee20000300800 */
        /* <DEDUP_REMOVED lines=9> */
[----:B------:R-:W3:Y:S03]  /*2ab40*/  LDL.LU R30, [R1+0x18] ;  /* 0x00001800011e7983 */ /* 0x000ee60000300800 */
[----:B------:R0:W-:Y:S01]  /*2ab50*/  STS.U16 [R24+0x4e40], R47 ;  /* 0x004e402f18007388 */ /* 0x0001e20000000400 */
[----:B------:R1:W-:Y:S02]  /*2ab60*/  STS.U16 [R24+0x4e00], R4 ;  /* 0x004e000418007388 */ /* 0x0003e40000000400 */
[----:B------:R1:W-:Y:S01]  /*2ab70*/  STS.U16 [R24+0x4ec0], R5 ;  /* 0x004ec00518007388 */ /* 0x0003e20000000400 */
[----:B------:R1:W-:Y:S04]  /*2ab80*/  STS.U16 [R24+0x4e80], R6 ;  /* 0x004e800618007388 */ /* 0x0003e80000000400 */
        /* <DEDUP_REMOVED lines=18> */
[----:B0-----:R-:W2:Y:S04]  /*2acb0*/  LDL.LU R11, [R1+0x3a40] ;  /* 0x003a4000010b7983 */ /* 0x001ea80000300800 */
[----:B-1----:R-:W2:Y:S01]  /*2acc0*/  LDL.LU R35, [R1+0x3a3c] ;  /* 0x003a3c0001237983 */ /* 0x002ea20000300800 */
[----:B------:R-:W2:Y:S03]  /*2acd0*/  LDL.LU R36, [R1+0x3a38] ;  /* 0x003a380001247983 */ /* 0x000ea60000300800 */
[----:B------:R-:W2:Y:S01]  /*2ace0*/  LDL.LU R37, [R1+0x3a34] ;  /* 0x003a340001257983 */ /* 0x000ea20000300800 */
[----:B------:R-:W2:Y:S02]  /*2acf0*/  LDL.LU R38, [R1+0x3a30] ;  /* 0x003a300001267983 */ /* 0x000ea40000300800 */
[----:B------:R-:W2:Y:S01]  /*2ad00*/  LDL.LU R55, [R1+0x3a2c] ;  /* 0x003a2c0001377983 */ /* 0x000ea20000300800 */
[----:B------:R0:W-:Y:S01]  /*2ad10*/  STS.U16 [R24+0x5a80], R56 ;  /* 0x005a803818007388 */ /* 0x0001e20000000400 */
[----:B------:R1:W-:Y:S02]  /*2ad20*/  STS.U16 [R24+0x5ac0], R57 ;  /* 0x005ac03918007388 */ /* 0x0003e40000000400 */
[----:B------:R1:W-:Y:S02]  /*2ad30*/  STS.U16 [R24+0x5e40], R58 ;  /* 0x005e403a18007388 */ /* 0x0003e40000000400 */
[----:B------:R1:W-:Y:S01]  /*2ad40*/  STS.U16 [R24+0x5e00], R0 ;  /* 0x005e000018007388 */ /* 0x0003e20000000400 */
[----:B0-----:R-:W2:Y:S01]  /*2ad50*/  LDL.LU R56, [R1+0x3a28] ;  /* 0x003a280001387983 */ /* 0x001ea20000300800 */
[----:B-1----:R-:W2:Y:S02]  /*2ad60*/  LDL.LU R57, [R1+0x3a24] ;  /* 0x003a240001397983 */ /* 0x002ea40000300800 */
[----:B------:R-:W2:Y:S02]  /*2ad70*/  LDL.LU R58, [R1+0x3a20] ;  /* 0x003a2000013a7983 */ /* 0x000ea40000300800 */
[----:B------:R-:W2:Y:S01]  /*2ad80*/  LDL.LU R0, [R1+0x3a1c] ;  /* 0x003a1c0001007983 */ /* 0x000ea20000300800 */
[----:B------:R0:W-:Y:S01]  /*2ad90*/  STS.U16 [R24+0x5ec0], R25 ;  /* 0x005ec01918007388 */ /* 0x0001e20000000400 */
[----:B------:R1:W-:Y:S02]  /*2ada0*/  STS.U16 [R24+0x5e80], R26 ;  /* 0x005e801a18007388 */ /* 0x0003e40000000400 */
[----:B------:R0:W-:Y:S02]  /*2adb0*/  STS.U16 [R24+0x6200], R27 ;  /* 0x0062001b18007388 */ /* 0x0001e40000000400 */
[----:B------:R0:W-:Y:S01]  /*2adc0*/  STS.U16 [R24+0x6240], R28 ;  /* 0x0062401c18007388 */ /* 0x0001e20000000400 */
[----:B------:R1:W-:Y:S01]  /*2add0*/  STS.U16 [R24+0x6280], R32 ;  /* 0x0062802018007388 */ /* 0x0003e20000000400 */
[----:B------:R1:W-:Y:S02]  /*2ade0*/  STS.U16 [R24+0x62c0], R33 ;  /* 0x0062c02118007388 */ /* 0x0003e40000000400 */
[----:B------:R1:W-:Y:S02]  /*2adf0*/  STS.U16 [R24+0x6640], R34 ;  /* 0x0066402218007388 */ /* 0x0003e40000000400 */
[----:B------:R1:W-:Y:S01]  /*2ae00*/  STS.U16 [R24+0x6600], R48 ;  /* 0x0066003018007388 */ /* 0x0003e20000000400 */
[----:B------:R1:W-:Y:S01]  /*2ae10*/  STS.U16 [R24+0x66c0], R50 ;  /* 0x0066c03218007388 */ /* 0x0003e20000000400 */
[----:B------:R1:W-:Y:S02]  /*2ae20*/  STS.U16 [R24+0x6680], R52 ;  /* 0x0066803418007388 */ /* 0x0003e40000000400 */
[----:B------:R1:W-:Y:S02]  /*2ae30*/  STS.U16 [R24+0x6a00], R54 ;  /* 0x006a003618007388 */ /* 0x0003e40000000400 */
[----:B------:R-:W-:Y:S01]  /*2ae40*/  STS.U16 [R24+0x6a40], R29 ;  /* 0x006a401d18007388 */ /* 0x000fe20000000400 */
[----:B------:R-:W-:Y:S04]  /*2ae50*/  STS.U16 [R24+0x6a80], R30 ;  /* 0x006a801e18007388 */ /* 0x000fe80000000400 */
[----:B0-----:R-:W4:Y:S01]  /*2ae60*/  LDL.LU R25, [R1+0xad4] ;  /* 0x000ad40001197983 */ /* 0x001f220000300800 */
[----:B-1----:R-:W4:Y:S03]  /*2ae70*/  LDL.LU R26, [R1+0xac8] ;  /* 0x000ac800011a7983 */ /* 0x002f260000300800 */
[----:B------:R-:W4:Y:S01]  /*2ae80*/  LDL.LU R27, [R1+0xa84] ;  /* 0x000a8400011b7983 */ /* 0x000f220000300800 */
[----:B------:R-:W4:Y:S03]  /*2ae90*/  LDL.LU R28, [R1+0xa80] ;  /* 0x000a8000011c7983 */ /* 0x000f260000300800 */
[----:B------:R-:W4:Y:S01]  /*2aea0*/  LDL.LU R32, [R1+0xa7c] ;  /* 0x000a7c0001207983 */ /* 0x000f220000300800 */
[----:B------:R-:W4:Y:S02]  /*2aeb0*/  LDL.LU R33, [R1+0xa78] ;  /* 0x000a780001217983 */ /* 0x000f240000300800 */
[----:B------:R-:W4:Y:S02]  /*2aec0*/  LDL.LU R34, [R1+0xa34] ;  /* 0x000a340001227983 */ /* 0x000f240000300800 */
[----:B------:R-:W4:Y:S01]  /*2aed0*/  LDL.LU R48, [R1+0xa30] ;  /* 0x000a300001307983 */ /* 0x000f220000300800 */
[----:B------:R-:W4:Y:S01]  /*2aee0*/  LDL.LU R50, [R1+0xa2c] ;  /* 0x000a2c0001327983 */ /* 0x000f220000300800 */
[----:B------:R-:W4:Y:S02]  /*2aef0*/  LDL.LU R52, [R1+0xa28] ;  /* 0x000a280001347983 */ /* 0x000f240000300800 */
[----:B------:R-:W4:Y:S01]  /*2af00*/  LDL.LU R54, [R1+0x9e4] ;  /* 0x0009e40001367983 */ /* 0x000f220000300800 */
[----:B--2---:R0:W-:Y:S01]  /*2af10*/  STS.U16 [R24+0x6ac0], R0 ;  /* 0x006ac00018007388 */ /* 0x0041e20000000400 */
[----:B------:R-:W-:Y:S02]  /*2af20*/  STS.U16 [R24+0x6e40], R58 ;  /* 0x006e403a18007388 */ /* 0x000fe40000000400 */
[----:B------:R-:W-:Y:S02]  /*2af30*/  STS.U16 [R24+0x6e00], R57 ;  /* 0x006e003918007388 */ /* 0x000fe40000000400 */
[----:B------:R-:W-:Y:S01]  /*2af40*/  STS.U16 [R24+0x6ec0], R56 ;  /* 0x006ec03818007388 */ /* 0x000fe20000000400 */
[----:B------:R-:W-:Y:S01]  /*2af50*/  STS.U16 [R24+0x6e80], R55 ;  /* 0x006e803718007388 */ /* 0x000fe20000000400 */
[----:B------:R-:W-:Y:S02]  /*2af60*/  STS.U16 [R24+0x7200], R38 ;  /* 0x0072002618007388 */ /* 0x000fe40000000400 */
[----:B------:R-:W-:Y:S02]  /*2af70*/  STS.U16 [R24+0x7240], R37 ;  /* 0x0072402518007388 */ /* 0x000fe40000000400 */
[----:B------:R-:W-:Y:S01]  /*2af80*/  STS.U16 [R24+0x7280], R36 ;  /* 0x0072802418007388 */ /* 0x000fe20000000400 */
[----:B------:R-:W-:Y:S01]  /*2af90*/  STS.U16 [R24+0x72c0], R35 ;  /* 0x0072c02318007388 */ /* 0x000fe20000000400 */
[----:B------:R-:W-:Y:S02]  /*2afa0*/  STS.U16 [R24+0x7640], R11 ;  /* 0x0076400b18007388 */ /* 0x000fe40000000400 */
[----:B---3--:R-:W-:Y:S02]  /*2afb0*/  STS.U16 [R24+0x7600], R10 ;  /* 0x0076000a18007388 */ /* 0x008fe40000000400 */
[----:B------:R-:W-:Y:S01]  /*2afc0*/  STS.U16 [R24+0x76c0], R9 ;  /* 0x0076c00918007388 */ /* 0x000fe20000000400 */
[----:B----4-:R-:W-:Y:S04]  /*2afd0*/  STS.U16 [R24+0x7680], R8 ;  /* 0x0076800818007388 */ /* 0x010fe80000000400 */
[----:B0-----:R-:W2:Y:S01]  /*2afe0*/  LDL.LU R0, [R1+0x9e0] ;  /* 0x0009e00001007983 */ /* 0x001ea20000300800 */
[----:B------:R-:W-:Y:S02]  /*2aff0*/  STS.U16 [R24+0x7a00], R7 ;  /* 0x007a000718007388 */ /* 0x000fe40000000400 */
[----:B------:R-:W3:Y:S02]  /*2b000*/  LDL.LU R29, [R1+0x9d8] ;  /* 0x0009d800011d7983 */ /* 0x000ee40000300800 */
[----:B------:R-:W-:Y:S01]  /*2b010*/  STS.U16 [R24+0x7a40], R6 ;  /* 0x007a400618007388 */ /* 0x000fe20000000400 */
[----:B------:R-:W4:Y:S04]  /*2b020*/  LDL.LU R30, [R1+0x994] ;  /* 0x00099400011e7983 */ /* 0x000f280000300800 */
[----:B------:R0:W-:Y:S01]  /*2b030*/  STS.U16 [R24+0x7a80], R5 ;  /* 0x007a800518007388 */ /* 0x0001e20000000400 */
[----:B------:R1:W-:Y:S03]  /*2b040*/  STS.U16 [R24+0x7ac0], R4 ;  /* 0x007ac00418007388 */ /* 0x0003e60000000400 */
[----:B0-----:R-:W2:Y:S01]  /*2b050*/  LDL.LU R5, [R1+0xacc] ;  /* 0x000acc0001057983 */ /* 0x001ea20000300800 */
[----:B-1----:R-:W2:Y:S02]  /*2b060*/  LDL.LU R4, [R1+0xad0] ;  /* 0x000ad00001047983 */ /* 0x002ea40000300800 */
[----:B------:R-:W-:-:S02]  /*2b070*/  IMAD.SHL.U32 R31, R31, 0x2, RZ ;  /* 0x000000021f1f7824 */ /* 0x000fc400078e00ff */
[----:B------:R-:W-:Y:S01]  /*2b080*/  STS.U16 [R24+0x7e40], R47 ;  /* 0x007e402f18007388 */ /* 0x000fe20000000400 */
[----:B------:R-:W-:Y:S02]  /*2b090*/  STS.U16 [R24+0x7e00], R49 ;  /* 0x007e003118007388 */ /* 0x000fe40000000400 */
[----:B------:R-:W-:Y:S02]  /*2b0a0*/  LOP3.LUT R31, R31, 0x30, RZ, 0x3c, !PT ;  /* 0x000000301f1f7812 */ /* 0x000fe400078e3cff */
[----:B------:R-:W-:Y:S01]  /*2b0b0*/  STS.U16 [R24+0x7ec0], R51 ;  /* 0x007ec03318007388 */ /* 0x000fe20000000400 */
[----:B------:R0:W-:Y:S03]  /*2b0c0*/  STS.U16 [R24+0x7e80], R53 ;  /* 0x007e803518007388 */ /* 0x0001e60000000400 */
[----:B------:R1:W-:Y:S04]  /*2b0d0*/  STS.U16 [R31+0x300], R25 ;  /* 0x000300191f007388 */ /* 0x0003e80000000400 */
[----:B0-----:R-:W3:Y:S01]  /*2b0e0*/  LDL.LU R24, [R1+0x3a18] ;  /* 0x003a180001187983 */ /* 0x001ee20000300800 */
[----:B-1----:R-:W3:Y:S03]  /*2b0f0*/  LDL.LU R25, [R1+0x3a14] ;  /* 0x003a140001197983 */ /* 0x002ee60000300800 */
[----:B--2---:R0:W-:Y:S01]  /*2b100*/  STS.U16 [R31+0x340], R4 ;  /* 0x000340041f007388 */ /* 0x0041e20000000400 */
[----:B------:R1:W-:Y:S02]  /*2b110*/  STS.U16 [R31+0x380], R5 ;  /* 0x000380051f007388 */ /* 0x0003e40000000400 */
[----:B------:R2:W-:Y:S02]  /*2b120*/  STS.U16 [R31+0x3c0], R26 ;  /* 0x0003c01a1f007388 */ /* 0x0005e40000000400 */
[----:B------:R4:W-:Y:S01]  /*2b130*/  STS.U16 [R31+0x740], R27 ;  /* 0x0007401b1f007388 */ /* 0x0009e20000000400 */
[----:B------:R4:W-:Y:S01]  /*2b140*/  STS.U16 [R31+0x700], R28 ;  /* 0x0007001c1f007388 */ /* 0x0009e20000000400 */
[----:B------:R4:W-:Y:S02]  /*2b150*/  STS.U16 [R31+0x7c0], R32 ;  /* 0x0007c0201f007388 */ /* 0x0009e40000000400 */
[----:B------:R4:W-:Y:S01]  /*2b160*/  STS.U16 [R31+0x780], R33 ;  /* 0x000780211f007388 */ /* 0x0009e20000000400 */
[----:B0-----:R-:W3:Y:S04]  /*2b170*/  LDL R4, [R1+0x1198] ;  /* 0x0011980001047983 */ /* 0x001ee80000100800 */
[----:B-1----:R-:W3:Y:S01]  /*2b180*/  LDL R5, [R1+0x1194] ;  /* 0x0011940001057983 */ /* 0x002ee20000100800 */
[----:B--2---:R-:W2:Y:S02]  /*2b190*/  LDL.LU R26, [R1+0x3a10] ;  /* 0x003a1000011a7983 */ /* 0x004ea40000300800 */
[----:B----4-:R-:W4:Y:S01]  /*2b1a0*/  LDL.LU R27, [R1+0x3a0c] ;  /* 0x003a0c00011b7983 */ /* 0x010f220000300800 */
[----:B------:R-:W2:Y:S04]  /*2b1b0*/  LDL.LU R28, [R1+0x3a08] ;  /* 0x003a0800011c7983 */ /* 0x000ea80000300800 */
[----:B------:R-:W2:Y:S01]  /*2b1c0*/  LDL.LU R32, [R1+0x3a04] ;  /* 0x003a040001207983 */ /* 0x000ea20000300800 */
[----:B------:R-:W2:Y:S03]  /*2b1d0*/  LDL.LU R33, [R1+0x3a00] ;  /* 0x003a000001217983 */ /* 0x000ea60000300800 */
[----:B------:R0:W-:Y:S01]  /*2b1e0*/  STS.U16 [R31+0xb00], R34 ;  /* 0x000b00221f007388 */ /* 0x0001e20000000400 */
[----:B------:R1:W-:Y:S02]  /*2b1f0*/  STS.U16 [R31+0xb40], R48 ;  /* 0x000b40301f007388 */ /* 0x0003e40000000400 */
[----:B------:R1:W-:Y:S02]  /*2b200*/  STS.U16 [R31+0xb80], R50 ;  /* 0x000b80321f007388 */ /* 0x0003e40000000400 */
[----:B------:R1:W-:Y:S01]  /*2b210*/  STS.U16 [R31+0xbc0], R52 ;  /* 0x000bc0341f007388 */ /* 0x0003e20000000400 */
[----:B------:R1:W-:Y:S01]  /*2b220*/  STS.U16 [R31+0xf40], R54 ;  /* 0x000f40361f007388 */ /* 0x0003e20000000400 */
[----:B------:R1:W-:Y:S03]  /*2b230*/  STS.U16 [R31+0xf00], R0 ;  /* 0x000f00001f007388 */ /* 0x0003e60000000400 */
[----:B0-----:R-:W2:Y:S01]  /*2b240*/  LDL.LU R34, [R1+0x39fc] ;  /* 0x0039fc0001227983 */ /* 0x001ea20000300800 */
[----:B-1----:R-:W2:Y:S03]  /*2b250*/  LDL.LU R48, [R1+0x39f8] ;  /* 0x0039f80001307983 */ /* 0x002ea60000300800 */
[----:B------:R-:W2:Y:S01]  /*2b260*/  LDL.LU R50, [R1+0x39f4] ;  /* 0x0039f40001327983 */ /* 0x000ea20000300800 */
[----:B------:R-:W2:Y:S03]  /*2b270*/  LDL.LU R52, [R1+0x39f0] ;  /* 0x0039f00001347983 */ /* 0x000ea60000300800 */
[----:B------:R-:W2:Y:S01]  /*2b280*/  LDL.LU R54, [R1+0x39ec] ;  /* 0x0039ec0001367983 */ /* 0x000ea20000300800 */
[----:B------:R-:W2:Y:S03]  /*2b290*/  LDL.LU R0, [R1+0x39e8] ;  /* 0x0039e80001007983 */ /* 0x000ea60000300800 */
[----:B--2---:R0:W-:Y:S04]  /*2b2a0*/  STS.U16 [R31+0xfc0], R0 ;  /* 0x000fc0001f007388 */ /* 0x0041e80000000400 */
[----:B0-----:R-:W2:Y:S02]  /*2b2b0*/  LDL.LU R0, [R1+0x39e4] ;  /* 0x0039e40001007983 */ /* 0x001ea40000300800 */
[----:B--2---:R-:W-:-:S06]  /*2b2c0*/  PRMT R0, RZ, 0x7610, R0 ;  /* 0x00007610ff007816 */ /* 0x004fcc0000000000 */
[----:B---3--:R-:W2:Y:S04]  /*2b2d0*/  @!P0 LDG.E.U16 R0, [R4.64] ;  /* 0x0000000404008981 */ /* 0x008ea8000c1e1500 */
[----:B------:R0:W-:Y:S01]  /*2b2e0*/  STS.U16 [R31+0xf80], R29 ;  /* 0x000f801d1f007388 */ /* 0x0001e20000000400 */
[----:B------:R1:W-:Y:S03]  /*2b2f0*/  STS.U16 [R31+0x1300], R30 ;  /* 0x0013001e1f007388 */ /* 0x0003e60000000400 */
[----:B0-----:R-:W3:Y:S01]  /*2b300*/  LDL.LU R29, [R1+0x39e0] ;  /* 0x0039e000011d7983 */ /* 0x001ee20000300800 */
[----:B-1----:R-:W3:Y:S02]  /*2b310*/  LDL.LU R31, [R1+0x39dc] ;  /* 0x0039dc00011f7983 */ /* 0x002ee40000300800 */
[----:B------:R-:W3:Y:S01]  /*2b320*/  LDL.LU R30, [R1+0x39d8] ;  /* 0x0039d800011e7983 */ /* 0x000ee20000300800 */
[----:B--2---:R0:W-:Y:S04]  /*2b330*/  STL [R1+0x80], R0 ;  /* 0x0000800001007387 */ /* 0x0041e80000100800 */
[----:B0-----:R-:W2:Y:S01]  /*2b340*/  LDL.LU R0, [R1+0x39d4] ;  /* 0x0039d40001007983 */ /* 0x001ea20000300800 */
[----:B------:R-:W2:Y:S02]  /*2b350*/  LDL R4, [R1+0x118c] ;  /* 0x00118c0001047983 */ /* 0x000ea40000100800 */
[----:B------:R-:W2:Y:S01]  /*2b360*/  LDL R5, [R1+0x1190] ;  /* 0x0011900001057983 */ /* 0x000ea20000100800 */
[----:B---3--:R-:W-:-:S02]  /*2b370*/  PRMT R30, RZ, 0x7610, R30 ;  /* 0x00007610ff1e7816 */ /* 0x008fc4000000001e */
[----:B--2---:R-:W-:-:S04]  /*2b380*/  @!P1 LOP3.LUT R5, R5, R4, RZ, 0x3c, !PT ;  /* 0x0000000405059212 */ /* 0x004fc800078e3cff */
[----:B------:R-:W-:-:S04]  /*2b390*/  @!P1 LOP3.LUT R4, R5, R4, RZ, 0x3c, !PT ;  /* 0x0000000405049212 */ /* 0x000fc800078e3cff */
[----:B------:R-:W-:-:S05]  /*2b3a0*/  @!P1 LOP3.LUT R5, R5, R4, RZ, 0x3c, !PT ;  /* 0x0000000405059212 */ /* 0x000fca00078e3cff */
[----:B------:R-:W2:Y:S04]  /*2b3b0*/  @!P1 LDG.E.U16 R30, [R4.64] ;  /* 0x00000004041e9981 */ /* 0x000ea8000c1e1500 */
[----:B--2---:R0:W-:Y:S04]  /*2b3c0*/  STL [R1+0x7c], R30 ;  /* 0x00007c1e01007387 */ /* 0x0041e80000100800 */
[----:B0-----:R-:W2:Y:S01]  /*2b3d0*/  LDL.LU R30, [R1+0x39d0] ;  /* 0x0039d000011e7983 */ /* 0x001ea20000300800 */
[----:B------:R-:W3:Y:S02]  /*2b3e0*/  LDL R4, [R1+0x1184] ;  /* 0x0011840001047983 */ /* 0x000ee40000100800 */
[----:B------:R-:W3:Y:S01]  /*2b3f0*/  LDL R5, [R1+0x1188] ;  /* 0x0011880001057983 */ /* 0x000ee20000100800 */
[----:B------:R-:W-:-:S02]  /*2b400*/  PRMT R0, RZ, 0x7610, R0 ;  /* 0x00007610ff007816 */ /* 0x000fc40000000000 */
[----:B---3--:R-:W-:-:S04]  /*2b410*/  @!P2 LOP3.LUT R5, R5, R4, RZ, 0x3c, !PT ;  /* 0x000000040505a212 */ /* 0x008fc800078e3cff */
[----:B------:R-:W-:-:S04]  /*2b420*/  @!P2 LOP3.LUT R4, R5, R4, RZ, 0x3c, !PT ;  /* 0x000000040504a212 */ /* 0x000fc800078e3cff */
[----:B------:R-:W-:-:S05]  /*2b430*/  @!P2 LOP3.LUT R5, R5, R4, RZ, 0x3c, !PT ;  /* 0x000000040505a212 */ /* 0x000fca00078e3cff */
[----:B------:R-:W3:Y:S04]  /*2b440*/  @!P2 LDG.E.U16 R0, [R4.64] ;  /* 0x000000040400a981 */ /* 0x000ee8000c1e1500 */
[----:B---3--:R0:W-:Y:S04]  /*2b450*/  STL [R1+0x78], R0 ;  /* 0x0000780001007387 */ /* 0x0081e80000100800 */
[----:B0-----:R-:W3:Y:S01]  /*2b460*/  LDL.LU R0, [R1+0x39cc] ;  /* 0x0039cc0001007983 */ /* 0x001ee20000300800 */
[----:B------:R-:W3:Y:S02]  /*2b470*/  LDL R4, [R1+0x117c] ;  /* 0x00117c0001047983 */ /* 0x000ee40000100800 */
[----:B------:R-:W3:Y:S01]  /*2b480*/  LDL R5, [R1+0x1180] ;  /* 0x0011800001057983 */ /* 0x000ee20000100800 */
[----:B--2---:R-:W-:-:S02]  /*2b490*/  PRMT R30, RZ, 0x7610, R30 ;  /* 0x00007610ff1e7816 */ /* 0x004fc4000000001e */
[----:B---3--:R-:W-:-:S04]  /*2b4a0*/  @!P3 LOP3.LUT R5, R5, R4, RZ, 0x3c, !PT ;  /* 0x000000040505b212 */ /* 0x008fc800078e3cff */
        /* <DEDUP_REMOVED lines=164> */
[----:B------:R0:W2:Y:S04]  /*2bef0*/  @!P1 LDG.E.U16 R30, [R4.64] ;  /* 0x00000004041e9981 */ /* 0x0000a8000c1e1500 */
[----:B0-----:R-:W3:Y:S04]  /*2bf00*/  LDL R4, [R1+0xf04] ;  /* 0x000f040001047983 */ /* 0x001ee80000100800 */
[----:B------:R-:W3:Y:S01]  /*2bf10*/  LDL R5, [R1+0xf08] ;  /* 0x000f080001057983 */ /* 0x000ee20000100800 */
[----:B------:R-:W-:Y:S02]  /*2bf20*/  PRMT R0, RZ, 0x7610, R0 ;  /* 0x00007610ff007816 */ /* 0x000fe40000000000 */
[----:B---3--:R-:W-:-:S04]  /*2bf30*/  @!P2 LOP3.LUT R5, R5, R4, RZ, 0x3c, !PT ;  /* 0x000000040505a212 */ /* 0x008fc800078e3cff */
[----:B------:R-:W-:-:S04]  /*2bf40*/  @!P2 LOP3.LUT R4, R5, R4, RZ, 0x3c, !PT ;  /* 0x000000040504a212 */ /* 0x000fc800078e3cff */
[----:B------:R-:W-:-:S05]  /*2bf50*/  @!P2 LOP3.LUT R5, R5, R4, RZ, 0x3c, !PT ;  /* 0x000000040505a212 */ /* 0x000fca00078e3cff */
[----:B------:R-:W3:Y:S04]  /*2bf60*/  @!P2 LDG.E.U16 R0, [R4.64] ;  /* 0x000000040400a981 */ /* 0x000ee8000c1e1500 */
[----:B--2---:R0:W-:Y:S04]  /*2bf70*/  STL [R1+0x2c], R30 ;  /* 0x00002c1e01007387 */ /* 0x0041e80000100800 */
[----:B0-----:R-:W2:Y:S04]  /*2bf80*/  LDL R30, [R1+0xe80] ;  /* 0x000e8000011e7983 */ /* 0x001ea80000100800 */
[----:B---3--:R0:W-:Y:S04]  /*2bf90*/  STL [R1+0x28], R0 ;  /* 0x0000280001007387 */ /* 0x0081e80000100800 */
[----:B0-----:R-:W3:Y:S01]  /*2bfa0*/  LDL.LU R0, [R1+0x3980] ;  /* 0x0039800001007983 */ /* 0x001ee20000300800 */
[----:B------:R-:W2:Y:S02]  /*2bfb0*/  LDL R4, [R1+0xefc] ;  /* 0x000efc0001047983 */ /* 0x000ea40000100800 */
[----:B------:R-:W2:Y:S01]  /*2bfc0*/  LDL R5, [R1+0xf00] ;  /* 0x000f000001057983 */ /* 0x000ea20000100800 */
[----:B------:R-:W-:-:S02]  /*2bfd0*/  PRMT R31, RZ, 0x7610, R31 ;  /* 0x00007610ff1f7816 */ /* 0x000fc4000000001f */
[----:B--2---:R-:W-:-:S04]  /*2bfe0*/  @!P3 LOP3.LUT R5, R5, R4, RZ, 0x3c, !PT ;  /* 0x000000040505b212 */ /* 0x004fc800078e3cff */
[----:B------:R-:W-:-:S04]  /*2bff0*/  @!P3 LOP3.LUT R4, R5, R4, RZ, 0x3c, !PT ;  /* 0x000000040504b212 */ /* 0x000fc800078e3cff */
[----:B------:R-:W-:-:S05]  /*2c000*/  @!P3 LOP3.LUT R5, R5, R4, RZ, 0x3c, !PT ;  /* 0x000000040505b212 */ /* 0x000fca00078e3cff */
[----:B------:R-:W2:Y:S04]  /*2c010*/  @!P3 LDG.E.U16 R31, [R4.64] ;  /* 0x00000004041fb981 */ /* 0x000ea8000c1e1500 */
        /* <DEDUP_REMOVED lines=17> */
[----:B------:R0:W3:Y:S04]  /*2c130*/  @!P1 LDG.E.U16 R31, [R4.64] ;  /* 0x00000004041f9981 */ /* 0x0000e8000c1e1500 */
[----:B0-----:R-:W2:Y:S04]  /*2c140*/  LDL R4, [R1+0xe84] ;  /* 0x000e840001047983 */ /* 0x001ea80000100800 */
[----:B------:R-:W2:Y:S01]  /*2c150*/  LDL R5, [R1+0xe88] ;  /* 0x000e880001057983 */ /* 0x000ea20000100800 */
[----:B------:R-:W-:Y:S02]  /*2c160*/  PRMT R29, RZ, 0x7610, R29 ;  /* 0x00007610ff1d7816 */ /* 0x000fe4000000001d */
[----:B--2---:R-:W-:-:S04]  /*2c170*/  @!P2 LOP3.LUT R5, R5, R4, RZ, 0x3c, !PT ;  /* 0x000000040505a212 */ /* 0x004fc800078e3cff */
[----:B------:R-:W-:-:S04]  /*2c180*/  @!P2 LOP3.LUT R4, R5, R4, RZ, 0x3c, !PT ;  /* 0x000000040504a212 */ /* 0x000fc800078e3cff */
[----:B------:R-:W-:-:S05]  /*2c190*/  @!P2 LOP3.LUT R5, R5, R4, RZ, 0x3c, !PT ;  /* 0x000000040505a212 */ /* 0x000fca00078e3cff */
[----:B------:R-:W2:Y:S04]  /*2c1a0*/  @!P2 LDG.E.U16 R29, [R4.64] ;  /* 0x00000004041da981 */ /* 0x000ea8000c1e1500 */
[----:B---3--:R0:W-:Y:S04]  /*2c1b0*/  STL [R1+0x1c], R31 ;  /* 0x00001c1f01007387 */ /* 0x0081e80000100800 */
[----:B0-----:R-:W3:Y:S04]  /*2c1c0*/  LDL R31, [R1+0xe00] ;  /* 0x000e0000011f7983 */ /* 0x001ee80000100800 */
[----:B--2---:R0:W-:Y:S04]  /*2c1d0*/  STL [R1+0x18], R29 ;  /* 0x0000181d01007387 */ /* 0x0041e80000100800 */
[----:B0-----:R-:W2:Y:S01]  /*2c1e0*/  LDL.LU R29, [R1+0x3974] ;  /* 0x00397400011d7983 */ /* 0x001ea20000300800 */
[----:B------:R-:W2:Y:S01]  /*2c1f0*/  LDL R5, [R1+0xe7c] ;  /* 0x000e7c0001057983 */ /* 0x000ea20000100800 */
[----:B------:R-:W-:Y:S01]  /*2c200*/  PRMT R0, RZ, 0x7610, R0 ;  /* 0x00007610ff007816 */ /* 0x000fe20000000000 */
[----:B------:R-:W-:-:S02]  /*2c210*/  @!P3 IMAD.MOV.U32 R4, RZ, RZ, R30 ;  /* 0x000000ffff04b224 */ /* 0x000fc400078e001e */
[----:B------:R-:W3:Y:S04]  /*2c220*/  LDL R30, [R1+0xd98] ;  /* 0x000d9800011e7983 */ /* 0x000ee80000100800 */
[----:B--2---:R-:W2:Y:S04]  /*2c230*/  @!P3 LDG.E.U16 R0, [R4.64] ;  /* 0x000000040400b981 */ /* 0x004ea8000c1e1500 */
[----:B--2---:R0:W-:Y:S04]  /*2c240*/  STL [R1+0x14], R0 ;  /* 0x0000140001007387 */ /* 0x0041e80000100800 */
[----:B0-----:R-:W2:Y:S01]  /*2c250*/  LDL.LU R0, [R1+0x3970] ;  /* 0x0039700001007983 */ /* 0x001ea20000300800 */
        /* <DEDUP_REMOVED lines=24> */
[----:B------:R-:W2:Y:S01]  /*2c3e0*/  @!P2 LDG.E.U16 R3, [R4.64] ;  /* 0x000000040403a981 */ /* 0x000ea2000c1e1500 */
[----:B------:R-:W-:-:S03]  /*2c3f0*/  PRMT R2, RZ, 0x7610, R2 ;  /* 0x00007610ff027816 */ /* 0x000fc60000000002 */
[----:B--2---:R-:W-:Y:S01]  /*2c400*/  STL [R1+0x8], R3 ;  /* 0x0000080301007387 */ /* 0x004fe20000100800 */
[----:B------:R-:W2:Y:S02]  /*2c410*/  LDL R5, [R1+0xdfc] ;  /* 0x000dfc0001057983 */ /* 0x000ea40000100800 */
[----:B---3--:R-:W-:Y:S01]  /*2c420*/  @!P3 IMAD.MOV.U32 R4, RZ, RZ, R31 ;  /* 0x000000ffff04b224 */ /* 0x008fe200078e001f */
[----:B------:R-:W-:Y:S01]  /*2c430*/  PRMT R0, RZ, 0x7610, R0 ;  /* 0x00007610ff007816 */ /* 0x000fe20000000000 */
[----:B------:R-:W3:Y:S04]  /*2c440*/  LDL R31, [R1+0xd80] ;  /* 0x000d8000011f7983 */ /* 0x000ee80000100800 */
[----:B--2---:R0:W2:Y:S04]  /*2c450*/  @!P3 LDG.E.U16 R2, [R4.64] ;  /* 0x000000040402b981 */ /* 0x0040a8000c1e1500 */
[----:B0-----:R-:W3:Y:S01]  /*2c460*/  LDL R5, [R1+0xd94] ;  /* 0x000d940001057983 */ /* 0x001ee20000100800 */
[----:B------:R-:W-:-:S03]  /*2c470*/  @!P0 IMAD.MOV.U32 R4, RZ, RZ, R30 ;  /* 0x000000ffff048224 */ /* 0x000fc600078e001e */
[----:B--2---:R0:W-:Y:S01]  /*2c480*/  STL [R1+0x38ec], R2 ;  /* 0x0038ec0201007387 */ /* 0x0041e20000100800 */
[----:B------:R-:W-:Y:S01]  /*2c490*/  PRMT R61, RZ, 0x7610, R61 ;  /* 0x00007610ff3d7816 */ /* 0x000fe2000000003d */
[----:B------:R-:W2:Y:S02]  /*2c4a0*/  LDL R30, [R1+0xd14] ;  /* 0x000d1400011e7983 */ /* 0x000ea40000100800 */
[----:B---3--:R1:W3:Y:S04]  /*2c4b0*/  @!P0 LDG.E.U16 R0, [R4.64] ;  /* 0x0000000404008981 */ /* 0x0082e8000c1e1500 */
[----:B0-----:R-:W2:Y:S04]  /*2c4c0*/  LDL R2, [R1+0xd18] ;  /* 0x000d180001027983 */ /* 0x001ea80000100800 */
[----:B-1----:R-:W2:Y:S04]  /*2c4d0*/  LDL R4, [R1+0xd8c] ;  /* 0x000d8c0001047983 */ /* 0x002ea80000100800 */
[----:B------:R-:W2:Y:S02]  /*2c4e0*/  LDL R5, [R1+0xd90] ;  /* 0x000d900001057983 */ /* 0x000ea40000100800 */
[----:B--2---:R-:W-:-:S04]  /*2c4f0*/  @!P1 LOP3.LUT R5, R5, R4, RZ, 0x3c, !PT ;  /* 0x0000000405059212 */ /* 0x004fc800078e3cff */
[----:B------:R-:W-:-:S04]  /*2c500*/  @!P1 LOP3.LUT R4, R5, R4, RZ, 0x3c, !PT ;  /* 0x0000000405049212 */ /* 0x000fc800078e3cff */
[----:B------:R-:W-:Y:S01]  /*2c510*/  @!P1 LOP3.LUT R5, R5, R4, RZ, 0x3c, !PT ;  /* 0x0000000405059212 */ /* 0x000fe200078e3cff */
[----:B---3--:R-:W-:Y:S04]  /*2c520*/  STL [R1+0x38f0], R0 ;  /* 0x0038f00001007387 */ /* 0x008fe80000100800 */
[----:B------:R0:W2:Y:S04]  /*2c530*/  @!P1 LDG.E.U16 R61, [R4.64] ;  /* 0x00000004043d9981 */ /* 0x0000a8000c1e1500 */
[----:B0-----:R-:W3:Y:S04]  /*2c540*/  LDL R4, [R1+0xd84] ;  /* 0x000d840001047983 */ /* 0x001ee80000100800 */
[----:B------:R-:W3:Y:S01]  /*2c550*/  LDL R5, [R1+0xd88] ;  /* 0x000d880001057983 */ /* 0x000ee20000100800 */
[----:B------:R-:W-:-:S02]  /*2c560*/  PRMT R60, RZ, 0x7610, R60 ;  /* 0x00007610ff3c7816 */ /* 0x000fc4000000003c */
[----:B---3--:R-:W-:-:S04]  /*2c570*/  @!P2 LOP3.LUT R5, R5, R4, RZ, 0x3c, !PT ;  /* 0x000000040505a212 */ /* 0x008fc800078e3cff */
[----:B------:R-:W-:-:S04]  /*2c580*/  @!P2 LOP3.LUT R4, R5, R4, RZ, 0x3c, !PT ;  /* 0x000000040504a212 */ /* 0x000fc800078e3cff */
[----:B------:R-:W-:Y:S01]  /*2c590*/  @!P2 LOP3.LUT R5, R5, R4, RZ, 0x3c, !PT ;  /* 0x000000040505a212 */ /* 0x000fe200078e3cff */
[----:B--2---:R0:W-:Y:S04]  /*2c5a0*/  STL [R1+0x38f4], R61 ;  /* 0x0038f43d01007387 */ /* 0x0041e80000100800 */
[----:B------:R1:W2:Y:S01]  /*2c5b0*/  @!P2 LDG.E.U16 R60, [R4.64] ;  /* 0x00000004043ca981 */ /* 0x0002a2000c1e1500 */
[----:B------:R-:W-:Y:S02]  /*2c5c0*/  PRMT R59, RZ, 0x7610, R59 ;  /* 0x00007610ff3b7816 */ /* 0x000fe4000000003b */
[----:B------:R-:W-:Y:S01]  /*2c5d0*/  PRMT R58, RZ, 0x7610, R58 ;  /* 0x00007610ff3a7816 */ /* 0x000fe2000000003a */
[----:B0-----:R-:W3:Y:S04]  /*2c5e0*/  LDL R61, [R1+0xd08] ;  /* 0x000d0800013d7983 */ /* 0x001ee80000100800 */
[----:B-1----:R-:W2:Y:S01]  /*2c5f0*/  LDL R5, [R1+0xd7c] ;  /* 0x000d7c0001057983 */ /* 0x002ea20000100800 */
[----:B------:R-:W-:-:S05]  /*2c600*/  @!P3 IMAD.MOV.U32 R4, RZ, RZ, R31 ;  /* 0x000000ffff04b224 */ /* 0x000fca00078e001f */
[----:B--2---:R0:W2:Y:S04]  /*2c610*/  @!P3 LDG.E.U16 R59, [R4.64] ;  /* 0x00000004043bb981 */ /* 0x0040a8000c1e1500 */
[----:B------:R1:W-:Y:S01]  /*2c620*/  STL [R1+0x38f8], R60 ;  /* 0x0038f83c01007387 */ /* 0x0003e20000100800 */
[----:B------:R-:W3:Y:S02]  /*2c630*/  LDL R31, [R1+0xd00] ;  /* 0x000d0000011f7983 */ /* 0x000ee40000100800 */
[----:B0-----:R-:W-:Y:S02]  /*2c640*/  @!P0 IMAD.MOV.U32 R4, RZ, RZ, R2 ;  /* 0x000000ffff048224 */ /* 0x001fe400078e0002 */
[----:B------:R-:W-:Y:S01]  /*2c650*/  @!P0 IMAD.MOV.U32 R5, RZ, RZ, R30 ;  /* 0x000000ffff058224 */ /* 0x000fe200078e001e */
[----:B-1----:R-:W3:Y:S04]  /*2c660*/  LDL R60, [R1+0xd04] ;  /* 0x000d0400013c7983 */ /* 0x002ee80000100800 */
[----:B------:R0:W3:Y:S04]  /*2c670*/  @!P0 LDG.E.U16 R58, [R4.64] ;  /* 0x00000004043a8981 */ /* 0x0000e8000c1e1500 */
[----:B--2---:R1:W-:Y:S01]  /*2c680*/  STL [R1+0x38fc], R59 ;  /* 0x0038fc3b01007387 */ /* 0x0043e20000100800 */
[----:B0-----:R-:W2:Y:S02]  /*2c690*/  LDL R4, [R1+0xd0c] ;  /* 0x000d0c0001047983 */ /* 0x001ea40000100800 */
[----:B------:R-:W2:Y:S01]  /*2c6a0*/  LDL R5, [R1+0xd10] ;  /* 0x000d100001057983 */ /* 0x000ea20000100800 */
[----:B------:R-:W-:Y:S01]  /*2c6b0*/  PRMT R57, RZ, 0x7610, R57 ;  /* 0x00007610ff397816 */ /* 0x000fe20000000039 */
[----:B------:R-:W3:Y:S04]  /*2c6c0*/  LDL R30, [R1+0xc94] ;  /* 0x000c9400011e7983 */ /* 0x000ee80000100800 */
[----:B------:R-:W3:Y:S04]  /*2c6d0*/  LDL R2, [R1+0xc98] ;  /* 0x000c980001027983 */ /* 0x000ee80000100800 */
[----:B-1----:R-:W3:Y:S01]  /*2c6e0*/  LDL R59, [R1+0xcfc] ;  /* 0x000cfc00013b7983 */ /* 0x002ee20000100800 */
[----:B--2---:R-:W-:-:S04]  /*2c6f0*/  @!P1 LOP3.LUT R5, R5, R4, RZ, 0x3c, !PT ;  /* 0x0000000405059212 */ /* 0x004fc800078e3cff */
[----:B------:R-:W-:-:S04]  /*2c700*/  @!P1 LOP3.LUT R4, R5, R4, RZ, 0x3c, !PT ;  /* 0x0000000405049212 */ /* 0x000fc800078e3cff */
[----:B------:R-:W-:-:S05]  /*2c710*/  @!P1 LOP3.LUT R5, R5, R4, RZ, 0x3c, !PT ;  /* 0x0000000405059212 */ /* 0x000fca00078e3cff */
[----:B------:R0:W2:Y:S01]  /*2c720*/  @!P1 LDG.E.U16 R57, [R4.64] ;  /* 0x0000000404399981 */ /* 0x0000a2000c1e1500 */
[----:B------:R-:W-:-:S03]  /*2c730*/  PRMT R29, RZ, 0x7610, R29 ;  /* 0x00007610ff1d7816 */ /* 0x000fc6000000001d */
[----:B---3--:R1:W-:Y:S01]  /*2c740*/  STL [R1+0x3900], R58 ;  /* 0x0039003a01007387 */ /* 0x0083e20000100800 */
[----:B------:R-:W-:Y:S01]  /*2c750*/  PRMT R28, RZ, 0x7610, R28 ;  /* 0x00007610ff1c7816 */ /* 0x000fe2000000001c */
[----:B0-----:R-:W-:Y:S02]  /*2c760*/  @!P2 IMAD.MOV.U32 R4, RZ, RZ, R61 ;  /* 0x000000ffff04a224 */ /* 0x001fe400078e003d */
[----:B------:R-:W-:-:S05]  /*2c770*/  @!P2 IMAD.MOV.U32 R5, RZ, RZ, R60 ;  /* 0x000000ffff05a224 */ /* 0x000fca00078e003c */
[----:B------:R0:W3:Y:S02]  /*2c780*/  @!P2 LDG.E.U16 R29, [R4.64] ;  /* 0x00000004041da981 */ /* 0x0000e4000c1e1500 */
[----:B0-----:R-:W-:Y:S02]  /*2c790*/  @!P3 IMAD.MOV.U32 R4, RZ, RZ, R31 ;  /* 0x000000ffff04b224 */ /* 0x001fe400078e001f */
[----:B------:R-:W-:-:S05]  /*2c7a0*/  @!P3 IMAD.MOV.U32 R5, RZ, RZ, R59 ;  /* 0x000000ffff05b224 */ /* 0x000fca00078e003b */
[----:B------:R0:W3:Y:S04]  /*2c7b0*/  @!P3 LDG.E.U16 R28, [R4.64] ;  /* 0x00000004041cb981 */ /* 0x0000e8000c1e1500 */
[----:B--2---:R3:W-:Y:S01]  /*2c7c0*/  STL [R1+0x3904], R57 ;  /* 0x0039043901007387 */ /* 0x0047e20000100800 */
[----:B------:R-:W2:Y:S02]  /*2c7d0*/  LDL R61, [R1+0xc8c] ;  /* 0x000c8c00013d7983 */ /* 0x000ea40000100800 */
[----:B------:R-:W2:Y:S01]  /*2c7e0*/  LDL R60, [R1+0xc90] ;  /* 0x000c9000013c7983 */ /* 0x000ea20000100800 */
[----:B----4-:R-:W-:Y:S01]  /*2c7f0*/  PRMT R27, RZ, 0x7610, R27 ;  /* 0x00007610ff1b7816 */ /* 0x010fe2000000001b */
[----:B0-----:R-:W-:Y:S02]  /*2c800*/  @!P0 IMAD.MOV.U32 R4, RZ, RZ, R2 ;  /* 0x000000ffff048224 */ /* 0x001fe400078e0002 */
[----:B------:R-:W-:-:S05]  /*2c810*/  @!P0 IMAD.MOV.U32 R5, RZ, RZ, R30 ;  /* 0x000000ffff058224 */ /* 0x000fca00078e001e */
[----:B------:R2:W4:Y:S01]  /*2c820*/  @!P0 LDG.E.U16 R27, [R4.64] ;  /* 0x00000004041b8981 */ /* 0x000522000c1e1500 */
[----:B------:R-:W-:-:S03]  /*2c830*/  PRMT R26, RZ, 0x7610, R26 ;  /* 0x00007610ff1a7816 */ /* 0x000fc6000000001a */
[----:B---3--:R0:W-:Y:S01]  /*2c840*/  STL [R1+0x3908], R29 ;  /* 0x0039081d01007387 */ /* 0x0081e20000100800 */
[----:B------:R-:W3:Y:S02]  /*2c850*/  LDL R59, [R1+0xc84] ;  /* 0x000c8400013b7983 */ /* 0x000ee40000100800 */
[----:B-1----:R-:W3:Y:S01]  /*2c860*/  LDL R58, [R1+0xc88] ;  /* 0x000c8800013a7983 */ /* 0x002ee20000100800 */
[----:B------:R1:W-:Y:S01]  /*2c870*/  STL [R1+0x390c], R28 ;  /* 0x00390c1c01007387 */ /* 0x0003e20000100800 */
[----:B------:R-:W3:Y:S02]  /*2c880*/  LDL R57, [R1+0xc7c] ;  /* 0x000c7c0001397983 */ /* 0x000ee40000100800 */
[----:B------:R-:W3:Y:S02]  /*2c890*/  LDL R31, [R1+0xc80] ;  /* 0x000c8000011f7983 */ /* 0x000ee40000100800 */
[----:B------:R-:W3:Y:S01]  /*2c8a0*/  LDL R30, [R1+0xc14] ;  /* 0x000c1400011e7983 */ /* 0x000ee20000100800 */
[----:B------:R-:W3:Y:S01]  /*2c8b0*/  LDL R2, [R1+0xc18] ;  /* 0x000c180001027983 */ /* 0x000ee20000100800 */
[----:B--2---:R-:W-:-:S02]  /*2c8c0*/  @!P1 IMAD.MOV.U32 R5, RZ, RZ, R61 ;  /* 0x000000ffff059224 */ /* 0x004fc400078e003d */
[----:B------:R-:W-:-:S05]  /*2c8d0*/  @!P1 IMAD.MOV.U32 R4, RZ, RZ, R60 ;  /* 0x000000ffff049224 */ /* 0x000fca00078e003c */
[----:B------:R3:W2:Y:S04]  /*2c8e0*/  @!P1 LDG.E.U16 R26, [R4.64] ;  /* 0x00000004041a9981 */ /* 0x0006a8000c1e1500 */
[----:B----4-:R4:W-:Y:S01]  /*2c8f0*/  STL [R1+0x3910], R27 ;  /* 0x0039101b01007387 */ /* 0x0109e20000100800 */
[----:B0-----:R-:W4:Y:S02]  /*2c900*/  LDL R29, [R1+0xc0c] ;  /* 0x000c0c00011d7983 */ /* 0x001f240000100800 */
[----:B-1----:R-:W4:Y:S01]  /*2c910*/  LDL R28, [R1+0xc10] ;  /* 0x000c1000011c7983 */ /* 0x002f220000100800 */
[----:B------:R-:W-:Y:S02]  /*2c920*/  PRMT R25, RZ, 0x7610, R25 ;  /* 0x00007610ff197816 */ /* 0x000fe40000000019 */
[----:B------:R-:W-:Y:S01]  /*2c930*/  PRMT R24, RZ, 0x7610, R24 ;  /* 0x00007610ff187816 */ /* 0x000fe20000000018 */
[----:B---3--:R-:W-:-:S02]  /*2c940*/  @!P2 IMAD.MOV.U32 R5, RZ, RZ, R59 ;  /* 0x000000ffff05a224 */ /* 0x008fc400078e003b */
[----:B------:R-:W-:-:S05]  /*2c950*/  @!P2 IMAD.MOV.U32 R4, RZ, RZ, R58 ;  /* 0x000000ffff04a224 */ /* 0x000fca00078e003a */
[----:B------:R0:W3:Y:S02]  /*2c960*/  @!P2 LDG.E.U16 R25, [R4.64] ;  /* 0x000000040419a981 */ /* 0x0000e4000c1e1500 */
[----:B0-----:R-:W-:Y:S02]  /*2c970*/  @!P3 IMAD.MOV.U32 R5, RZ, RZ, R57 ;  /* 0x000000ffff05b224 */ /* 0x001fe400078e0039 */
[----:B------:R-:W-:-:S05]  /*2c980*/  @!P3 IMAD.MOV.U32 R4, RZ, RZ, R31 ;  /* 0x000000ffff04b224 */ /* 0x000fca00078e001f */
[----:B------:R0:W3:Y:S04]  /*2c990*/  @!P3 LDG.E.U16 R24, [R4.64] ;  /* 0x000000040418b981 */ /* 0x0000e8000c1e1500 */
[----:B--2---:R1:W-:Y:S01]  /*2c9a0*/  STL [R1+0x3914], R26 ;  /* 0x0039141a01007387 */ /* 0x0043e20000100800 */
[----:B----4-:R-:W2:Y:S03]  /*2c9b0*/  LDL R27, [R1+0xc04] ;  /* 0x000c0400011b7983 */ /* 0x010ea60000100800 */
[----:B-1----:R-:W4:Y:S01]  /*2c9c0*/  LDL R26, [R1+0xc08] ;  /* 0x000c0800011a7983 */ /* 0x002f220000100800 */
[----:B------:R-:W-:Y:S01]  /*2c9d0*/  PRMT R23, RZ, 0x7610, R23 ;  /* 0x00007610ff177816 */ /* 0x000fe20000000017 */
[----:B0-----:R-:W-:-:S02]  /*2c9e0*/  @!P0 IMAD.MOV.U32 R4, RZ, RZ, R2 ;  /* 0x000000ffff048224 */ /* 0x001fc400078e0002 */
[----:B------:R-:W-:Y:S01]  /*2c9f0*/  @!P0 IMAD.MOV.U32 R5, RZ, RZ, R30 ;  /* 0x000000ffff058224 */ /* 0x000fe200078e001e */
[----:B------:R-:W-:-:S04]  /*2ca00*/  PRMT R22, RZ, 0x7610, R22 ;  /* 0x00007610ff167816 */ /* 0x000fc80000000016 */
[----:B------:R0:W4:Y:S02]  /*2ca10*/  @!P0 LDG.E.U16 R23, [R4.64] ;  /* 0x0000000404178981 */ /* 0x000124000c1e1500 */
[----:B0-----:R-:W-:Y:S02]  /*2ca20*/  @!P1 IMAD.MOV.U32 R4, RZ, RZ, R28 ;  /* 0x000000ffff049224 */ /* 0x001fe400078e001c */
[----:B------:R-:W-:-:S05]  /*2ca30*/  @!P1 IMAD.MOV.U32 R5, RZ, RZ, R29 ;  /* 0x000000ffff059224 */ /* 0x000fca00078e001d */
[----:B------:R2:W4:Y:S01]  /*2ca40*/  @!P1 LDG.E.U16 R22, [R4.64] ;  /* 0x0000000404169981 */ /* 0x000522000c1e1500 */
[----:B------:R-:W-:-:S03]  /*2ca50*/  PRMT R21, RZ, 0x7610, R21 ;  /* 0x00007610ff157816 */ /* 0x000fc60000000015 */
[----:B---3--:R0:W-:Y:S01]  /*2ca60*/  STL [R1+0x3918], R25 ;  /* 0x0039181901007387 */ /* 0x0081e20000100800 */
[----:B------:R1:W-:Y:S02]  /*2ca70*/  STL [R1+0x391c], R24 ;  /* 0x00391c1801007387 */ /* 0x0003e40000100800 */
[----:B------:R-:W3:Y:S01]  /*2ca80*/  LDL R2, [R1+0xc00] ;  /* 0x000c000001027983 */ /* 0x000ee20000100800 */
[----:B0-----:R-:W3:Y:S01]  /*2ca90*/  LDL R25, [R1+0xbfc] ;  /* 0x000bfc0001197983 */ /* 0x001ee20000100800 */
[----:B--2---:R-:W-:Y:S02]  /*2caa0*/  @!P2 IMAD.MOV.U32 R5, RZ, RZ, R27 ;  /* 0x000000ffff05a224 */ /* 0x004fe400078e001b */
[----:B----4-:R-:W-:-:S05]  /*2cab0*/  @!P2 IMAD.MOV.U32 R4, RZ, RZ, R26 ;  /* 0x000000ffff04a224 */ /* 0x010fca00078e001a */
[----:B------:R3:W2:Y:S04]  /*2cac0*/  @!P2 LDG.E.U16 R21, [R4.64] ;  /* 0x000000040415a981 */ /* 0x0006a8000c1e1500 */
[----:B------:R0:W-:Y:S01]  /*2cad0*/  STL [R1+0x3920], R23 ;  /* 0x0039201701007387 */ /* 0x0001e20000100800 */
[----:B------:R-:W4:Y:S02]  /*2cae0*/  LDL R29, [R1+0xb94] ;  /* 0x000b9400011d7983 */ /* 0x000f240000100800 */
[----:B------:R-:W4:Y:S01]  /*2caf0*/  LDL R28, [R1+0xb98] ;  /* 0x000b9800011c7983 */ /* 0x000f220000100800 */
[----:B------:R0:W-:Y:S01]  /*2cb00*/  STL [R1+0x3924], R22 ;  /* 0x0039241601007387 */ /* 0x0001e20000100800 */
[----:B------:R-:W4:Y:S02]  /*2cb10*/  LDL R27, [R1+0xb8c] ;  /* 0x000b8c00011b7983 */ /* 0x000f240000100800 */
[----:B------:R-:W4:Y:S01]  /*2cb20*/  LDL R26, [R1+0xb90] ;  /* 0x000b9000011a7983 */ /* 0x000f220000100800 */
[----:B------:R-:W-:Y:S01]  /*2cb30*/  PRMT R20, RZ, 0x7610, R20 ;  /* 0x00007610ff147816 */ /* 0x000fe20000000014 */
[----:B-1----:R-:W4:Y:S01]  /*2cb40*/  LDL R24, [R1+0xb88] ;  /* 0x000b880001187983 */ /* 0x002f220000100800 */
[----:B---3--:R-:W-:-:S02]  /*2cb50*/  @!P3 IMAD.MOV.U32 R4, RZ, RZ, R2 ;  /* 0x000000ffff04b224 */ /* 0x008fc400078e0002 */
[----:B------:R-:W-:-:S05]  /*2cb60*/  @!P3 IMAD.MOV.U32 R5, RZ, RZ, R25 ;  /* 0x000000ffff05b224 */ /* 0x000fca00078e0019 */
[----:B------:R4:W3:Y:S04]  /*2cb70*/  @!P3 LDG.E.U16 R20, [R4.64] ;  /* 0x000000040414b981 */ /* 0x0008e8000c1e1500 */
[----:B--2---:R1:W-:Y:S01]  /*2cb80*/  STL [R1+0x3928], R21 ;  /* 0x0039281501007387 */ /* 0x0043e20000100800 */
[----:B------:R-:W2:Y:S01]  /*2cb90*/  LDL R25, [R1+0xb84] ;  /* 0x000b840001197983 */ /* 0x000ea20000100800 */
[----:B------:R-:W-:Y:S01]  /*2cba0*/  PRMT R19, RZ, 0x7610, R19 ;  /* 0x00007610ff137816 */ /* 0x000fe20000000013 */
[----:B----4-:R-:W-:Y:S02]  /*2cbb0*/  @!P0 IMAD.MOV.U32 R4, RZ, RZ, R28 ;  /* 0x000000ffff048224 */ /* 0x010fe400078e001c */
[----:B------:R-:W-:Y:S01]  /*2cbc0*/  @!P0 IMAD.MOV.U32 R5, RZ, RZ, R29 ;  /* 0x000000ffff058224 */ /* 0x000fe200078e001d */
[----:B------:R-:W-:Y:S01]  /*2cbd0*/  PRMT R18, RZ, 0x7610, R18 ;  /* 0x00007610ff127816 */ /* 0x000fe20000000012 */
[----:B0-----:R-:W4:Y:S04]  /*2cbe0*/  LDL R23, [R1+0xb7c] ;  /* 0x000b7c0001177983 */ /* 0x001f280000100800 */
[----:B------:R0:W4:Y:S04]  /*2cbf0*/  @!P0 LDG.E.U16 R19, [R4.64] ;  /* 0x0000000404138981 */ /* 0x000128000c1e1500 */
[----:B------:R-:W4:Y:S01]  /*2cc00*/  LDL R2, [R1+0xb80] ;  /* 0x000b800001027983 */ /* 0x000f220000100800 */
[----:B0-----:R-:W-:-:S02]  /*2cc10*/  @!P1 IMAD.MOV.U32 R5, RZ, RZ, R27 ;  /* 0x000000ffff059224 */ /* 0x001fc400078e001b */
[----:B------:R-:W-:-:S05]  /*2cc20*/  @!P1 IMAD.MOV.U32 R4, RZ, RZ, R26 ;  /* 0x000000ffff049224 */ /* 0x000fca00078e001a */
[----:B------:R0:W4:Y:S01]  /*2cc30*/  @!P1 LDG.E.U16 R18, [R4.64] ;  /* 0x0000000404129981 */ /* 0x000122000c1e1500 */
[----:B------:R-:W-:Y:S01]  /*2cc40*/  PRMT R17, RZ, 0x7610, R17 ;  /* 0x00007610ff117816 */ /* 0x000fe20000000011 */
[----:B0-----:R-:W-:Y:S02]  /*2cc50*/  @!P2 IMAD.MOV.U32 R4, RZ, RZ, R24 ;  /* 0x000000ffff04a224 */ /* 0x001fe400078e0018 */
[----:B---3--:R-:W-:Y:S01]  /*2cc60*/  STL [R1+0x392c], R20 ;  /* 0x00392c1401007387 */ /* 0x008fe20000100800 */
[----:B------:R-:W3:Y:S02]  /*2cc70*/  LDL R22, [R1+0x21d4] ;  /* 0x0021d40001167983 */ /* 0x000ee40000100800 */
[----:B-1----:R-:W3:Y:S02]  /*2cc80*/  LDL R21, [R1+0x21e0] ;  /* 0x0021e00001157983 */ /* 0x002ee40000100800 */
[----:B--2---:R-:W-:-:S05]  /*2cc90*/  @!P2 IMAD.MOV.U32 R5, RZ, RZ, R25 ;  /* 0x000000ffff05a224 */ /* 0x004fca00078e0019 */
[----:B------:R0:W2:Y:S04]  /*2cca0*/  @!P2 LDG.E.U16 R17, [R4.64] ;  /* 0x000000040411a981 */ /* 0x0000a8000c1e1500 */
[----:B----4-:R1:W-:Y:S04]  /*2ccb0*/  STL [R1+0x3930], R19 ;  /* 0x0039301301007387 */ /* 0x0103e80000100800 */
[----:B-1----:R-:W4:Y:S04]  /*2ccc0*/  LDL R19, [R1+0x21e8] ;  /* 0x0021e80001137983 */ /* 0x002f280000100800 */
[----:B------:R1:W-:Y:S01]  /*2ccd0*/  STL [R1+0x3934], R18 ;  /* 0x0039341201007387 */ /* 0x0003e20000100800 */
[----:B------:R-:W-:Y:S01]  /*2cce0*/  PRMT R16, RZ, 0x7610, R16 ;  /* 0x00007610ff107816 */ /* 0x000fe20000000010 */
[----:B0-----:R-:W-:-:S02]  /*2ccf0*/  @!P3 IMAD.MOV.U32 R4, RZ, RZ, R2 ;  /* 0x000000ffff04b224 */ /* 0x001fc400078e0002 */
[----:B------:R-:W-:Y:S01]  /*2cd00*/  @!P3 IMAD.MOV.U32 R5, RZ, RZ, R23 ;  /* 0x000000ffff05b224 */ /* 0x000fe200078e0017 */
[----:B------:R-:W4:Y:S04]  /*2cd10*/  LDL R25, [R1+0x21e4] ;  /* 0x0021e40001197983 */ /* 0x000f280000100800 */
[----:B------:R-:W4:Y:S01]  /*2cd20*/  LDL R20, [R1+0x21f0] ;  /* 0x0021f00001147983 */ /* 0x000f220000100800 */
[----:B------:R-:W-:-:S03]  /*2cd30*/  PRMT R15, RZ, 0x7610, R15 ;  /* 0x00007610ff0f7816 */ /* 0x000fc6000000000f */
[----:B------:R3:W4:Y:S04]  /*2cd40*/  @!P3 LDG.E.U16 R16, [R4.64] ;  /* 0x000000040410b981 */ /* 0x000728000c1e1500 */
[----:B-1----:R-:W4:Y:S01]  /*2cd50*/  LDL R18, [R1+0x21dc] ;  /* 0x0021dc0001127983 */ /* 0x002f220000100800 */
[----:B---3--:R-:W-:Y:S02]  /*2cd60*/  @!P0 IMAD.MOV.U32 R4, RZ, RZ, R21 ;  /* 0x000000ffff048224 */ /* 0x008fe400078e0015 */
[----:B------:R-:W-:-:S05]  /*2cd70*/  @!P0 IMAD.MOV.U32 R5, RZ, RZ, R22 ;  /* 0x000000ffff058224 */ /* 0x000fca00078e0016 */
[----:B------:R4:W3:Y:S04]  /*2cd80*/  @!P0 LDG.E.U16 R15, [R4.64] ;  /* 0x00000004040f8981 */ /* 0x0008e8000c1e1500 */
[----:B--2---:R-:W-:Y:S01]  /*2cd90*/  STL [R1+0x3938], R17 ;  /* 0x0039381101007387 */ /* 0x004fe20000100800 */
[----:B------:R-:W2:Y:S02]  /*2cda0*/  LDL R24, [R1+0x21ec] ;  /* 0x0021ec0001187983 */ /* 0x000ea40000100800 */
[----:B------:R-:W2:Y:S01]  /*2cdb0*/  LDL R2, [R1+0x21f8] ;  /* 0x0021f80001027983 */ /* 0x000ea20000100800 */
[----:B------:R-:W-:Y:S01]  /*2cdc0*/  PRMT R14, RZ, 0x7610, R14 ;  /* 0x00007610ff0e7816 */ /* 0x000fe2000000000e */
[----:B----4-:R-:W-:Y:S01]  /*2cdd0*/  @!P1 IMAD.MOV.U32 R4, RZ, RZ, R19 ;  /* 0x000000ffff049224 */ /* 0x010fe200078e0013 */
[----:B------:R-:W-:Y:S01]  /*2cde0*/  PRMT R13, RZ, 0x7610, R13 ;  /* 0x00007610ff0d7816 */ /* 0x000fe2000000000d */
[----:B------:R-:W-:-:S05]  /*2cdf0*/  @!P1 IMAD.MOV.U32 R5, RZ, RZ, R18 ;  /* 0x000000ffff059224 */ /* 0x000fca00078e0012 */
[----:B------:R0:W4:Y:S04]  /*2ce00*/  @!P1 LDG.E.U16 R14, [R4.64] ;  /* 0x00000004040e9981 */ /* 0x000128000c1e1500 */
[----:B------:R-:W-:Y:S01]  /*2ce10*/  STL [R1+0x393c], R16 ;  /* 0x00393c1001007387 */ /* 0x000fe20000100800 */
[----:B------:R-:W4:Y:S02]  /*2ce20*/  LDL R23, [R1+0x2254] ;  /* 0x0022540001177983 */ /* 0x000f240000100800 */
[----:B------:R-:W4:Y:S01]  /*2ce30*/  LDL R22, [R1+0x2260] ;  /* 0x0022600001167983 */ /* 0x000f220000100800 */
[----:B------:R-:W-:Y:S01]  /*2ce40*/  PRMT R12, RZ, 0x7610, R12 ;  /* 0x00007610ff0c7816 */ /* 0x000fe2000000000c */
[----:B------:R-:W4:Y:S01]  /*2ce50*/  LDL R21, [R1+0x2268] ;  /* 0x0022680001157983 */ /* 0x000f220000100800 */
[----:B0-----:R-:W-:-:S02]  /*2ce60*/  @!P2 IMAD.MOV.U32 R4, RZ, RZ, R20 ;  /* 0x000000ffff04a224 */ /* 0x001fc400078e0014 */
[----:B------:R-:W-:-:S05]  /*2ce70*/  @!P2 IMAD.MOV.U32 R5, RZ, RZ, R25 ;  /* 0x000000ffff05a224 */ /* 0x000fca00078e0019 */
[----:B------:R2:W4:Y:S04]  /*2ce80*/  @!P2 LDG.E.U16 R13, [R4.64] ;  /* 0x00000004040da981 */ /* 0x000528000c1e1500 */
[----:B---3--:R0:W-:Y:S01]  /*2ce90*/  STL [R1+0x3940], R15 ;  /* 0x0039400f01007387 */ /* 0x0081e20000100800 */
[----:B------:R-:W3:Y:S02]  /*2cea0*/  LDL R19, [R1+0x2264] ;  /* 0x0022640001137983 */ /* 0x000ee40000100800 */
[----:B------:R-:W3:Y:S01]  /*2ceb0*/  LDL R18, [R1+0x2270] ;  /* 0x0022700001127983 */ /* 0x000ee20000100800 */
[----:B0-----:R-:W3:Y:S01]  /*2cec0*/  LDL R15, [R1+0x225c] ;  /* 0x00225c00010f7983 */ /* 0x001ee20000100800 */
[----:B--2---:R-:W-:Y:S02]  /*2ced0*/  @!P3 IMAD.MOV.U32 R5, RZ, RZ, R24 ;  /* 0x000000ffff05b224 */ /* 0x004fe400078e0018 */
[----:B------:R-:W-:-:S05]  /*2cee0*/  @!P3 IMAD.MOV.U32 R4, RZ, RZ, R2 ;  /* 0x000000ffff04b224 */ /* 0x000fca00078e0002 */
[----:B------:R0:W2:Y:S01]  /*2cef0*/  @!P3 LDG.E.U16 R12, [R4.64] ;  /* 0x00000004040cb981 */ /* 0x0000a2000c1e1500 */
[----:B------:R-:W-:Y:S02]  /*2cf00*/  PRMT R11, RZ, 0x7610, R11 ;  /* 0x00007610ff0b7816 */ /* 0x000fe4000000000b */
[----:B------:R-:W-:Y:S01]  /*2cf10*/  PRMT R10, RZ, 0x7610, R10 ;  /* 0x00007610ff0a7816 */ /* 0x000fe2000000000a */
[----:B----4-:R1:W-:Y:S01]  /*2cf20*/  STL [R1+0x3944], R14 ;  /* 0x0039440e01007387 */ /* 0x0103e20000100800 */
[----:B------:R-:W4:Y:S02]  /*2cf30*/  LDL R20, [R1+0x226c] ;  /* 0x00226c0001147983 */ /* 0x000f240000100800 */
[----:B------:R-:W4:Y:S02]  /*2cf40*/  LDL R17, [R1+0x2278] ;  /* 0x0022780001117983 */ /* 0x000f240000100800 */
[----:B0-----:R-:W-:Y:S02]  /*2cf50*/  @!P0 IMAD.MOV.U32 R4, RZ, RZ, R22 ;  /* 0x000000ffff048224 */ /* 0x001fe400078e0016 */
[----:B------:R-:W-:-:S05]  /*2cf60*/  @!P0 IMAD.MOV.U32 R5, RZ, RZ, R23 ;  /* 0x000000ffff058224 */ /* 0x000fca00078e0017 */
[----:B------:R0:W4:Y:S04]  /*2cf70*/  @!P0 LDG.E.U16 R11, [R4.64] ;  /* 0x00000004040b8981 */ /* 0x000128000c1e1500 */
[----:B------:R-:W-:Y:S01]  /*2cf80*/  STL [R1+0x3948], R13 ;  /* 0x0039480d01007387 */ /* 0x000fe20000100800 */
[----:B------:R-:W4:Y:S02]  /*2cf90*/  LDL R16, [R1+0x22d4] ;  /* 0x0022d40001107983 */ /* 0x000f240000100800 */
[----:B------:R-:W4:Y:S02]  /*2cfa0*/  LDL R2, [R1+0x22e0] ;  /* 0x0022e00001027983 */ /* 0x000f240000100800 */
[----:B0-----:R-:W-:Y:S02]  /*2cfb0*/  @!P1 IMAD.MOV.U32 R4, RZ, RZ, R21 ;  /* 0x000000ffff049224 */ /* 0x001fe400078e0015 */
[----:B---3--:R-:W-:-:S05]  /*2cfc0*/  @!P1 IMAD.MOV.U32 R5, RZ, RZ, R15 ;  /* 0x000000ffff059224 */ /* 0x008fca00078e000f */
[----:B------:R0:W3:Y:S01]  /*2cfd0*/  @!P1 LDG.E.U16 R10, [R4.64] ;  /* 0x00000004040a9981 */ /* 0x0000e2000c1e1500 */
[----:B------:R-:W-:Y:S01]  /*2cfe0*/  PRMT R9, RZ, 0x7610, R9 ;  /* 0x00007610ff097816 */ /* 0x000fe20000000009 */
[----:B0-----:R-:W-:Y:S02]  /*2cff0*/  @!P2 IMAD.MOV.U32 R4, RZ, RZ, R18 ;  /* 0x000000ffff04a224 */ /* 0x001fe400078e0012 */
[----:B------:R-:W-:-:S05]  /*2d000*/  @!P2 IMAD.MOV.U32 R5, RZ, RZ, R19 ;  /* 0x000000ffff05a224 */ /* 0x000fca00078e0013 */
[----:B------:R4:W3:Y:S04]  /*2d010*/  @!P2 LDG.E.U16 R9, [R4.64] ;  /* 0x000000040409a981 */ /* 0x0008e8000c1e1500 */
[----:B--2---:R0:W-:Y:S01]  /*2d020*/  STL [R1+0x394c], R12 ;  /* 0x00394c0c01007387 */ /* 0x0041e20000100800 */
[----:B-1----:R-:W2:Y:S03]  /*2d030*/  LDL R14, [R1+0x22dc] ;  /* 0x0022dc00010e7983 */ /* 0x002ea60000100800 */
[----:B0-----:R-:W2:Y:S01]  /*2d040*/  LDL R12, [R1+0x22e8] ;  /* 0x0022e800010c7983 */ /* 0x001ea20000100800 */
[----:B------:R-:W-:Y:S02]  /*2d050*/  PRMT R8, RZ, 0x7610, R8 ;  /* 0x00007610ff087816 */ /* 0x000fe40000000008 */
[----:B------:R-:W-:Y:S01]  /*2d060*/  PRMT R7, RZ, 0x7610, R7 ;  /* 0x00007610ff077816 */ /* 0x000fe20000000007 */
[----:B----4-:R-:W-:-:S02]  /*2d070*/  @!P3 IMAD.MOV.U32 R5, RZ, RZ, R20 ;  /* 0x000000ffff05b224 */ /* 0x010fc400078e0014 */
[----:B------:R-:W-:-:S05]  /*2d080*/  @!P3 IMAD.MOV.U32 R4, RZ, RZ, R17 ;  /* 0x000000ffff04b224 */ /* 0x000fca00078e0011 */
[----:B------:R0:W4:Y:S01]  /*2d090*/  @!P3 LDG.E.U16 R8, [R4.64] ;  /* 0x000000040408b981 */ /* 0x000122000c1e1500 */
[----:B------:R-:W-:-:S03]  /*2d0a0*/  PRMT R6, RZ, 0x7610, R6 ;  /* 0x00007610ff067816 */ /* 0x000fc60000000006 */
[----:B------:R-:W-:Y:S01]  /*2d0b0*/  STL [R1+0x3950], R11 ;  /* 0x0039500b01007387 */ /* 0x000fe20000100800 */
[----:B------:R-:W4:Y:S02]  /*2d0c0*/  LDL R15, [R1+0x22f0] ;  /* 0x0022f000010f7983 */ /* 0x000f240000100800 */
[----:B0-----:R-:W-:Y:S02]  /*2d0d0*/  @!P0 IMAD.MOV.U32 R5, RZ, RZ, R16 ;  /* 0x000000ffff058224 */ /* 0x001fe400078e0010 */
[----:B------:R-:W-:-:S05]  /*2d0e0*/  @!P0 IMAD.MOV.U32 R4, RZ, RZ, R2 ;  /* 0x000000ffff048224 */ /* 0x000fca00078e0002 */
[----:B------:R0:W4:Y:S04]  /*2d0f0*/  @!P0 LDG.E.U16 R7, [R4.64] ;  /* 0x0000000404078981 */ /* 0x000128000c1e1500 */
[----:B---3--:R1:W-:Y:S01]  /*2d100*/  STL [R1+0x3954], R10 ;  /* 0x0039540a01007387 */ /* 0x0083e20000100800 */
[----:B------:R-:W3:Y:S02]  /*2d110*/  LDL R19, [R1+0x22e4] ;  /* 0x0022e40001137983 */ /* 0x000ee40000100800 */
[----:B------:R-:W3:Y:S02]  /*2d120*/  LDL R18, [R1+0x22ec] ;  /* 0x0022ec0001127983 */ /* 0x000ee40000100800 */
[----:B------:R-:W3:Y:S01]  /*2d130*/  LDL R13, [R1+0x22f8] ;  /* 0x0022f800010d7983 */ /* 0x000ee20000100800 */
[----:B------:R0:W-:Y:S04]  /*2d140*/  STL [R1+0x3958], R9 ;  /* 0x0039580901007387 */ /* 0x0001e80000100800 */
[----:B-1----:R-:W3:Y:S01]  /*2d150*/  LDL R10, [R1+0x1178] ;  /* 0x00117800010a7983 */ /* 0x002ee20000100800 */
[----:B------:R-:W3:Y:S02]  /*2d160*/  LDL R17, [R1+0x1174] ;  /* 0x0011740001117983 */ /* 0x000ee40000100800 */
[----:B--2---:R-:W-:-:S02]  /*2d170*/  @!P1 IMAD.MOV.U32 R31, RZ, RZ, R14 ;  /* 0x000000ffff1f9224 */ /* 0x004fc400078e000e */
[----:B------:R-:W-:-:S05]  /*2d180*/  @!P1 IMAD.MOV.U32 R30, RZ, RZ, R12 ;  /* 0x000000ffff1e9224 */ /* 0x000fca00078e000c */
[----:B------:R1:W2:Y:S01]  /*2d190*/  @!P1 LDG.E.U16 R6, [R30.64] ;  /* 0x000000041e069981 */ /* 0x0002a2000c1e1500 */
[----:B0-----:R-:W-:-:S03]  /*2d1a0*/  PRMT R5, RZ, 0x7610, R5 ;  /* 0x00007610ff057816 */ /* 0x001fc60000000005 */
[----:B----4-:R-:W-:Y:S01]  /*2d1b0*/  STL [R1+0x395c], R8 ;  /* 0x00395c0801007387 */ /* 0x010fe20000100800 */
[----:B------:R-:W4:Y:S02]  /*2d1c0*/  LDL R16, [R1+0x116c] ;  /* 0x00116c0001107983 */ /* 0x000f240000100800 */
[----:B------:R-:W4:Y:S02]  /*2d1d0*/  LDL R2, [R1+0x1170] ;  /* 0x0011700001027983 */ /* 0x000f240000100800 */
[----:B------:R-:W4:Y:S02]  /*2d1e0*/  LDL R11, [R1+0x1168] ;  /* 0x00116800010b7983 */ /* 0x000f240000100800 */
[----:B-1----:R-:W-:Y:S01]  /*2d1f0*/  @!P2 IMAD.MOV.U32 R30, RZ, RZ, R15 ;  /* 0x000000ffff1ea224 */ /* 0x002fe200078e000f */
[----:B------:R-:W-:Y:S01]  /*2d200*/  PRMT R4, RZ, 0x7610, R4 ;  /* 0x00007610ff047816 */ /* 0x000fe20000000004 */
[----:B------:R0:W-:Y:S01]  /*2d210*/  STL [R1+0x3960], R7 ;  /* 0x0039600701007387 */ /* 0x0001e20000100800 */
[----:B------:R-:W4:Y:S02]  /*2d220*/  LDL R14, [R1+0x1164] ;  /* 0x00116400010e7983 */ /* 0x000f240000100800 */
[----:B------:R-:W4:Y:S02]  /*2d230*/  LDL R12, [R1+0x1160] ;  /* 0x00116000010c7983 */ /* 0x000f240000100800 */
[----:B---3--:R-:W-:-:S05]  /*2d240*/  @!P2 IMAD.MOV.U32 R31, RZ, RZ, R19 ;  /* 0x000000ffff1fa224 */ /* 0x008fca00078e0013 */
[----:B------:R1:W3:Y:S02]  /*2d250*/  @!P2 LDG.E.U16 R5, [R30.64] ;  /* 0x000000041e05a981 */ /* 0x0002e4000c1e1500 */
[----:B-1----:R-:W-:Y:S02]  /*2d260*/  @!P3 IMAD.MOV.U32 R30, RZ, RZ, R13 ;  /* 0x000000ffff1eb224 */ /* 0x002fe400078e000d */
[----:B------:R-:W-:-:S05]  /*2d270*/  @!P3 IMAD.MOV.U32 R31, RZ, RZ, R18 ;  /* 0x000000ffff1fb224 */ /* 0x000fca00078e0012 */
[----:B------:R1:W3:Y:S02]  /*2d280*/  @!P3 LDG.E.U16 R4, [R30.64] ;  /* 0x000000041e04b981 */ /* 0x0002e4000c1e1500 */
[----:B-1----:R-:W-:Y:S02]  /*2d290*/  @!P0 IMAD.MOV.U32 R30, RZ, RZ, R10 ;  /* 0x000000ffff1e8224 */ /* 0x002fe400078e000a */
[----:B--2---:R1:W-:Y:S01]  /*2d2a0*/  STL [R1+0x3964], R6 ;  /* 0x0039640601007387 */ /* 0x0043e20000100800 */
[----:B------:R-:W2:Y:S02]  /*2d2b0*/  LDL R15, [R1+0x115c] ;  /* 0x00115c00010f7983 */ /* 0x000ea40000100800 */
[----:B------:R-:W3:Y:S02]  /*2d2c0*/  LDL R9, [R1+0x10f8] ;  /* 0x0010f80001097983 */ /* 0x000ee40000100800 */
[----:B------:R-:W3:Y:S01]  /*2d2d0*/  LDL R13, [R1+0x10f4] ;  /* 0x0010f400010d7983 */ /* 0x000ee20000100800 */
[----:B------:R-:W3:Y:S04]  /*2d2e0*/  LDL R10, [R1+0x10ec] ;  /* 0x0010ec00010a7983 */ /* 0x000ee80000100800 */
[----:B0-----:R-:W3:Y:S01]  /*2d2f0*/  LDL R7, [R1+0x10e4] ;  /* 0x0010e40001077983 */ /* 0x001ee20000100800 */
[----:B------:R-:W-:Y:S01]  /*2d300*/  PRMT R56, RZ, 0x7610, R56 ;  /* 0x00007610ff387816 */ /* 0x000fe20000000038 */
[----:B------:R-:W-:Y:S01]  /*2d310*/  @!P0 IMAD.MOV.U32 R31, RZ, RZ, R17 ;  /* 0x000000ffff1f8224 */ /* 0x000fe200078e0011 */
[----:B------:R-:W-:-:S02]  /*2d320*/  PRMT R55, RZ, 0x7610, R55 ;  /* 0x00007610ff377816 */ /* 0x000fc40000000037 */
[----:B------:R-:W-:Y:S01]  /*2d330*/  PRMT R54, RZ, 0x7610, R54 ;  /* 0x00007610ff367816 */ /* 0x000fe20000000036 */
[----:B-1----:R-:W3:Y:S04]  /*2d340*/  LDL R6, [R1+0x10f0] ;  /* 0x0010f00001067983 */ /* 0x002ee80000100800 */
[----:B------:R4:W3:Y:S01]  /*2d350*/  @!P0 LDG.E.U16 R56, [R30.64] ;  /* 0x000000041e388981 */ /* 0x0008e2000c1e1500 */
[----:B------:R-:W-:-:S03]  /*2d360*/  PRMT R50, RZ, 0x7610, R50 ;  /* 0x00007610ff327816 */ /* 0x000fc60000000032 */
[----:B------:R-:W3:Y:S01]  /*2d370*/  LDL R17, [R1+0x1074] ;  /* 0x0010740001117983 */ /* 0x000ee20000100800 */
[----:B------:R-:W-:Y:S02]  /*2d380*/  PRMT R48, RZ, 0x7610, R48 ;  /* 0x00007610ff307816 */ /* 0x000fe40000000030 */
[----:B------:R-:W-:Y:S02]  /*2d390*/  PRMT R46, RZ, 0x7610, R46 ;  /* 0x00007610ff2e7816 */ /* 0x000fe4000000002e */
[----:B------:R-:W-:Y:S02]  /*2d3a0*/  PRMT R44, RZ, 0x7610, R44 ;  /* 0x00007610ff2c7816 */ /* 0x000fe4000000002c */
[----:B------:R-:W-:Y:S02]  /*2d3b0*/  PRMT R42, RZ, 0x7610, R42 ;  /* 0x00007610ff2a7816 */ /* 0x000fe4000000002a */
[----:B------:R-:W-:Y:S02]  /*2d3c0*/  PRMT R40, RZ, 0x7610, R40 ;  /* 0x00007610ff287816 */ /* 0x000fe40000000028 */
[----:B------:R-:W-:-:S02]  /*2d3d0*/  PRMT R38, RZ, 0x7610, R38 ;  /* 0x00007610ff267816 */ /* 0x000fc40000000026 */
[----:B------:R-:W-:Y:S01]  /*2d3e0*/  PRMT R36, RZ, 0x7610, R36 ;  /* 0x00007610ff247816 */ /* 0x000fe20000000024 */
[----:B----4-:R-:W-:Y:S02]  /*2d3f0*/  @!P1 IMAD.MOV.U32 R30, RZ, RZ, R2 ;  /* 0x000000ffff1e9224 */ /* 0x010fe400078e0002 */
[----:B------:R-:W-:Y:S01]  /*2d400*/  @!P1 IMAD.MOV.U32 R31, RZ, RZ, R16 ;  /* 0x000000ffff1f9224 */ /* 0x000fe200078e0010 */
[----:B------:R-:W4:Y:S04]  /*2d410*/  LDL R2, [R1+0x10e8] ;  /* 0x0010e80001027983 */ /* 0x000f280000100800 */
[----:B------:R-:W4:Y:S04]  /*2d420*/  LDL R16, [R1+0x106c] ;  /* 0x00106c0001107983 */ /* 0x000f280000100800 */
[----:B------:R0:W4:Y:S01]  /*2d430*/  @!P1 LDG.E.U16 R55, [R30.64] ;  /* 0x000000041e379981 */ /* 0x000122000c1e1500 */
[----:B------:R-:W-:-:S02]  /*2d440*/  PRMT R34, RZ, 0x7610, R34 ;  /* 0x00007610ff227816 */ /* 0x000fc40000000022 */
[----:B------:R-:W-:Y:S01]  /*2d450*/  PRMT R32, RZ, 0x7610, R32 ;  /* 0x00007610ff207816 */ /* 0x000fe20000000020 */
[----:B------:R-:W4:Y:S04]  /*2d460*/  LDL R19, [R1+0xf6c] ;  /* 0x000f6c0001137983 */ /* 0x000f280000100800 */
[----:B------:R-:W4:Y:S01]  /*2d470*/  LDL R18, [R1+0xf64] ;  /* 0x000f640001127983 */ /* 0x000f220000100800 */
[----:B0-----:R-:W-:-:S03]  /*2d480*/  @!P2 IMAD.MOV.U32 R30, RZ, RZ, R11 ;  /* 0x000000ffff1ea224 */ /* 0x001fc600078e000b */
[----:B------:R-:W4:Y:S01]  /*2d490*/  LDL R11, [R1+0x10e0] ;  /* 0x0010e000010b7983 */ /* 0x000f220000100800 */
[----:B------:R-:W-:Y:S02]  /*2d4a0*/  @!P2 IMAD.MOV.U32 R31, RZ, RZ, R14 ;  /* 0x000000ffff1fa224 */ /* 0x000fe400078e000e */
[----:B------:R-:W4:Y:S03]  /*2d4b0*/  LDL R14, [R1+0x10dc] ;  /* 0x0010dc00010e7983 */ /* 0x000f260000100800 */
[----:B------:R0:W4:Y:S02]  /*2d4c0*/  @!P2 LDG.E.U16 R54, [R30.64] ;  /* 0x000000041e36a981 */ /* 0x000124000c1e1500 */
[----:B0-----:R-:W-:Y:S02]  /*2d4d0*/  @!P3 IMAD.MOV.U32 R30, RZ, RZ, R12 ;  /* 0x000000ffff1eb224 */ /* 0x001fe400078e000c */
[----:B------:R-:W4:Y:S01]  /*2d4e0*/  LDL R12, [R1+0x1078] ;  /* 0x00107800010c7983 */ /* 0x000f220000100800 */
[----:B--2---:R-:W-:-:S03]  /*2d4f0*/  @!P3 IMAD.MOV.U32 R31, RZ, RZ, R15 ;  /* 0x000000ffff1fb224 */ /* 0x004fc600078e000f */
[----:B------:R-:W2:Y:S04]  /*2d500*/  LDL R15, [R1+0xff4] ;  /* 0x000ff400010f7983 */ /* 0x000ea80000100800 */
[----:B------:R3:W2:Y:S02]  /*2d510*/  @!P3 LDG.E.U16 R50, [R30.64] ;  /* 0x000000041e32b981 */ /* 0x0006a4000c1e1500 */
[----:B---3--:R-:W-:Y:S02]  /*2d520*/  @!P0 IMAD.MOV.U32 R30, RZ, RZ, R9 ;  /* 0x000000ffff1e8224 */ /* 0x008fe400078e0009 */
[----:B------:R-:W-:Y:S01]  /*2d530*/  @!P0 IMAD.MOV.U32 R31, RZ, RZ, R13 ;  /* 0x000000ffff1f8224 */ /* 0x000fe200078e000d */
[----:B------:R-:W3:Y:S04]  /*2d540*/  LDL R9, [R1+0x1068] ;  /* 0x0010680001097983 */ /* 0x000ee80000100800 */
[----:B------:R-:W2:Y:S04]  /*2d550*/  LDL R13, [R1+0x1070] ;  /* 0x00107000010d7983 */ /* 0x000ea80000100800 */
[----:B------:R0:W3:Y:S02]  /*2d560*/  @!P0 LDG.E.U16 R48, [R30.64] ;  /* 0x000000041e308981 */ /* 0x0000e4000c1e1500 */
[----:B0-----:R-:W-:-:S02]  /*2d570*/  @!P1 IMAD.MOV.U32 R30, RZ, RZ, R6 ;  /* 0x000000ffff1e9224 */ /* 0x001fc400078e0006 */
[----:B------:R-:W-:Y:S01]  /*2d580*/  @!P1 IMAD.MOV.U32 R31, RZ, RZ, R10 ;  /* 0x000000ffff1f9224 */ /* 0x000fe200078e000a */
[----:B------:R-:W3:Y:S04]  /*2d590*/  LDL R6, [R1+0x1060] ;  /* 0x0010600001067983 */ /* 0x000ee80000100800 */
[----:B------:R-:W3:Y:S04]  /*2d5a0*/  LDL R10, [R1+0x1064] ;  /* 0x00106400010a7983 */ /* 0x000ee80000100800 */
[----:B------:R0:W3:Y:S02]  /*2d5b0*/  @!P1 LDG.E.U16 R46, [R30.64] ;  /* 0x000000041e2e9981 */ /* 0x0000e4000c1e1500 */
[----:B0-----:R-:W-:-:S02]  /*2d5c0*/  @!P2 IMAD.MOV.U32 R31, RZ, RZ, R7 ;  /* 0x000000ffff1fa224 */ /* 0x001fc400078e0007 */
[----:B------:R-:W3:Y:S01]  /*2d5d0*/  LDL R7, [R1+0x105c] ;  /* 0x00105c0001077983 */ /* 0x000ee20000100800 */
[----:B----4-:R-:W-:-:S03]  /*2d5e0*/  @!P2 IMAD.MOV.U32 R30, RZ, RZ, R2 ;  /* 0x000000ffff1ea224 */ /* 0x010fc600078e0002 */
[----:B------:R-:W4:Y:S04]  /*2d5f0*/  LDL R2, [R1+0xff8] ;  /* 0x000ff80001027983 */ /* 0x000f280000100800 */
[----:B------:R0:W4:Y:S02]  /*2d600*/  @!P2 LDG.E.U16 R44, [R30.64] ;  /* 0x000000041e2ca981 */ /* 0x000124000c1e1500 */
[----:B0-----:R-:W-:Y:S02]  /*2d610*/  @!P3 IMAD.MOV.U32 R30, RZ, RZ, R11 ;  /* 0x000000ffff1eb224 */ /* 0x001fe400078e000b */
[----:B------:R-:W4:Y:S01]  /*2d620*/  LDL R11, [R1+0xff0] ;  /* 0x000ff000010b7983 */ /* 0x000f220000100800 */
[----:B------:R-:W-:Y:S02]  /*2d630*/  @!P3 IMAD.MOV.U32 R31, RZ, RZ, R14 ;  /* 0x000000ffff1fb224 */ /* 0x000fe400078e000e */
[----:B------:R-:W4:Y:S03]  /*2d640*/  LDL R14, [R1+0xfec] ;  /* 0x000fec00010e7983 */ /* 0x000f260000100800 */
[----:B------:R0:W4:Y:S02]  /*2d650*/  @!P3 LDG.E.U16 R42, [R30.64] ;  /* 0x000000041e2ab981 */ /* 0x000124000c1e1500 */
[----:B0-----:R-:W-:-:S02]  /*2d660*/  @!P0 IMAD.MOV.U32 R30, RZ, RZ, R12 ;  /* 0x000000ffff1e8224 */ /* 0x001fc400078e000c */
[----:B------:R-:W-:Y:S01]  /*2d670*/  @!P0 IMAD.MOV.U32 R31, RZ, RZ, R17 ;  /* 0x000000ffff1f8224 */ /* 0x000fe200078e0011 */
[----:B------:R-:W4:Y:S04]  /*2d680*/  LDL R12, [R1+0xfe8] ;  /* 0x000fe800010c7983 */ /* 0x000f280000100800 */
[----:B------:R-:W4:Y:S04]  /*2d690*/  LDL R17, [R1+0xf5c] ;  /* 0x000f5c0001117983 */ /* 0x000f280000100800 */
[----:B------:R0:W4:Y:S02]  /*2d6a0*/  @!P0 LDG.E.U16 R40, [R30.64] ;  /* 0x000000041e288981 */ /* 0x000124000c1e1500 */
[----:B0-----:R-:W-:-:S02]  /*2d6b0*/  @!P1 IMAD.MOV.U32 R31, RZ, RZ, R16 ;  /* 0x000000ffff1f9224 */ /* 0x001fc400078e0010 */
[----:B------:R-:W4:Y:S01]  /*2d6c0*/  LDL R16, [R1+0xf60] ;  /* 0x000f600001107983 */ /* 0x000f220000100800 */
[----:B--2---:R-:W-:-:S03]  /*2d6d0*/  @!P1 IMAD.MOV.U32 R30, RZ, RZ, R13 ;  /* 0x000000ffff1e9224 */ /* 0x004fc600078e000d */
[----:B------:R-:W2:Y:S04]  /*2d6e0*/  LDL R13, [R1+0xfe4] ;  /* 0x000fe400010d7983 */ /* 0x000ea80000100800 */
[----:B------:R3:W2:Y:S02]  /*2d6f0*/  @!P1 LDG.E.U16 R38, [R30.64] ;  /* 0x000000041e269981 */ /* 0x0006a4000c1e1500 */
[----:B---3--:R-:W-:Y:S02]  /*2d700*/  @!P2 IMAD.MOV.U32 R30, RZ, RZ, R9 ;  /* 0x000000ffff1ea224 */ /* 0x008fe400078e0009 */
[----:B------:R-:W-:Y:S01]  /*2d710*/  @!P2 IMAD.MOV.U32 R31, RZ, RZ, R10 ;  /* 0x000000ffff1fa224 */ /* 0x000fe200078e000a */
[----:B------:R-:W3:Y:S04]  /*2d720*/  LDL R9, [R1+0xfe0] ;  /* 0x000fe00001097983 */ /* 0x000ee80000100800 */
[----:B------:R-:W3:Y:S04]  /*2d730*/  LDL R10, [R1+0xfdc] ;  /* 0x000fdc00010a7983 */ /* 0x000ee80000100800 */
[----:B------:R0:W3:Y:S02]  /*2d740*/  @!P2 LDG.E.U16 R36, [R30.64] ;  /* 0x000000041e24a981 */ /* 0x0000e4000c1e1500 */
[----:B0-----:R-:W-:-:S02]  /*2d750*/  @!P3 IMAD.MOV.U32 R30, RZ, RZ, R6 ;  /* 0x000000ffff1eb224 */ /* 0x001fc400078e0006 */
[----:B------:R-:W-:Y:S01]  /*2d760*/  @!P3 IMAD.MOV.U32 R31, RZ, RZ, R7 ;  /* 0x000000ffff1fb224 */ /* 0x000fe200078e0007 */
[----:B------:R-:W3:Y:S04]  /*2d770*/  LDL R6, [R1+0xf78] ;  /* 0x000f780001067983 */ /* 0x000ee80000100800 */
[----:B------:R-:W3:Y:S04]  /*2d780*/  LDL R7, [R1+0xf74] ;  /* 0x000f740001077983 */ /* 0x000ee80000100800 */
[----:B------:R4:W3:Y:S02]  /*2d790*/  @!P3 LDG.E.U16 R34, [R30.64] ;  /* 0x000000041e22b981 */ /* 0x0008e4000c1e1500 */
[----:B----4-:R-:W-:-:S02]  /*2d7a0*/  @!P0 IMAD.MOV.U32 R30, RZ, RZ, R2 ;  /* 0x000000ffff1e8224 */ /* 0x010fc400078e0002 */
[----:B------:R-:W-:Y:S01]  /*2d7b0*/  @!P0 IMAD.MOV.U32 R31, RZ, RZ, R15 ;  /* 0x000000ffff1f8224 */ /* 0x000fe200078e000f */
[----:B------:R-:W4:Y:S01]  /*2d7c0*/  LDL R2, [R1+0xf70] ;  /* 0x000f700001027983 */ /* 0x000f220000100800 */
[----:B------:R-:W-:-:S03]  /*2d7d0*/  PRMT R33, RZ, 0x7610, R33 ;  /* 0x00007610ff217816 */ /* 0x000fc60000000021 */
[----:B------:R-:W4:Y:S04]  /*2d7e0*/  LDL R15, [R1+0xef4] ;  /* 0x000ef400010f7983 */ /* 0x000f280000100800 */
[----:B------:R0:W4:Y:S02]  /*2d7f0*/  @!P0 LDG.E.U16 R32, [R30.64] ;  /* 0x000000041e208981 */ /* 0x000124000c1e1500 */
[----:B0-----:R-:W-:Y:S02]  /*2d800*/  @!P1 IMAD.MOV.U32 R30, RZ, RZ, R11 ;  /* 0x000000ffff1e9224 */ /* 0x001fe400078e000b */
[----:B------:R-:W4:Y:S01]  /*2d810*/  LDL R11, [R1+0xf68] ;  /* 0x000f6800010b7983 */ /* 0x000f220000100800 */
[----:B------:R-:W-:Y:S02]  /*2d820*/  @!P1 IMAD.MOV.U32 R31, RZ, RZ, R14 ;  /* 0x000000ffff1f9224 */ /* 0x000fe400078e000e */
[----:B------:R-:W4:Y:S01]  /*2d830*/  LDL R14, [R1+0xef8] ;  /* 0x000ef800010e7983 */ /* 0x000f220000100800 */
[----:B------:R-:W-:-:S02]  /*2d840*/  PRMT R35, RZ, 0x7610, R35 ;  /* 0x00007610ff237816 */ /* 0x000fc40000000023 */
[----:B------:R0:W4:Y:S01]  /*2d850*/  @!P1 LDG.E.U16 R33, [R30.64] ;  /* 0x000000041e219981 */ /* 0x000122000c1e1500 */
[----:B------:R-:W-:Y:S01]  /*2d860*/  PRMT R37, RZ, 0x7610, R37 ;  /* 0x00007610ff257816 */ /* 0x000fe20000000025 */
        /* <DEDUP_REMOVED lines=13> */
[----:B------:R-:W3:Y:S01]  /*2d940*/  LDL R7, [R1+0xedc] ;  /* 0x000edc0001077983 */ /* 0x000ee20000100800 */
[----:B------:R-:W-:Y:S02]  /*2d950*/  PRMT R39, RZ, 0x7610, R39 ;  /* 0x00007610ff277816 */ /* 0x000fe40000000027 */
[----:B------:R-:W-:-:S04]  /*2d960*/  PRMT R41, RZ, 0x7610, R41 ;  /* 0x00007610ff297816 */ /* 0x000fc80000000029 */
[----:B------:R4:W3:Y:S01]  /*2d970*/  @!P0 LDG.E.U16 R39, [R30.64] ;  /* 0x000000041e278981 */ /* 0x0008e2000c1e1500 */
[----:B------:R-:W-:Y:S01]  /*2d980*/  PRMT R43, RZ, 0x7610, R43 ;  /* 0x00007610ff2b7816 */ /* 0x000fe2000000002b */
[----:B----4-:R-:W-:Y:S02]  /*2d990*/  @!P1 IMAD.MOV.U32 R30, RZ, RZ, R2 ;  /* 0x000000ffff1e9224 */ /* 0x010fe400078e0002 */
[----:B------:R-:W-:Y:S01]  /*2d9a0*/  @!P1 IMAD.MOV.U32 R31, RZ, RZ, R19 ;  /* 0x000000ffff1f9224 */ /* 0x000fe200078e0013 */
[----:B------:R-:W-:Y:S02]  /*2d9b0*/  PRMT R45, RZ, 0x7610, R45 ;  /* 0x00007610ff2d7816 */ /* 0x000fe4000000002d */
[----:B------:R-:W-:Y:S02]  /*2d9c0*/  PRMT R47, RZ, 0x7610, R47 ;  /* 0x00007610ff2f7816 */ /* 0x000fe4000000002f */
[----:B------:R-:W-:Y:S01]  /*2d9d0*/  PRMT R49, RZ, 0x7610, R49 ;  /* 0x00007610ff317816 */ /* 0x000fe20000000031 */
[----:B------:R-:W4:Y:S04]  /*2d9e0*/  LDL R2, [R1+0xe78] ;  /* 0x000e780001027983 */ /* 0x000f280000100800 */
[----:B------:R0:W4:Y:S02]  /*2d9f0*/  @!P1 LDG.E.U16 R41, [R30.64] ;  /* 0x000000041e299981 */ /* 0x000124000c1e1500 */
[----:B0-----:R-:W-:-:S02]  /*2da00*/  @!P2 IMAD.MOV.U32 R30, RZ, RZ, R11 ;  /* 0x000000ffff1ea224 */ /* 0x001fc400078e000b */
[----:B------:R-:W-:Y:S01]  /*2da10*/  @!P2 IMAD.MOV.U32 R31, RZ, RZ, R18 ;  /* 0x000000ffff1fa224 */ /* 0x000fe200078e0012 */
[----:B------:R-:W4:Y:S04]  /*2da20*/  LDL R11, [R1+0xe74] ;  /* 0x000e7400010b7983 */ /* 0x000f280000100800 */
[----:B------:R0:W4:Y:S02]  /*2da30*/  @!P2 LDG.E.U16 R43, [R30.64] ;  /* 0x000000041e2ba981 */ /* 0x000124000c1e1500 */
[----:B0-----:R-:W-:Y:S02]  /*2da40*/  @!P3 IMAD.MOV.U32 R30, RZ, RZ, R16 ;  /* 0x000000ffff1eb224 */ /* 0x001fe400078e0010 */
[----:B------:R-:W-:-:S05]  /*2da50*/  @!P3 IMAD.MOV.U32 R31, RZ, RZ, R17 ;  /* 0x000000ffff1fb224 */ /* 0x000fca00078e0011 */
[----:B------:R0:W4:Y:S02]  /*2da60*/  @!P3 LDG.E.U16 R45, [R30.64] ;  /* 0x000000041e2db981 */ /* 0x000124000c1e1500 */
[----:B0-----:R-:W-:Y:S02]  /*2da70*/  @!P0 IMAD.MOV.U32 R30, RZ, RZ, R14 ;  /* 0x000000ffff1e8224 */ /* 0x001fe400078e000e */
[----:B------:R-:W-:-:S05]  /*2da80*/  @!P0 IMAD.MOV.U32 R31, RZ, RZ, R15 ;  /* 0x000000ffff1f8224 */ /* 0x000fca00078e000f */
[----:B------:R0:W4:Y:S01]  /*2da90*/  @!P0 LDG.E.U16 R47, [R30.64] ;  /* 0x000000041e2f8981 */ /* 0x000122000c1e1500 */
[----:B------:R-:W-:Y:S01]  /*2daa0*/  PRMT R51, RZ, 0x7610, R51 ;  /* 0x00007610ff337816 */ /* 0x000fe20000000033 */
[----:B0-----:R-:W-:Y:S02]  /*2dab0*/  @!P1 IMAD.MOV.U32 R30, RZ, RZ, R12 ;  /* 0x000000ffff1e9224 */ /* 0x001fe400078e000c */
[----:B--2---:R-:W-:-:S05]  /*2dac0*/  @!P1 IMAD.MOV.U32 R31, RZ, RZ, R13 ;  /* 0x000000ffff1f9224 */ /* 0x004fca00078e000d */
[----:B------:R3:W2:Y:S02]  /*2dad0*/  @!P1 LDG.E.U16 R49, [R30.64] ;  /* 0x000000041e319981 */ /* 0x0006a4000c1e1500 */
[----:B---3--:R-:W-:Y:S02]  /*2dae0*/  @!P2 IMAD.MOV.U32 R30, RZ, RZ, R9 ;  /* 0x000000ffff1ea224 */ /* 0x008fe400078e0009 */
[----:B------:R-:W-:Y:S01]  /*2daf0*/  @!P2 IMAD.MOV.U32 R31, RZ, RZ, R10 ;  /* 0x000000ffff1fa224 */ /* 0x000fe200078e000a */
[----:B------:R-:W3:Y:S04]  /*2db00*/  LDL R9, [R1+0x2340] ;  /* 0x0023400001097983 */ /* 0x000ee80000100800 */
[----:B------:R-:W2:Y:S04]  /*2db10*/  LDL R10, [R1+0x2334] ;  /* 0x00233400010a7983 */ /* 0x000ea80000100800 */
[----:B------:R0:W2:Y:S02]  /*2db20*/  @!P2 LDG.E.U16 R51, [R30.64] ;  /* 0x000000041e33a981 */ /* 0x0000a4000c1e1500 */
[----:B0-----:R-:W-:-:S02]  /*2db30*/  @!P3 IMAD.MOV.U32 R30, RZ, RZ, R6 ;  /* 0x000000ffff1eb224 */ /* 0x001fc400078e0006 */
[----:B------:R-:W-:Y:S01]  /*2db40*/  @!P3 IMAD.MOV.U32 R31, RZ, RZ, R7 ;  /* 0x000000ffff1fb224 */ /* 0x000fe200078e0007 */
[----:B------:R-:W2:Y:S04]  /*2db50*/  LDL R6, [R1+0x2348] ;  /* 0x0023480001067983 */ /* 0x000ea80000100800 */
[----:B------:R-:W2:Y:S01]  /*2db60*/  LDL R7, [R1+0x233c] ;  /* 0x00233c0001077983 */ /* 0x000ea20000100800 */
[----:B------:R-:W-:Y:S02]  /*2db70*/  PRMT R52, RZ, 0x7610, R52 ;  /* 0x00007610ff347816 */ /* 0x000fe40000000034 */
[----:B------:R-:W-:Y:S02]  /*2db80*/  PRMT R53, RZ, 0x7610, R53 ;  /* 0x00007610ff357816 */ /* 0x000fe40000000035 */
[----:B------:R-:W-:-:S02]  /*2db90*/  PRMT R8, RZ, 0x7610, R8 ;  /* 0x00007610ff087816 */ /* 0x000fc40000000008 */
[----:B------:R-:W-:Y:S01]  /*2dba0*/  PRMT R0, RZ, 0x7610, R0 ;  /* 0x00007610ff007816 */ /* 0x000fe20000000000 */
[----:B------:R-:W2:Y:S04]  /*2dbb0*/  LDL.LU R18, [R1+0xb50] ;  /* 0x000b500001127983 */ /* 0x000ea80000300800 */
[----:B------:R4:W2:Y:S01]  /*2dbc0*/  @!P3 LDG.E.U16 R52, [R30.64] ;  /* 0x000000041e34b981 */ /* 0x0008a2000c1e1500 */
        /* <DEDUP_REMOVED lines=10> */
[----:B------:R-:W2:Y:S02]  /*2dc70*/  LDL.LU R29, [R1+0xb24] ;  /* 0x000b2400011d7983 */ /* 0x000ea40000300800 */
[----:B----4-:R-:W-:Y:S01]  /*2dc80*/  @!P0 IMAD.MOV.U32 R30, RZ, RZ, R2 ;  /* 0x000000ffff1e8224 */ /* 0x010fe200078e0002 */
[----:B------:R-:W4:Y:S01]  /*2dc90*/  LDL.LU R57, [R1+0xb20] ;  /* 0x000b200001397983 */ /* 0x000f220000300800 */
[----:B------:R-:W4:Y:S02]  /*2dca0*/  LDL.LU R58, [R1+0xb1c] ;  /* 0x000b1c00013a7983 */ /* 0x000f240000300800 */
[----:B------:R-:W4:Y:S02]  /*2dcb0*/  LDL.LU R59, [R1+0xb18] ;  /* 0x000b1800013b7983 */ /* 0x000f240000300800 */
[----:B------:R-:W4:Y:S01]  /*2dcc0*/  LDL.LU R60, [R1+0xb04] ;  /* 0x000b0400013c7983 */ /* 0x000f220000300800 */
[----:B------:R-:W4:Y:S01]  /*2dcd0*/  LDL.LU R61, [R1+0xafc] ;  /* 0x000afc00013d7983 */ /* 0x000f220000300800 */
[----:B------:R-:W4:Y:S02]  /*2dce0*/  LDL.LU R2, [R1+0xaf4] ;  /* 0x000af40001027983 */ /* 0x000f240000300800 */
[----:B------:R-:W-:-:S05]  /*2dcf0*/  @!P0 IMAD.MOV.U32 R31, RZ, RZ, R11 ;  /* 0x000000ffff1f8224 */ /* 0x000fca00078e000b */
[----:B------:R3:W4:Y:S02]  /*2dd00*/  @!P0 LDG.E.U16 R53, [R30.64] ;  /* 0x000000041e358981 */ /* 0x000724000c1e1500 */
[----:B---3--:R-:W-:Y:S02]  /*2dd10*/  @!P0 IMAD.MOV.U32 R30, RZ, RZ, R9 ;  /* 0x000000ffff1e8224 */ /* 0x008fe400078e0009 */
[----:B--2---:R-:W-:-:S05]  /*2dd20*/  @!P0 IMAD.MOV.U32 R31, RZ, RZ, R10 ;  /* 0x000000ffff1f8224 */ /* 0x004fca00078e000a */
[----:B------:R0:W2:Y:S02]  /*2dd30*/  @!P0 LDG.E.U16 R8, [R30.64] ;  /* 0x000000041e088981 */ /* 0x0000a4000c1e1500 */
[----:B0-----:R-:W-:Y:S02]  /*2dd40*/  @!P1 IMAD.MOV.U32 R30, RZ, RZ, R6 ;  /* 0x000000ffff1e9224 */ /* 0x001fe400078e0006 */
[----:B------:R-:W-:-:S05]  /*2dd50*/  @!P1 IMAD.MOV.U32 R31, RZ, RZ, R7 ;  /* 0x000000ffff1f9224 */ /* 0x000fca00078e0007 */
[----:B------:R-:W3:Y:S04]  /*2dd60*/  @!P1 LDG.E.U16 R0, [R30.64] ;  /* 0x000000041e009981 */ /* 0x000ee8000c1e1500 */
[----:B------:R-:W0:Y:S04]  /*2dd70*/  S2R R3, SR_TID.X ;  /* 0x0000000000037919 */ /* 0x000e280000002100 */
[----:B------:R-:W-:Y:S01]  /*2dd80*/  STL [R1+0x3744], R31 ;  /* 0x0037441f01007387 */ /* 0x000fe20000100800 */
[----:B------:R-:W-:Y:S02]  /*2dd90*/  STL [R1+0x374c], R31 ;  /* 0x00374c1f01007387 */ /* 0x000fe40000100800 */
[----:B------:R-:W-:Y:S01]  /*2dda0*/  STL [R1+0x3754], R31 ;  /* 0x0037541f01007387 */ /* 0x000fe20000100800 */
[----:B0-----:R-:W-:-:S05]  /*2ddb0*/  LOP3.LUT R3, R3, 0x1f, RZ, 0xc0, !PT ;  /* 0x0000001f03037812 */ /* 0x001fca00078ec0ff */
[----:B------:R-:W-:Y:S01]  /*2ddc0*/  IMAD.SHL.U32 R3, R3, 0x2, RZ ;  /* 0x0000000203037824 */ /* 0x000fe200078e00ff */
[----:B---3--:R0:W-:Y:S01]  /*2ddd0*/  STL [R1+0x1b4], R0 ;  /* 0x0001b40001007387 */ /* 0x0081e20000100800 */
[----:B------:R-:W-:Y:S02]  /*2dde0*/  STL [R1+0x375c], R31 ;  /* 0x00375c1f01007387 */ /* 0x000fe40000100800 */
[----:B------:R-:W-:Y:S02]  /*2ddf0*/  STL [R1+0x3764], R31 ;  /* 0x0037641f01007387 */ /* 0x000fe40000100800 */
[----:B------:R-:W-:Y:S01]  /*2de00*/  STL [R1+0x3768], R31 ;  /* 0x0037681f01007387 */ /* 0x000fe20000100800 */
[----:B0-----:R-:W-:Y:S02]  /*2de10*/  LOP3.LUT R0, R3, 0x30, RZ, 0x3c, !PT ;  /* 0x0000003003007812 */ /* 0x001fe400078e3cff */
[----:B------:R-:W3:Y:S01]  /*2de20*/  LDL.LU R3, [R1+0xaec] ;  /* 0x000aec0001037983 */ /* 0x000ee20000300800 */
[----:B------:R-:W3:Y:S02]  /*2de30*/  LDL.LU R6, [R1+0xab4] ;  /* 0x000ab40001067983 */ /* 0x000ee40000300800 */
[----:B------:R-:W3:Y:S02]  /*2de40*/  LDL.LU R7, [R1+0xaac] ;  /* 0x000aac0001077983 */ /* 0x000ee40000300800 */
[----:B--2---:R0:W-:Y:S01]  /*2de50*/  STL [R1+0x1b8], R8 ;  /* 0x0001b80801007387 */ /* 0x0041e20000100800 */
        /* <DEDUP_REMOVED lines=10> */
[----:B------:R-:W2:Y:S03]  /*2df00*/  LDL.LU R17, [R1+0x9fc] ;  /* 0x0009fc0001117983 */ /* 0x000ea60000300800 */
[----:B------:R0:W-:Y:S01]  /*2df10*/  STS.U16 [R0+0x1380], R19 ;  /* 0x0013801300007388 */ /* 0x0001e20000000400 */
[----:B-1----:R-:W2:Y:S02]  /*2df20*/  LDL.LU R18, [R1+0x9c4] ;  /* 0x0009c40001127983 */ /* 0x002ea40000300800 */
[----:B------:R1:W-:Y:S02]  /*2df30*/  STS.U16 [R0+0x13c0], R20 ;  /* 0x0013c01400007388 */ /* 0x0003e40000000400 */
[----:B------:R1:W-:Y:S01]  /*2df40*/  STS.U16 [R0+0x1740], R21 ;  /* 0x0017401500007388 */ /* 0x0003e20000000400 */
[----:B------:R4:W-:Y:S01]  /*2df50*/  STS.U16 [R0+0x1700], R22 ;  /* 0x0017001600007388 */ /* 0x0009e20000000400 */
[----:B------:R4:W-:Y:S02]  /*2df60*/  STS.U16 [R0+0x17c0], R23 ;  /* 0x0017c01700007388 */ /* 0x0009e40000000400 */
[----:B------:R4:W-:Y:S01]  /*2df70*/  STS.U16 [R0+0x1780], R24 ;  /* 0x0017801800007388 */ /* 0x0009e20000000400 */
[----:B0-----:R-:W2:Y:S01]  /*2df80*/  LDL.LU R19, [R1+0x9bc] ;  /* 0x0009bc0001137983 */ /* 0x001ea20000300800 */
[----:B-1----:R-:W2:Y:S02]  /*2df90*/  LDL.LU R20, [R1+0x9b4] ;  /* 0x0009b40001147983 */ /* 0x002ea40000300800 */
[----:B------:R-:W2:Y:S01]  /*2dfa0*/  LDL.LU R21, [R1+0x9ac] ;  /* 0x0009ac0001157983 */ /* 0x000ea20000300800 */
[----:B----4-:R-:W2:Y:S01]  /*2dfb0*/  LDL.LU R22, [R1+0x980] ;  /* 0x0009800001167983 */ /* 0x010ea20000300800 */
[----:B------:R-:W2:Y:S02]  /*2dfc0*/  LDL.LU R23, [R1+0x978] ;  /* 0x0009780001177983 */ /* 0x000ea40000300800 */
[----:B------:R0:W-:Y:S02]  /*2dfd0*/  STS.U16 [R0+0x1b00], R25 ;  /* 0x001b001900007388 */ /* 0x0001e40000000400 */
[----:B------:R-:W2:Y:S01]  /*2dfe0*/  LDL.LU R24, [R1+0x970] ;  /* 0x0009700001187983 */ /* 0x000ea20000300800 */
[----:B------:R1:W-:Y:S01]  /*2dff0*/  STS.U16 [R0+0x1b40], R26 ;  /* 0x001b401a00007388 */ /* 0x0003e20000000400 */
[----:B------:R1:W-:Y:S02]  /*2e000*/  STS.U16 [R0+0x1b80], R27 ;  /* 0x001b801b00007388 */ /* 0x0003e40000000400 */
[----:B------:R1:W-:Y:S02]  /*2e010*/  STS.U16 [R0+0x1bc0], R28 ;  /* 0x001bc01c00007388 */ /* 0x0003e40000000400 */
[----:B------:R1:W-:Y:S01]  /*2e020*/  STS.U16 [R0+0x1f40], R29 ;  /* 0x001f401d00007388 */ /* 0x0003e20000000400 */
[----:B------:R1:W-:Y:S04]  /*2e030*/  STS.U16 [R0+0x1f00], R57 ;  /* 0x001f003900007388 */ /* 0x0003e80000000400 */
[----:B0-----:R-:W2:Y:S01]  /*2e040*/  LDL.LU R25, [R1+0x968] ;  /* 0x0009680001197983 */ /* 0x001ea20000300800 */
[----:B-1----:R-:W2:Y:S03]  /*2e050*/  LDL.LU R26, [R1+0x940] ;  /* 0x00094000011a7983 */ /* 0x002ea60000300800 */
[----:B------:R-:W2:Y:S04]  /*2e060*/  LDL.LU R27, [R1+0x938] ;  /* 0x00093800011b7983 */ /* 0x000ea80000300800 */
[----:B------:R-:W2:Y:S01]  /*2e070*/  LDL.LU R28, [R1+0x930] ;  /* 0x00093000011c7983 */ /* 0x000ea20000300800 */
[----:B------:R-:W2:Y:S02]  /*2e080*/  LDL.LU R29, [R1+0x928] ;  /* 0x00092800011d7983 */ /* 0x000ea40000300800 */
[----:B------:R0:W-:Y:S02]  /*2e090*/  STS.U16 [R0+0x1fc0], R58 ;  /* 0x001fc03a00007388 */ /* 0x0001e40000000400 */
[----:B------:R-:W2:Y:S01]  /*2e0a0*/  LDL.LU R57, [R1+0x900] ;  /* 0x0009000001397983 */ /* 0x000ea20000300800 */
[----:B------:R1:W-:Y:S01]  /*2e0b0*/  STS.U16 [R0+0x1f80], R59 ;  /* 0x001f803b00007388 */ /* 0x0003e20000000400 */
[----:B------:R1:W-:Y:S02]  /*2e0c0*/  STS.U16 [R0+0x2300], R60 ;  /* 0x0023003c00007388 */ /* 0x0003e40000000400 */
[----:B------:R1:W-:Y:S02]  /*2e0d0*/  STS.U16 [R0+0x2340], R61 ;  /* 0x0023403d00007388 */ /* 0x0003e40000000400 */
[----:B------:R1:W-:Y:S01]  /*2e0e0*/  STS.U16 [R0+0x2380], R2 ;  /* 0x0023800200007388 */ /* 0x0003e20000000400 */
[----:B0-----:R-:W2:Y:S01]  /*2e0f0*/  LDL.LU R58, [R1+0x8f8] ;  /* 0x0008f800013a7983 */ /* 0x001ea20000300800 */
[----:B-1----:R-:W2:Y:S02]  /*2e100*/  LDL.LU R59, [R1+0x8f0] ;  /* 0x0008f000013b7983 */ /* 0x002ea40000300800 */
[----:B------:R-:W2:Y:S01]  /*2e110*/  LDL.LU R60, [R1+0x8e8] ;  /* 0x0008e800013c7983 */ /* 0x000ea20000300800 */
[----:B------:R-:W2:Y:S01]  /*2e120*/  LDL.LU R61, [R1+0x8c0] ;  /* 0x0008c000013d7983 */ /* 0x000ea20000300800 */
[----:B------:R-:W2:Y:S03]  /*2e130*/  LDL.LU R2, [R1+0x8b8] ;  /* 0x0008b80001027983 */ /* 0x000ea60000300800 */
[----:B---3--:R0:W-:Y:S01]  /*2e140*/  STS.U16 [R0+0x23c0], R3 ;  /* 0x0023c00300007388 */ /* 0x0081e20000000400 */
[----:B------:R1:W-:Y:S02]  /*2e150*/  STS.U16 [R0+0x2740], R6 ;  /* 0x0027400600007388 */ /* 0x0003e40000000400 */
[----:B------:R3:W-:Y:S01]  /*2e160*/  STS.U16 [R0+0x2700], R7 ;  /* 0x0027000700007388 */ /* 0x0007e20000000400 */
[----:B0-----:R-:W4:Y:S01]  /*2e170*/  LDL.LU R3, [R1+0x8b0] ;  /* 0x0008b00001037983 */ /* 0x001f220000300800 */
[----:B-1----:R-:W4:Y:S03]  /*2e180*/  LDL.LU R6, [R1+0x8a8] ;  /* 0x0008a80001067983 */ /* 0x002f260000300800 */
[----:B--2---:R0:W-:Y:S01]  /*2e190*/  STS.U16 [R0+0x27c0], R8 ;  /* 0x0027c00800007388 */ /* 0x0041e20000000400 */
[----:B---3--:R-:W2:Y:S02]  /*2e1a0*/  LDL.LU R7, [R1+0x880] ;  /* 0x0008800001077983 */ /* 0x008ea40000300800 */
[----:B------:R1:W-:Y:S02]  /*2e1b0*/  STS.U16 [R0+0x2780], R9 ;  /* 0x0027800900007388 */ /* 0x0003e40000000400 */
[----:B------:R3:W-:Y:S01]  /*2e1c0*/  STS.U16 [R0+0x2b00], R10 ;  /* 0x002b000a00007388 */ /* 0x0007e20000000400 */
[----:B------:R3:W-:Y:S01]  /*2e1d0*/  STS.U16 [R0+0x2b40], R11 ;  /* 0x002b400b00007388 */ /* 0x0007e20000000400 */
[----:B------:R3:W-:Y:S02]  /*2e1e0*/  STS.U16 [R0+0x2b80], R12 ;  /* 0x002b800c00007388 */ /* 0x0007e40000000400 */
[----:B------:R3:W-:Y:S01]  /*2e1f0*/  STS.U16 [R0+0x2bc0], R13 ;  /* 0x002bc00d00007388 */ /* 0x0007e20000000400 */
[----:B0-----:R-:W2:Y:S01]  /*2e200*/  LDL.LU R8, [R1+0x878] ;  /* 0x0008780001087983 */ /* 0x001ea20000300800 */
[----:B-1----:R-:W2:Y:S02]  /*2e210*/  LDL.LU R9, [R1+0x870] ;  /* 0x0008700001097983 */ /* 0x002ea40000300800 */
[----:B---3--:R-:W3:Y:S01]  /*2e220*/  LDL.LU R10, [R1+0x868] ;  /* 0x00086800010a7983 */ /* 0x008ee20000300800 */
        /* <DEDUP_REMOVED lines=42> */
[----:B------:R1:W-:Y:S01]  /*2e4d0*/  STS.U16 [R0+0x4340], R2 ;  /* 0x0043400200007388 */ /* 0x0003e20000000400 */
[----:B0-----:R-:W3:Y:S01]  /*2e4e0*/  LDL.LU R59, [R1+0x304] ;  /* 0x00030400013b7983 */ /* 0x001ee20000300800 */
[----:B-1----:R-:W3:Y:S02]  /*2e4f0*/  LDL.LU R60, [R1+0x2fc] ;  /* 0x0002fc00013c7983 */ /* 0x002ee40000300800 */
[----:B------:R-:W3:Y:S01]  /*2e500*/  LDL.LU R61, [R1+0x2f4] ;  /* 0x0002f400013d7983 */ /* 0x000ee20000300800 */
[----:B------:R-:W3:Y:S04]  /*2e510*/  LDL.LU R2, [R1+0x2a4] ;  /* 0x0002a40001027983 */ /* 0x000ee80000300800 */
[----:B----4-:R0:W-:Y:S01]  /*2e520*/  STS.U16 [R0+0x4380], R3 ;  /* 0x0043800300007388 */ /* 0x0101e20000000400 */
[----:B------:R1:W-:Y:S03]  /*2e530*/  STS.U16 [R0+0x43c0], R6 ;  /* 0x0043c00600007388 */ /* 0x0003e60000000400 */
[----:B--2---:R2:W-:Y:S04]  /*2e540*/  STS.U16 [R0+0x4740], R7 ;  /* 0x0047400700007388 */ /* 0x0045e80000000400 */
[----:B0-----:R-:W4:Y:S01]  /*2e550*/  LDL.LU R3, [R1+0x2a0] ;  /* 0x0002a00001037983 */ /* 0x001f220000300800 */
[----:B-1----:R-:W4:Y:S03]  /*2e560*/  LDL.LU R6, [R1+0x29c] ;  /* 0x00029c0001067983 */ /* 0x002f260000300800 */
[----:B------:R0:W-:Y:S04]  /*2e570*/  STS.U16 [R0+0x4700], R8 ;  /* 0x0047000800007388 */ /* 0x0001e80000000400 */
[----:B--2---:R-:W2:Y:S01]  /*2e580*/  LDL.LU R7, [R1+0x298] ;  /* 0x0002980001077983 */ /* 0x004ea20000300800 */
[----:B------:R1:W-:Y:S02]  /*2e590*/  STS.U16 [R0+0x47c0], R9 ;  /* 0x0047c00900007388 */ /* 0x0003e40000000400 */
[----:B---3--:R3:W-:Y:S01]  /*2e5a0*/  STS.U16 [R0+0x4780], R10 ;  /* 0x0047800a00007388 */ /* 0x0087e20000000400 */
[----:B------:R3:W-:Y:S01]  /*2e5b0*/  STS.U16 [R0+0x4b00], R11 ;  /* 0x004b000b00007388 */ /* 0x0007e20000000400 */
[----:B------:R3:W-:Y:S02]  /*2e5c0*/  STS.U16 [R0+0x4b40], R12 ;  /* 0x004b400c00007388 */ /* 0x0007e40000000400 */
[----:B------:R3:W-:Y:S01]  /*2e5d0*/  STS.U16 [R0+0x4b80], R13 ;  /* 0x004b800d00007388 */ /* 0x0007e20000000400 */
[----:B0-----:R-:W2:Y:S01]  /*2e5e0*/  LDL.LU R8, [R1+0x290] ;  /* 0x0002900001087983 */ /* 0x001ea20000300800 */
[----:B-1----:R-:W2:Y:S03]  /*2e5f0*/  LDL.LU R9, [R1+0x288] ;  /* 0x0002880001097983 */ /* 0x002ea60000300800 */
[----:B---3--:R-:W3:Y:S04]  /*2e600*/  LDL.LU R10, [R1+0x280] ;  /* 0x00028000010a7983 */ /* 0x008ee80000300800 */
[----:B------:R-:W3:Y:S01]  /*2e610*/  LDL.LU R11, [R1+0x278] ;  /* 0x00027800010b7983 */ /* 0x000ee20000300800 */
        /* <DEDUP_REMOVED lines=46> */
[----:B----4-:R-:W-:Y:S01]  /*2e900*/  STS.U16 [R0+0x6340], R3 ;  /* 0x0063400300007388 */ /* 0x010fe20000000400 */
[----:B------:R0:W-:Y:S03]  /*2e910*/  STS.U16 [R0+0x6380], R6 ;  /* 0x0063800600007388 */ /* 0x0001e60000000400 */
[----:B--2---:R1:W-:Y:S04]  /*2e920*/  STS.U16 [R0+0x63c0], R7 ;  /* 0x0063c00700007388 */ /* 0x0043e80000000400 */
[----:B0-----:R-:W2:Y:S04]  /*2e930*/  LDL.LU R6, [R1+0x80] ;  /* 0x0000800001067983 */ /* 0x001ea80000300800 */
[----:B------:R0:W-:Y:S01]  /*2e940*/  STS.U16 [R0+0x6740], R8 ;  /* 0x0067400800007388 */ /* 0x0001e20000000400 */
[----:B-1----:R-:W4:Y:S02]  /*2e950*/  LDL.LU R7, [R1+0x7c] ;  /* 0x00007c0001077983 */ /* 0x002f240000300800 */
[----:B------:R1:W-:Y:S01]  /*2e960*/  STS.U16 [R0+0x6700], R9 ;  /* 0x0067000900007388 */ /* 0x0003e20000000400 */
[----:B---3--:R3:W-:Y:S04]  /*2e970*/  STS.U16 [R0+0x67c0], R10 ;  /* 0x0067c00a00007388 */ /* 0x0087e80000000400 */
[----:B------:R3:W-:Y:S01]  /*2e980*/  STS.U16 [R0+0x6780], R11 ;  /* 0x0067800b00007388 */ /* 0x0007e20000000400 */
[----:B------:R3:W-:Y:S02]  /*2e990*/  STS.U16 [R0+0x6b00], R12 ;  /* 0x006b000c00007388 */ /* 0x0007e40000000400 */
[----:B------:R3:W-:Y:S01]  /*2e9a0*/  STS.U16 [R0+0x6b40], R13 ;  /* 0x006b400d00007388 */ /* 0x0007e20000000400 */
[----:B0-----:R-:W4:Y:S01]  /*2e9b0*/  LDL.LU R8, [R1+0x78] ;  /* 0x0000780001087983 */ /* 0x001f220000300800 */
[----:B-1----:R-:W4:Y:S03]  /*2e9c0*/  LDL.LU R9, [R1+0x74] ;  /* 0x0000740001097983 */ /* 0x002f260000300800 */
        /* <DEDUP_REMOVED lines=48> */
[----:B------:R-:W3:Y:S03]  /*2ecd0*/  LDL.LU R2, [R1+0x8] ;  /* 0x0000080001027983 */ /* 0x000ee60000300800 */
[----:B------:R-:W0:Y:S02]  /*2ece0*/  S2R R3, SR_TID.X ;  /* 0x0000000000037919 */ /* 0x000e240000002100 */
[----:B0-----:R-:W-:-:S05]  /*2ecf0*/  LOP3.LUT R3, R3, 0x1f, RZ, 0xc0, !PT ;  /* 0x0000001f03037812 */ /* 0x001fca00078ec0ff */
[----:B------:R-:W-:-:S05]  /*2ed00*/  IMAD.SHL.U32 R3, R3, 0x2, RZ ;  /* 0x0000000203037824 */ /* 0x000fca00078e00ff */
[----:B--2---:R0:W-:Y:S04]  /*2ed10*/  STS.U16 [R3+0x8000], R6 ;  /* 0x0080000603007388 */ /* 0x0041e80000000400 */
[----:B----4-:R1:W-:Y:S04]  /*2ed20*/  STS.U16 [R3+0x8040], R7 ;  /* 0x0080400703007388 */ /* 0x0103e80000000400 */
[----:B0-----:R-:W2:Y:S04]  /*2ed30*/  LDL.LU R6, [R1+0x3964] ;  /* 0x0039640001067983 */ /* 0x001ea80000300800 */
[----:B-1----:R-:W4:Y:S04]  /*2ed40*/  LDL.LU R7, [R1+0x3960] ;  /* 0x0039600001077983 */ /* 0x002f280000300800 */
[----:B------:R0:W-:Y:S04]  /*2ed50*/  STS.U16 [R3+0x8080], R8 ;  /* 0x0080800803007388 */ /* 0x0001e80000000400 */
[----:B------:R1:W-:Y:S04]  /*2ed60*/  STS.U16 [R3+0x80c0], R9 ;  /* 0x0080c00903007388 */ /* 0x0003e80000000400 */
[----:B---3--:R3:W-:Y:S04]  /*2ed70*/  STS.U16 [R3+0x8440], R10 ;  /* 0x0084400a03007388 */ /* 0x0087e80000000400 */
[----:B------:R3:W-:Y:S04]  /*2ed80*/  STS.U16 [R3+0x8400], R11 ;  /* 0x0084000b03007388 */ /* 0x0007e80000000400 */
[----:B------:R3:W-:Y:S04]  /*2ed90*/  STS.U16 [R3+0x84c0], R12 ;  /* 0x0084c00c03007388 */ /* 0x0007e80000000400 */
[----:B------:R3:W-:Y:S04]  /*2eda0*/  STS.U16 [R3+0x8480], R13 ;  /* 0x0084800d03007388 */ /* 0x0007e80000000400 */
[----:B0-----:R-:W2:Y:S01]  /*2edb0*/  LDL.LU R8, [R1+0x395c] ;  /* 0x00395c0001087983 */ /* 0x001ea20000300800 */
[----:B-1----:R-:W2:Y:S03]  /*2edc0*/  LDL.LU R9, [R1+0x3958] ;  /* 0x0039580001097983 */ /* 0x002ea60000300800 */
[----:B---3--:R-:W3:Y:S01]  /*2edd0*/  LDL.LU R10, [R1+0x3954] ;  /* 0x00395400010a7983 */ /* 0x008ee20000300800 */
[----:B------:R-:W2:Y:S03]  /*2ede0*/  LDL.LU R11, [R1+0x3950] ;  /* 0x00395000010b7983 */ /* 0x000ea60000300800 */
[----:B------:R-:W2:Y:S01]  /*2edf0*/  LDL.LU R12, [R1+0x394c] ;  /* 0x00394c00010c7983 */ /* 0x000ea20000300800 */
[----:B------:R-:W2:Y:S03]  /*2ee00*/  LDL.LU R13, [R1+0x3948] ;  /* 0x00394800010d7983 */ /* 0x000ea60000300800 */
[----:B------:R0:W-:Y:S04]  /*2ee10*/  STS.U16 [R3+0x8800], R14 ;  /* 0x0088000e03007388 */ /* 0x0001e80000000400 */
[----:B------:R1:W-:Y:S04]  /*2ee20*/  STS.U16 [R3+0x8840], R15 ;  /* 0x0088400f03007388 */ /* 0x0003e80000000400 */
[----:B------:R1:W-:Y:S04]  /*2ee30*/  STS.U16 [R3+0x8880], R16 ;  /* 0x0088801003007388 */ /* 0x0003e80000000400 */
[----:B------:R1:W-:Y:S04]  /*2ee40*/  STS.U16 [R3+0x88c0], R17 ;  /* 0x0088c01103007388 */ /* 0x0003e80000000400 */
[----:B------:R1:W-:Y:S04]  /*2ee50*/  STS.U16 [R3+0x8c40], R18 ;  /* 0x008c401203007388 */ /* 0x0003e80000000400 */
[----:B------:R1:W-:Y:S04]  /*2ee60*/  STS.U16 [R3+0x8c00], R19 ;  /* 0x008c001303007388 */ /* 0x0003e80000000400 */
[----:B0-----:R-:W2:Y:S01]  /*2ee70*/  LDL.LU R14, [R1+0x3944] ;  /* 0x00394400010e7983 */ /* 0x001ea20000300800 */
[----:B-1----:R-:W2:Y:S02]  /*2ee80*/  LDL.LU R15, [R1+0x3940] ;  /* 0x00394000010f7983 */ /* 0x002ea40000300800 */
[----:B------:R-:W2:Y:S02]  /*2ee90*/  LDL.LU R16, [R1+0x393c] ;  /* 0x00393c0001107983 */ /* 0x000ea40000300800 */
[----:B------:R-:W2:Y:S01]  /*2eea0*/  LDL.LU R17, [R1+0x3938] ;  /* 0x0039380001117983 */ /* 0x000ea20000300800 */
        /* <DEDUP_REMOVED lines=35> */
[----:B------:R-:W3:Y:S04]  /*2f0e0*/  LDL.LU R2, [R1+0x38ec] ;  /* 0x0038ec0001027983 */ /* 0x000ee80000300800 */
[----:B------:R-:W-:Y:S04]  /*2f0f0*/  STS.U16 [R3+0xbcc0], R5 ;  /* 0x00bcc00503007388 */ /* 0x000fe80000000400 */
[----:B------:R-:W-:Y:S04]  /*2f100*/  STS.U16 [R3+0xbc80], R4 ;  /* 0x00bc800403007388 */ /* 0x000fe80000000400 */
[----:B--2---:R-:W-:Y:S04]  /*2f110*/  STS.U16 [R3+0xa000], R0 ;  /* 0x00a0000003007388 */ /* 0x004fe80000000400 */
[----:B---3--:R0:W-:Y:S04]  /*2f120*/  STS.U16 [R3+0x9c80], R2 ;  /* 0x009c800203007388 */ /* 0x0081e80000000400 */
[----:B0-----:R-:W2:Y:S01]  /*2f130*/  LDL.LU R2, [R1+0x38e8] ;  /* 0x0038e80001027983 */ /* 0x001ea20000300800 */
[----:B------:R-:W3:Y:S02]  /*2f140*/  LDL.LU R0, [R1+0x38e4] ;  /* 0x0038e40001007983 */ /* 0x000ee40000300800 */
[----:B------:R-:W-:Y:S02]  /*2f150*/  STL [R1+0x3748], R61 ;  /* 0x0037483d01007387 */ /* 0x000fe40000100800 */
[----:B------:R-:W-:Y:S01]  /*2f160*/  STL [R1+0x3750], R61 ;  /* 0x0037503d01007387 */ /* 0x000fe20000100800 */
[----:B------:R-:W-:Y:S01]  /*2f170*/  STL [R1+0x3758], R61 ;  /* 0x0037583d01007387 */ /* 0x000fe20000100800 */
[----:B------:R-:W-:Y:S02]  /*2f180*/  STL [R1+0x3760], R61 ;  /* 0x0037603d01007387 */ /* 0x000fe40000100800 */
[----:B------:R-:W2:Y:S02]  /*2f190*/  LDL R5, [R1+0x1158] ;  /* 0x0011580001057983 */ /* 0x000ea40000100800 */
[----:B------:R-:W2:Y:S01]  /*2f1a0*/  LDL R4, [R1+0x1154] ;  /* 0x0011540001047983 */ /* 0x000ea20000100800 */
        /* <DEDUP_REMOVED lines=13> */
[----:B------:R-:W-:Y:S01]  /*2f280*/  STS.U16 [R3+0xacc0], R21 ;  /* 0x00acc01503007388 */ /* 0x000fe20000000400 */
[----:B--2---:R-:W-:-:S02]  /*2f290*/  @!P0 LOP3.LUT R5, R5, R4, RZ, 0x3c, !PT ;  /* 0x0000000405058212 */ /* 0x004fc400078e3cff */
[----:B---3--:R-:W-:Y:S02]  /*2f2a0*/  PRMT R0, RZ, 0x7610, R0 ;  /* 0x00007610ff007816 */ /* 0x008fe40000000000 */
[----:B------:R-:W-:-:S04]  /*2f2b0*/  @!P0 LOP3.LUT R4, R5, R4, RZ, 0x3c, !PT ;  /* 0x0000000405048212 */ /* 0x000fc800078e3cff */
[----:B------:R-:W-:-:S05]  /*2f2c0*/  @!P0 LOP3.LUT R5, R5, R4, RZ, 0x3c, !PT ;  /* 0x0000000405058212 */ /* 0x000fca00078e3cff */
[----:B------:R-:W2:Y:S04]  /*2f2d0*/  @!P0 LDG.E.U16 R0, [R4.64] ;  /* 0x0000000404008981 */ /* 0x000ea8000c1e1500 */
        /* <DEDUP_REMOVED lines=13> */
[----:B----4-:R-:W-:Y:S04]  /*2f3b0*/  STS.U16 [R3+0xbc40], R7 ;  /* 0x00bc400703007388 */ /* 0x010fe80000000400 */
[----:B------:R0:W-:Y:S01]  /*2f3c0*/  STS.U16 [R3+0xbc00], R6 ;  /* 0x00bc000603007388 */ /* 0x0001e20000000400 */
        /* <DEDUP_REMOVED lines=23> */
[----:B------:R-:W-:Y:S04]  /*2f540*/  STS.U16 [R2+0x9580], R52 ;  /* 0x0095803402007388 */ /* 0x000fe80000000400 */
[----:B0-----:R-:W3:Y:S01]  /*2f550*/  LDL.LU R3, [R1+0x232c] ;  /* 0x00232c0001037983 */ /* 0x001ee20000300800 */
[----:B------:R0:W-:Y:S03]  /*2f560*/  STS.U16 [R2+0x9900], R53 ;  /* 0x0099003502007388 */ /* 0x0001e60000000400 */
[----:B0-----:R-:W4:Y:S04]  /*2f570*/  LDL.LU R2, [R1+0x38e0] ;  /* 0x0038e00001027983 */ /* 0x001f280000300800 */
[----:B--2---:R0:W-:Y:S04]  /*2f580*/  STL [R1+0x1b0], R0 ;  /* 0x0001b00001007387 */ /* 0x0041e80000100800 */
[----:B0-----:R-:W2:Y:S01]  /*2f590*/  LDL.LU R0, [R1+0x38dc] ;  /* 0x0038dc0001007983 */ /* 0x001ea20000300800 */
[----:B------:R-:W2:Y:S02]  /*2f5a0*/  LDL R4, [R1+0x114c] ;  /* 0x00114c0001047983 */ /* 0x000ea40000100800 */
[----:B------:R-:W2:Y:S01]  /*2f5b0*/  LDL R5, [R1+0x1150] ;  /* 0x0011500001057983 */ /* 0x000ea20000100800 */
[----:B----4-:R-:W-:-:S02]  /*2f5c0*/  PRMT R2, RZ, 0x7610, R2 ;  /* 0x00007610ff027816 */ /* 0x010fc40000000002 */
[----:B--2---:R-:W-:-:S04]  /*2f5d0*/  @!P1 LOP3.LUT R5, R5, R4, RZ, 0x3c, !PT ;  /* 0x0000000405059212 */ /* 0x004fc800078e3cff */
[----:B------:R-:W-:-:S04]  /*2f5e0*/  @!P1 LOP3.LUT R4, R5, R4, RZ, 0x3c, !PT ;  /* 0x0000000405049212 */ /* 0x000fc800078e3cff */
[----:B------:R-:W-:-:S05]  /*2f5f0*/  @!P1 LOP3.LUT R5, R5, R4, RZ, 0x3c, !PT ;  /* 0x0000000405059212 */ /* 0x000fca00078e3cff */
[----:B------:R-:W2:Y:S04]  /*2f600*/  @!P1 LDG.E.U16 R2, [R4.64] ;  /* 0x0000000404029981 */ /* 0x000ea8000c1e1500 */
[----:B--2---:R0:W-:Y:S04]  /*2f610*/  STL [R1+0x1ac], R2 ;  /* 0x0001ac0201007387 */ /* 0x0041e80000100800 */
[----:B0-----:R-:W2:Y:S01]  /*2f620*/  LDL.LU R2, [R1+0x38d8] ;  /* 0x0038d80001027983 */ /* 0x001ea20000300800 */
[----:B------:R-:W4:Y:S02]  /*2f630*/  LDL R4, [R1+0x1144] ;  /* 0x0011440001047983 */ /* 0x000f240000100800 */
[----:B------:R-:W4:Y:S01]  /*2f640*/  LDL R5, [R1+0x1148] ;  /* 0x0011480001057983 */ /* 0x000f220000100800 */
[----:B------:R-:W-:-:S02]  /*2f650*/  PRMT R0, RZ, 0x7610, R0 ;  /* 0x00007610ff007816 */ /* 0x000fc40000000000 */
[----:B----4-:R-:W-:-:S04]  /*2f660*/  @!P2 LOP3.LUT R5, R5, R4, RZ, 0x3c, !PT ;  /* 0x000000040505a212 */ /* 0x010fc800078e3cff */
[----:B------:R-:W-:-:S04]  /*2f670*/  @!P2 LOP3.LUT R4, R5, R4, RZ, 0x3c, !PT ;  /* 0x000000040504a212 */ /* 0x000fc800078e3cff */
[----:B------:R-:W-:-:S05]  /*2f680*/  @!P2 LOP3.LUT R5, R5, R4, RZ, 0x3c, !PT ;  /* 0x000000040505a212 */ /* 0x000fca00078e3cff */
[----:B------:R-:W4:Y:S04]  /*2f690*/  @!P2 LDG.E.U16 R0, [R4.64] ;  /* 0x000000040400a981 */ /* 0x000f28000c1e1500 */
[----:B----4-:R0:W-:Y:S04]  /*2f6a0*/  STL [R1+0x1a8], R0 ;  /* 0x0001a80001007387 */ /* 0x0101e80000100800 */
[----:B0-----:R-:W4:Y:S01]  /*2f6b0*/  LDL.LU R0, [R1+0x38d4] ;  /* 0x0038d40001007983 */ /* 0x001f220000300800 */
        /* <DEDUP_REMOVED lines=11> */
[----:B----4-:R-:W-:-:S02]  /*2f770*/  PRMT R0, RZ, 0x7610, R0 ;  /* 0x00007610ff007816 */ /* 0x010fc40000000000 */
[----:B---3--:R-:W-:-:S04]  /*2f780*/  @!P0 LOP3.LUT R5, R5, R4, RZ, 0x3c, !PT ;  /* 0x0000000405058212 */ /* 0x008fc800078e3cff */
[----:B------:R-:W-:-:S04]  /*2f790*/  @!P0 LOP3.LUT R4, R5, R4, RZ, 0x3c, !PT ;  /* 0x0000000405048212 */ /* 0x000fc800078e3cff */
[----:B------:R-:W-:-:S05]  /*2f7a0*/  @!P0 LOP3.LUT R5, R5, R4, RZ, 0x3c, !PT ;  /* 0x0000000405058212 */ /* 0x000fca00078e3cff */
[----:B------:R-:W3:Y:S04]  /*2f7b0*/  @!P0 LDG.E.U16 R0, [R4.64] ;  /* 0x0000000404008981 */ /* 0x000ee8000c1e1500 */
[----:B---3--:R0:W-:Y:S04]  /*2f7c0*/  STL [R1+0x1a0], R0 ;  /* 0x0001a00001007387 */ /* 0x0081e80000100800 */
[----:B0-----:R-:W3:Y:S01]  /*2f7d0*/  LDL.LU R0, [R1+0x38cc] ;  /* 0x0038cc0001007983 */ /* 0x001ee20000300800 */
[----:B------:R-:W4:Y:S02]  /*2f7e0*/  LDL R4, [R1+0x112c] ;  /* 0x00112c0001047983 */ /* 0x000f240000100800 */
[----:B------:R-:W4:Y:S01]  /*2f7f0*/  LDL R5, [R1+0x1130] ;  /* 0x0011300001057983 */ /* 0x000f220000100800 */
[----:B--2---:R-:W-:-:S02]  /*2f800*/  PRMT R2, RZ, 0x7610, R2 ;  /* 0x00007610ff027816 */ /* 0x004fc40000000002 */
[----:B----4-:R-:W-:-:S04]  /*2f810*/  @!P1 LOP3.LUT R5, R5, R4, RZ, 0x3c, !PT ;  /* 0x0000000405059212 */ /* 0x010fc800078e3cff */
[----:B------:R-:W-:-:S04]  /*2f820*/  @!P1 LOP3.LUT R4, R5, R4, RZ, 0x3c, !PT ;  /* 0x0000000405049212 */ /* 0x000fc800078e3cff */
[----:B------:R-:W-:-:S05]  /*2f830*/  @!P1 LOP3.LUT R5, R5, R4, RZ, 0x3c, !PT ;  /* 0x0000000405059212 */ /* 0x000fca00078e3cff */
[----:B------:R-:W2:Y:S04]  /*2f840*/  @!P1 LDG.E.U16 R2, [R4.64] ;  /* 0x0000000404029981 */ /* 0x000ea8000c1e1500 */
[----:B--2---:R0:W-:Y:S04]  /*2f850*/  STL [R1+0x19c], R2 ;  /* 0x00019c0201007387 */ /* 0x0041e80000100800 */
[----:B0-----:R-:W2:Y:S01]  /*2f860*/  LDL.LU R2, [R1+0x38c8] ;  /* 0x0038c80001027983 */ /* 0x001ea20000300800 */
[----:B------:R-:W4:Y:S02]  /*2f870*/  LDL R4, [R1+0x1124] ;  /* 0x0011240001047983 */ /* 0x000f240000100800 */
[----:B------:R-:W4:Y:S01]  /*2f880*/  LDL R5, [R1+0x1128] ;  /* 0x0011280001057983 */ /* 0x000f220000100800 */
[----:B---3--:R-:W-:-:S02]  /*2f890*/  PRMT R0, RZ, 0x7610, R0 ;  /* 0x00007610ff007816 */ /* 0x008fc40000000000 */
[----:B----4-:R-:W-:-:S04]  /*2f8a0*/  @!P2 LOP3.LUT R5, R5, R4, RZ, 0x3c, !PT ;  /* 0x000000040505a212 */ /* 0x010fc800078e3cff */
        /* <DEDUP_REMOVED lines=785> */
[----:B------:R0:W2:Y:S04]  /*329c0*/  @!P2 LDG.E.U16 R2, [R4.64] ;  /* 0x000000040402a981 */ /* 0x0000a8000c1e1500 */
[----:B0-----:R-:W4:Y:S04]  /*329d0*/  LDL R4, [R1+0xc9c] ;  /* 0x000c9c0001047983 */ /* 0x001f280000100800 */
[----:B------:R-:W4:Y:S01]  /*329e0*/  LDL R5, [R1+0xca0] ;  /* 0x000ca00001057983 */ /* 0x000f220000100800 */
[----:B---3--:R-:W-:Y:S02]  /*329f0*/  PRMT R0, RZ, 0x7610, R0 ;  /* 0x00007610ff007816 */ /* 0x008fe40000000000 */
[----:B----4-:R-:W-:-:S04]  /*32a00*/  @!P3 LOP3.LUT R5, R5, R4, RZ, 0x3c, !PT ;  /* 0x000000040505b212 */ /* 0x010fc800078e3cff */
[----:B------:R-:W-:-:S04]  /*32a10*/  @!P3 LOP3.LUT R4, R5, R4, RZ, 0x3c, !PT ;  /* 0x000000040504b212 */ /* 0x000fc800078e3cff */
[----:B------:R-:W-:Y:S01]  /*32a20*/  @!P3 LOP3.LUT R5, R5, R4, RZ, 0x3c, !PT ;  /* 0x000000040505b212 */ /* 0x000fe200078e3cff */
[----:B--2---:R-:W-:Y:S04]  /*32a30*/  STL [R1+0x36e8], R2 ;  /* 0x0036e80201007387 */ /* 0x004fe80000100800 */
[----:B------:R0:W2:Y:S04]  /*32a40*/  @!P3 LDG.E.U16 R0, [R4.64] ;  /* 0x000000040400b981 */ /* 0x0000a8000c1e1500 */
[----:B0-----:R-:W3:Y:S04]  /*32a50*/  LDL R4, [R1+0xc74] ;  /* 0x000c740001047983 */ /* 0x001ee80000100800 */
[----:B------:R-:W3:Y:S01]  /*32a60*/  LDL R5, [R1+0xc78] ;  /* 0x000c780001057983 */ /* 0x000ee20000100800 */
[----:B------:R-:W-:-:S02]  /*32a70*/  PRMT R31, RZ, 0x7610, R31 ;  /* 0x00007610ff1f7816 */ /* 0x000fc4000000001f */
[----:B---3--:R-:W-:-:S04]  /*32a80*/  @!P0 LOP3.LUT R5, R5, R4, RZ, 0x3c, !PT ;  /* 0x0000000405058212 */ /* 0x008fc800078e3cff */
[----:B------:R-:W-:-:S04]  /*32a90*/  @!P0 LOP3.LUT R4, R5, R4, RZ, 0x3c, !PT ;  /* 0x0000000405048212 */ /* 0x000fc800078e3cff */
[----:B------:R-:W-:-:S05]  /*32aa0*/  @!P0 LOP3.LUT R5, R5, R4, RZ, 0x3c, !PT ;  /* 0x0000000405058212 */ /* 0x000fca00078e3cff */
[----:B------:R-:W3:Y:S04]  /*32ab0*/  @!P0 LDG.E.U16 R31, [R4.64] ;  /* 0x00000004041f8981 */ /* 0x000ee8000c1e1500 */
[----:B--2---:R-:W-:Y:S04]  /*32ac0*/  STL [R1+0x36ec], R0 ;  /* 0x0036ec0001007387 */ /* 0x004fe80000100800 */
[----:B---3--:R0:W-:Y:S04]  /*32ad0*/  STL [R1+0x34], R31 ;  /* 0x0000341f01007387 */ /* 0x0081e80000100800 */
        /* <DEDUP_REMOVED lines=8> */
[----:B0-----:R-:W4:Y:S04]  /*32b60*/  LDL R4, [R1+0xc64] ;  /* 0x000c640001047983 */ /* 0x001f280000100800 */
[----:B------:R-:W4:Y:S01]  /*32b70*/  LDL R5, [R1+0xc68] ;  /* 0x000c680001057983 */ /* 0x000f220000100800 */
[----:B--2---:R-:W-:Y:S02]  /*32b80*/  PRMT R31, RZ, 0x7610, R31 ;  /* 0x00007610ff1f7816 */ /* 0x004fe4000000001f */
[----:B----4-:R-:W-:-:S04]  /*32b90*/  @!P2 LOP3.LUT R5, R5, R4, RZ, 0x3c, !PT ;  /* 0x000000040505a212 */ /* 0x010fc800078e3cff */
[----:B------:R-:W-:-:S04]  /*32ba0*/  @!P2 LOP3.LUT R4, R5, R4, RZ, 0x3c, !PT ;  /* 0x000000040504a212 */ /* 0x000fc800078e3cff */
[----:B------:R-:W-:-:S05]  /*32bb0*/  @!P2 LOP3.LUT R5, R5, R4, RZ, 0x3c, !PT ;  /* 0x000000040505a212 */ /* 0x000fca00078e3cff */
[----:B------:R-:W2:Y:S04]  /*32bc0*/  @!P2 LDG.E.U16 R31, [R4.64] ;  /* 0x00000004041fa981 */ /* 0x000ea8000c1e1500 */
[----:B---3--:R0:W-:Y:S04]  /*32bd0*/  STL [R1+0x30], R30 ;  /* 0x0000301e01007387 */ /* 0x0081e80000100800 */
[----:B0-----:R-:W3:Y:S04]  /*32be0*/  LDL R30, [R1+0xbf8] ;  /* 0x000bf800011e7983 */ /* 0x001ee80000100800 */
        /* <DEDUP_REMOVED lines=35> */
[----:B------:R-:W2:Y:S01]  /*32e20*/  @!P2 LDG.E.U16 R31, [R4.64] ;  /* 0x00000004041fa981 */ /* 0x000ea2000c1e1500 */
[----:B---3--:R-:W-:-:S03]  /*32e30*/  PRMT R61, RZ, 0x7610, R61 ;  /* 0x00007610ff3d7816 */ /* 0x008fc6000000003d */
[----:B--2---:R0:W-:Y:S04]  /*32e40*/  STL [R1+0x1c], R31 ;  /* 0x00001c1f01007387 */ /* 0x0041e80000100800 */
[----:B0-----:R-:W2:Y:S01]  /*32e50*/  LDL.LU R31, [R1+0x3754] ;  /* 0x00375400011f7983 */ /* 0x001ea20000300800 */
[----:B------:R-:W3:Y:S02]  /*32e60*/  LDL R5, [R1+0xbf4] ;  /* 0x000bf40001057983 */ /* 0x000ee40000100800 */
[----:B------:R-:W-:Y:S02]  /*32e70*/  @!P0 IMAD.MOV.U32 R4, RZ, RZ, R30 ;  /* 0x000000ffff048224 */ /* 0x000fe400078e001e */
[----:B------:R-:W4:Y:S04]  /*32e80*/  LDL R30, [R1+0x2194] ;  /* 0x00219400011e7983 */ /* 0x000f280000100800 */
[----:B---3--:R-:W3:Y:S04]  /*32e90*/  @!P0 LDG.E.U16 R61, [R4.64] ;  /* 0x00000004043d8981 */ /* 0x008ee8000c1e1500 */
        /* <DEDUP_REMOVED lines=36> */
[----:B0-----:R-:W2:Y:S01]  /*330e0*/  LDL R5, [R1+0x2190] ;  /* 0x0021900001057983 */ /* 0x001ea20000100800 */
[----:B------:R-:W-:Y:S01]  /*330f0*/  PRMT R58, RZ, 0x7610, R58 ;  /* 0x00007610ff3a7816 */ /* 0x000fe2000000003a */
[----:B----4-:R-:W-:Y:S02]  /*33100*/  @!P1 IMAD.MOV.U32 R4, RZ, RZ, R30 ;  /* 0x000000ffff049224 */ /* 0x010fe400078e001e */
[----:B---3--:R0:W-:Y:S01]  /*33110*/  STL [R1+0x3720], R59 ;  /* 0x0037203b01007387 */ /* 0x0081e20000100800 */
[----:B------:R-:W-:Y:S01]  /*33120*/  PRMT R54, RZ, 0x7610, R54 ;  /* 0x00007610ff367816 */ /* 0x000fe20000000036 */
[----:B------:R-:W3:Y:S02]  /*33130*/  LDL R30, [R1+0x2208] ;  /* 0x00220800011e7983 */ /* 0x000ee40000100800 */
[----:B0-----:R-:W4:Y:S04]  /*33140*/  LDL R59, [R1+0x218c] ;  /* 0x00218c00013b7983 */ /* 0x001f280000100800 */
[----:B--2---:R0:W2:Y:S04]  /*33150*/  @!P1 LDG.E.U16 R58, [R4.64] ;  /* 0x00000004043a9981 */ /* 0x0040a8000c1e1500 */
[----:B0-----:R-:W3:Y:S01]  /*33160*/  LDL R5, [R1+0x2188] ;  /* 0x0021880001057983 */ /* 0x001ee20000100800 */
[----:B----4-:R-:W-:-:S03]  /*33170*/  @!P2 IMAD.MOV.U32 R4, RZ, RZ, R59 ;  /* 0x000000ffff04a224 */ /* 0x010fc600078e003b */
[----:B--2---:R0:W-:Y:S01]  /*33180*/  STL [R1+0x3724], R58 ;  /* 0x0037243a01007387 */ /* 0x0041e20000100800 */
[----:B------:R-:W-:Y:S01]  /*33190*/  PRMT R52, RZ, 0x7610, R52 ;  /* 0x00007610ff347816 */ /* 0x000fe20000000034 */
[----:B------:R-:W2:Y:S02]  /*331a0*/  LDL R59, [R1+0x2204] ;  /* 0x00220400013b7983 */ /* 0x000ea40000100800 */
[----:B---3--:R1:W3:Y:S04]  /*331b0*/  @!P2 LDG.E.U16 R54, [R4.64] ;  /* 0x000000040436a981 */ /* 0x0082e8000c1e1500 */
[----:B0-----:R-:W4:Y:S04]  /*331c0*/  LDL R58, [R1+0x2210] ;  /* 0x00221000013a7983 */ /* 0x001f280000100800 */
[----:B-1----:R-:W2:Y:S04]  /*331d0*/  LDL R4, [R1+0x2180] ;  /* 0x0021800001047983 */ /* 0x002ea80000100800 */
[----:B------:R-:W2:Y:S02]  /*331e0*/  LDL R5, [R1+0x2184] ;  /* 0x0021840001057983 */ /* 0x000ea40000100800 */
[----:B--2---:R-:W-:-:S04]  /*331f0*/  @!P3 LOP3.LUT R5, R5, R4, RZ, 0x3c, !PT ;  /* 0x000000040505b212 */ /* 0x004fc800078e3cff */
[----:B------:R-:W-:-:S04]  /*33200*/  @!P3 LOP3.LUT R4, R5, R4, RZ, 0x3c, !PT ;  /* 0x000000040504b212 */ /* 0x000fc800078e3cff */
[----:B------:R-:W-:Y:S01]  /*33210*/  @!P3 LOP3.LUT R5, R5, R4, RZ, 0x3c, !PT ;  /* 0x000000040505b212 */ /* 0x000fe200078e3cff */
[----:B---3--:R0:W-:Y:S04]  /*33220*/  STL [R1+0x3728], R54 ;  /* 0x0037283601007387 */ /* 0x0081e80000100800 */
[----:B------:R1:W2:Y:S04]  /*33230*/  @!P3 LDG.E.U16 R52, [R4.64] ;  /* 0x000000040434b981 */ /* 0x0002a8000c1e1500 */
[----:B0-----:R-:W3:Y:S04]  /*33240*/  LDL R54, [R1+0x21fc] ;  /* 0x0021fc0001367983 */ /* 0x001ee80000100800 */
[----:B-1----:R-:W2:Y:S04]  /*33250*/  LDL R4, [R1+0x21f4] ;  /* 0x0021f40001047983 */ /* 0x002ea80000100800 */
[----:B------:R-:W2:Y:S01]  /*33260*/  LDL R5, [R1+0x2200] ;  /* 0x0022000001057983 */ /* 0x000ea20000100800 */
[----:B------:R-:W-:-:S02]  /*33270*/  PRMT R29, RZ, 0x7610, R29 ;  /* 0x00007610ff1d7816 */ /* 0x000fc4000000001d */
[----:B------:R-:W-:Y:S02]  /*33280*/  PRMT R28, RZ, 0x7610, R28 ;  /* 0x00007610ff1c7816 */ /* 0x000fe4000000001c */
[----:B--2---:R-:W-:-:S04]  /*33290*/  @!P0 LOP3.LUT R5, R5, R4, RZ, 0x3c, !PT ;  /* 0x0000000405058212 */ /* 0x004fc800078e3cff */
[----:B------:R-:W-:-:S04]  /*332a0*/  @!P0 LOP3.LUT R4, R5, R4, RZ, 0x3c, !PT ;  /* 0x0000000405048212 */ /* 0x000fc800078e3cff */
[----:B------:R-:W-:-:S05]  /*332b0*/  @!P0 LOP3.LUT R5, R5, R4, RZ, 0x3c, !PT ;  /* 0x0000000405058212 */ /* 0x000fca00078e3cff */
[----:B------:R0:W2:Y:S02]  /*332c0*/  @!P0 LDG.E.U16 R29, [R4.64] ;  /* 0x00000004041d8981 */ /* 0x0000a4000c1e1500 */
[----:B0-----:R-:W-:Y:S02]  /*332d0*/  @!P1 IMAD.MOV.U32 R4, RZ, RZ, R30 ;  /* 0x000000ffff049224 */ /* 0x001fe400078e001e */
[----:B---3--:R-:W-:-:S05]  /*332e0*/  @!P1 IMAD.MOV.U32 R5, RZ, RZ, R54 ;  /* 0x000000ffff059224 */ /* 0x008fca00078e0036 */
[----:B------:R4:W3:Y:S04]  /*332f0*/  @!P1 LDG.E.U16 R28, [R4.64] ;  /* 0x00000004041c9981 */ /* 0x0008e8000c1e1500 */
[----:B------:R0:W-:Y:S01]  /*33300*/  STL [R1+0x372c], R52 ;  /* 0x00372c3401007387 */ /* 0x0001e20000100800 */
[----:B------:R-:W-:Y:S01]  /*33310*/  PRMT R27, RZ, 0x7610, R27 ;  /* 0x00007610ff1b7816 */ /* 0x000fe2000000001b */
[----:B----4-:R-:W-:Y:S02]  /*33320*/  @!P2 IMAD.MOV.U32 R4, RZ, RZ, R58 ;  /* 0x000000ffff04a224 */ /* 0x010fe400078e003a */
[----:B0-----:R-:W4:Y:S01]  /*33330*/  LDL R52, [R1+0x2218] ;  /* 0x0022180001347983 */ /* 0x001f220000100800 */
[----:B------:R-:W-:-:S05]  /*33340*/  @!P2 IMAD.MOV.U32 R5, RZ, RZ, R59 ;  /* 0x000000ffff05a224 */ /* 0x000fca00078e003b */
[----:B------:R4:W4:Y:S04]  /*33350*/  @!P2 LDG.E.U16 R27, [R4.64] ;  /* 0x00000004041ba981 */ /* 0x000928000c1e1500 */
[----:B--2---:R0:W-:Y:S01]  /*33360*/  STL [R1+0x3730], R29 ;  /* 0x0037301d01007387 */ /* 0x0041e20000100800 */
[----:B------:R-:W2:Y:S03]  /*33370*/  LDL R30, [R1+0x2280] ;  /* 0x00228000011e7983 */ /* 0x000ea60000100800 */
[----:B0-----:R-:W2:Y:S04]  /*33380*/  LDL R29, [R1+0x220c] ;  /* 0x00220c00011d7983 */ /* 0x001ea80000100800 */
[----:B---3--:R0:W-:Y:S01]  /*33390*/  STL [R1+0x3734], R28 ;  /* 0x0037341c01007387 */ /* 0x0081e20000100800 */
[----:B------:R-:W-:Y:S01]  /*333a0*/  PRMT R26, RZ, 0x7610, R26 ;  /* 0x00007610ff1a7816 */ /* 0x000fe2000000001a */
[----:B------:R-:W3:Y:S02]  /*333b0*/  LDL R59, [R1+0x2288] ;  /* 0x00228800013b7983 */ /* 0x000ee40000100800 */
[----:B------:R-:W3:Y:S01]  /*333c0*/  LDL R58, [R1+0x2284] ;  /* 0x00228400013a7983 */ /* 0x000ee20000100800 */
[----:B------:R-:W3:Y:S04]  /*333d0*/  LDL R54, [R1+0x2290] ;  /* 0x0022900001367983 */ /* 0x000ee80000100800 */
[----:B0-----:R-:W3:Y:S01]  /*333e0*/  LDL R28, [R1+0x2274] ;  /* 0x00227400011c7983 */ /* 0x001ee20000100800 */
[----:B----4-:R-:W-:Y:S01]  /*333f0*/  @!P3 IMAD.MOV.U32 R4, RZ, RZ, R52 ;  /* 0x000000ffff04b224 */ /* 0x010fe200078e0034 */
[----:B------:R-:W-:-:S02]  /*33400*/  PRMT R25, RZ, 0x7610, R25 ;  /* 0x00007610ff197816 */ /* 0x000fc40000000019 */
[----:B------:R0:W-:Y:S01]  /*33410*/  STL [R1+0x3738], R27 ;  /* 0x0037381b01007387 */ /* 0x0001e20000100800 */
[----:B------:R-:W4:Y:S03]  /*33420*/  LDL R52, [R1+0x228c] ;  /* 0x00228c0001347983 */ /* 0x000f260000100800 */
[----:B0-----:R-:W4:Y:S01]  /*33430*/  LDL R27, [R1+0x227c] ;  /* 0x00227c00011b7983 */ /* 0x001f220000100800 */
[----:B--2---:R-:W-:-:S03]  /*33440*/  @!P3 IMAD.MOV.U32 R5, RZ, RZ, R29 ;  /* 0x000000ffff05b224 */ /* 0x004fc600078e001d */
[----:B------:R-:W2:Y:S04]  /*33450*/  LDL R29, [R1+0x2298] ;  /* 0x00229800011d7983 */ /* 0x000ea80000100800 */
[----:B------:R0:W2:Y:S02]  /*33460*/  @!P3 LDG.E.U16 R26, [R4.64] ;  /* 0x00000004041ab981 */ /* 0x0000a4000c1e1500 */
[----:B0-----:R-:W-:Y:S02]  /*33470*/  @!P0 IMAD.MOV.U32 R4, RZ, RZ, R30 ;  /* 0x000000ffff048224 */ /* 0x001fe400078e001e */
[----:B---3--:R-:W-:-:S05]  /*33480*/  @!P0 IMAD.MOV.U32 R5, RZ, RZ, R28 ;  /* 0x000000ffff058224 */ /* 0x008fca00078e001c */
[----:B------:R0:W3:Y:S01]  /*33490*/  @!P0 LDG.E.U16 R25, [R4.64] ;  /* 0x0000000404198981 */ /* 0x0000e2000c1e1500 */
[----:B------:R-:W-:Y:S01]  /*334a0*/  PRMT R24, RZ, 0x7610, R24 ;  /* 0x00007610ff187816 */ /* 0x000fe20000000018 */
[----:B0-----:R-:W-:Y:S02]  /*334b0*/  @!P1 IMAD.MOV.U32 R4, RZ, RZ, R59 ;  /* 0x000000ffff049224 */ /* 0x001fe400078e003b */
[----:B----4-:R-:W-:-:S05]  /*334c0*/  @!P1 IMAD.MOV.U32 R5, RZ, RZ, R27 ;  /* 0x000000ffff059224 */ /* 0x010fca00078e001b */
[----:B------:R0:W4:Y:S02]  /*334d0*/  @!P1 LDG.E.U16 R24, [R4.64] ;  /* 0x0000000404189981 */ /* 0x000124000c1e1500 */
[----:B0-----:R-:W-:Y:S02]  /*334e0*/  @!P2 IMAD.MOV.U32 R5, RZ, RZ, R58 ;  /* 0x000000ffff05a224 */ /* 0x001fe400078e003a */
[----:B--2---:R0:W-:Y:S01]  /*334f0*/  STL [R1+0x373c], R26 ;  /* 0x00373c1a01007387 */ /* 0x0041e20000100800 */
[----:B------:R-:W2:Y:S02]  /*33500*/  LDL R30, [R1+0x22f4] ;  /* 0x0022f400011e7983 */ /* 0x000ea40000100800 */
[----:B------:R-:W4:Y:S01]  /*33510*/  LDL R28, [R1+0x2300] ;  /* 0x00230000011c7983 */ /* 0x000f220000100800 */
[----:B---3--:R1:W-:Y:S01]  /*33520*/  STL [R1+0x3740], R25 ;  /* 0x0037401901007387 */ /* 0x0083e20000100800 */
[----:B------:R-:W3:Y:S02]  /*33530*/  LDL R59, [R1+0x22fc] ;  /* 0x0022fc00013b7983 */ /* 0x000ee40000100800 */
[----:B------:R-:W3:Y:S02]  /*33540*/  LDL R58, [R1+0x2308] ;  /* 0x00230800013a7983 */ /* 0x000ee40000100800 */
[----:B------:R-:W3:Y:S01]  /*33550*/  LDL R27, [R1+0x2304] ;  /* 0x00230400011b7983 */ /* 0x000ee20000100800 */
[----:B0-----:R-:W3:Y:S01]  /*33560*/  LDL R26, [R1+0x2310] ;  /* 0x00231000011a7983 */ /* 0x001ee20000100800 */
[----:B------:R-:W-:Y:S01]  /*33570*/  PRMT R23, RZ, 0x7610, R23 ;  /* 0x00007610ff177816 */ /* 0x000fe20000000017 */
[----:B------:R-:W-:Y:S01]  /*33580*/  @!P2 IMAD.MOV.U32 R4, RZ, RZ, R54 ;  /* 0x000000ffff04a224 */ /* 0x000fe200078e0036 */
[----:B------:R-:W-:Y:S01]  /*33590*/  PRMT R22, RZ, 0x7610, R22 ;  /* 0x00007610ff167816 */ /* 0x000fe20000000016 */
[----:B------:R-:W3:Y:S04]  /*335a0*/  LDL R54, [R1+0xc3c] ;  /* 0x000c3c0001367983 */ /* 0x000ee80000100800 */
[----:B------:R0:W3:Y:S04]  /*335b0*/  @!P2 LDG.E.U16 R23, [R4.64] ;  /* 0x000000040417a981 */ /* 0x0000e8000c1e1500 */
[----:B-1----:R-:W3:Y:S01]  /*335c0*/  LDL R25, [R1+0x2318] ;  /* 0x0023180001197983 */ /* 0x002ee20000100800 */
[----:B0-----:R-:W-:-:S03]  /*335d0*/  @!P3 IMAD.MOV.U32 R4, RZ, RZ, R29 ;  /* 0x000000ffff04b224 */ /* 0x001fc600078e001d */
[----:B------:R-:W3:Y:S01]  /*335e0*/  LDL R29, [R1+0x230c] ;  /* 0x00230c00011d7983 */ /* 0x000ee20000100800 */
[----:B------:R-:W-:Y:S02]  /*335f0*/  @!P3 IMAD.MOV.U32 R5, RZ, RZ, R52 ;  /* 0x000000ffff05b224 */ /* 0x000fe400078e0034 */
[----:B------:R-:W3:Y:S01]  /*33600*/  LDL R52, [R1+0xc40] ;  /* 0x000c400001347983 */ /* 0x000ee20000100800 */
[----:B------:R-:W-:Y:S02]  /*33610*/  PRMT R21, RZ, 0x7610, R21 ;  /* 0x00007610ff157816 */ /* 0x000fe40000000015 */
[----:B------:R2:W3:Y:S01]  /*33620*/  @!P3 LDG.E.U16 R22, [R4.64] ;  /* 0x000000040416b981 */ /* 0x0004e2000c1e1500 */
[----:B------:R-:W-:Y:S01]  /*33630*/  PRMT R20, RZ, 0x7610, R20 ;  /* 0x00007610ff147816 */ /* 0x000fe20000000014 */
[----:B--2---:R-:W-:Y:S02]  /*33640*/  @!P0 IMAD.MOV.U32 R5, RZ, RZ, R30 ;  /* 0x000000ffff058224 */ /* 0x004fe400078e001e */
[----:B----4-:R-:W-:Y:S01]  /*33650*/  @!P0 IMAD.MOV.U32 R4, RZ, RZ, R28 ;  /* 0x000000ffff048224 */ /* 0x010fe200078e001c */
[----:B------:R-:W2:Y:S04]  /*33660*/  LDL R30, [R1+0xbd4] ;  /* 0x000bd400011e7983 */ /* 0x000ea80000100800 */
[----:B------:R-:W4:Y:S04]  /*33670*/  LDL R28, [R1+0xbd8] ;  /* 0x000bd800011c7983 */ /* 0x000f280000100800 */
[----:B------:R3:W4:Y:S02]  /*33680*/  @!P0 LDG.E.U16 R21, [R4.64] ;  /* 0x0000000404158981 */ /* 0x000724000c1e1500 */
[----:B---3--:R-:W-:-:S02]  /*33690*/  @!P1 IMAD.MOV.U32 R5, RZ, RZ, R59 ;  /* 0x000000ffff059224 */ /* 0x008fc400078e003b */
[----:B------:R-:W-:-:S05]  /*336a0*/  @!P1 IMAD.MOV.U32 R4, RZ, RZ, R58 ;  /* 0x000000ffff049224 */ /* 0x000fca00078e003a */
[----:B------:R0:W3:Y:S02]  /*336b0*/  @!P1 LDG.E.U16 R20, [R4.64] ;  /* 0x0000000404149981 */ /* 0x0000e4000c1e1500 */
[----:B0-----:R-:W-:Y:S02]  /*336c0*/  @!P2 IMAD.MOV.U32 R4, RZ, RZ, R26 ;  /* 0x000000ffff04a224 */ /* 0x001fe400078e001a */
[----:B------:R-:W-:Y:S01]  /*336d0*/  @!P2 IMAD.MOV.U32 R5, RZ, RZ, R27 ;  /* 0x000000ffff05a224 */ /* 0x000fe200078e001b */
[----:B------:R-:W3:Y:S04]  /*336e0*/  LDL R26, [R1+0xbd0] ;  /* 0x000bd000011a7983 */ /* 0x000ee80000100800 */
[----:B------:R-:W3:Y:S01]  /*336f0*/  LDL R27, [R1+0xbcc] ;  /* 0x000bcc00011b7983 */ /* 0x000ee20000100800 */
[----:B------:R-:W-:-:S02]  /*33700*/  PRMT R19, RZ, 0x7610, R19 ;  /* 0x00007610ff137816 */ /* 0x000fc40000000013 */
[----:B------:R-:W-:-:S04]  /*33710*/  PRMT R18, RZ, 0x7610, R18 ;  /* 0x00007610ff127816 */ /* 0x000fc80000000012 */
[----:B------:R0:W3:Y:S01]  /*33720*/  @!P2 LDG.E.U16 R19, [R4.64] ;  /* 0x000000040413a981 */ /* 0x0000e2000c1e1500 */
[----:B------:R-:W-:Y:S01]  /*33730*/  PRMT R31, RZ, 0x7610, R31 ;  /* 0x00007610ff1f7816 */ /* 0x000fe2000000001f */
[----:B0-----:R-:W-:Y:S02]  /*33740*/  @!P3 IMAD.MOV.U32 R4, RZ, RZ, R25 ;  /* 0x000000ffff04b224 */ /* 0x001fe400078e0019 */
[----:B------:R-:W-:Y:S01]  /*33750*/  @!P3 IMAD.MOV.U32 R5, RZ, RZ, R29 ;  /* 0x000000ffff05b224 */ /* 0x000fe200078e001d */
[----:B------:R-:W3:Y:S04]  /*33760*/  LDL R25, [R1+0xbc8] ;  /* 0x000bc80001197983 */ /* 0x000ee80000100800 */
[----:B------:R-:W3:Y:S04]  /*33770*/  LDL R29, [R1+0xbc4] ;  /* 0x000bc400011d7983 */ /* 0x000ee80000100800 */
[----:B------:R0:W3:Y:S02]  /*33780*/  @!P3 LDG.E.U16 R18, [R4.64] ;  /* 0x000000040412b981 */ /* 0x0000e4000c1e1500 */
[----:B0-----:R-:W-:-:S02]  /*33790*/  @!P3 IMAD.MOV.U32 R4, RZ, RZ, R52 ;  /* 0x000000ffff04b224 */ /* 0x001fc400078e0034 */
[----:B------:R-:W-:-:S05]  /*337a0*/  @!P3 IMAD.MOV.U32 R5, RZ, RZ, R54 ;  /* 0x000000ffff05b224 */ /* 0x000fca00078e0036 */
[----:B------:R2:W3:Y:S01]  /*337b0*/  @!P3 LDG.E.U16 R31, [R4.64] ;  /* 0x00000004041fb981 */ /* 0x0004e2000c1e1500 */
[----:B------:R-:W-:Y:S02]  /*337c0*/  PRMT R0, RZ, 0x7610, R0 ;  /* 0x00007610ff007816 */ /* 0x000fe40000000000 */
[----:B------:R-:W-:Y:S01]  /*337d0*/  PRMT R2, RZ, 0x7610, R2 ;  /* 0x00007610ff027816 */ /* 0x000fe20000000002 */
[----:B--2---:R-:W-:Y:S02]  /*337e0*/  @!P0 IMAD.MOV.U32 R5, RZ, RZ, R30 ;  /* 0x000000ffff058224 */ /* 0x004fe400078e001e */
[----:B----4-:R-:W-:-:S05]  /*337f0*/  @!P0 IMAD.MOV.U32 R4, RZ, RZ, R28 ;  /* 0x000000ffff048224 */ /* 0x010fca00078e001c */
[----:B------:R3:W2:Y:S02]  /*33800*/  @!P0 LDG.E.U16 R0, [R4.64] ;  /* 0x0000000404008981 */ /* 0x0006a4000c1e1500 */
[----:B---3--:R-:W-:Y:S02]  /*33810*/  @!P1 IMAD.MOV.U32 R4, RZ, RZ, R26 ;  /* 0x000000ffff049224 */ /* 0x008fe400078e001a */
[----:B------:R-:W-:-:S05]  /*33820*/  @!P1 IMAD.MOV.U32 R5, RZ, RZ, R27 ;  /* 0x000000ffff059224 */ /* 0x000fca00078e001b */
[----:B------:R0:W3:Y:S01]  /*33830*/  @!P1 LDG.E.U16 R2, [R4.64] ;  /* 0x0000000404029981 */ /* 0x0000e2000c1e1500 */
[----:B------:R-:W-:Y:S01]  /*33840*/  PRMT R61, RZ, 0x7610, R61 ;  /* 0x00007610ff3d7816 */ /* 0x000fe2000000003d */
[----:B0-----:R-:W-:Y:S02]  /*33850*/  @!P2 IMAD.MOV.U32 R4, RZ, RZ, R25 ;  /* 0x000000ffff04a224 */ /* 0x001fe400078e0019 */
[----:B------:R-:W-:-:S05]  /*33860*/  @!P2 IMAD.MOV.U32 R5, RZ, RZ, R29 ;  /* 0x000000ffff05a224 */ /* 0x000fca00078e001d */
[----:B------:R-:W4:Y:S04]  /*33870*/  @!P2 LDG.E.U16 R61, [R4.64] ;  /* 0x00000004043da981 */ /* 0x000f28000c1e1500 */
[----:B------:R0:W-:Y:S01]  /*33880*/  STL [R1+0x18], R31 ;  /* 0x0000181f01007387 */ /* 0x0001e20000100800 */
[----:B------:R-:W4:Y:S03]  /*33890*/  LDL R28, [R1+0xbc0] ;  /* 0x000bc000011c7983 */ /* 0x000f260000100800 */
[----:B0-----:R-:W4:Y:S04]  /*338a0*/  LDL R31, [R1+0xbbc] ;  /* 0x000bbc00011f7983 */ /* 0x001f280000100800 */
[----:B--2---:R0:W-:Y:S01]  /*338b0*/  STL [R1+0x36f0], R0 ;  /* 0x0036f00001007387 */ /* 0x0041e20000100800 */
[----:B------:R-:W2:Y:S02]  /*338c0*/  LDL R27, [R1+0x217c] ;  /* 0x00217c00011b7983 */ /* 0x000ea40000100800 */
[----:B------:R-:W2:Y:S01]  /*338d0*/  LDL R26, [R1+0x21b0] ;  /* 0x0021b000011a7983 */ /* 0x000ea20000100800 */
[----:B---3--:R1:W-:Y:S01]  /*338e0*/  STL [R1+0x36f4], R2 ;  /* 0x0036f40201007387 */ /* 0x0083e20000100800 */
[----:B------:R-:W3:Y:S02]  /*338f0*/  LDL R30, [R1+0x21a8] ;  /* 0x0021a800011e7983 */ /* 0x000ee40000100800 */
[----:B------:R-:W3:Y:S02]  /*33900*/  LDL R29, [R1+0x21ac] ;  /* 0x0021ac00011d7983 */ /* 0x000ee40000100800 */
[----:B------:R-:W3:Y:S01]  /*33910*/  LDL R25, [R1+0x21a0] ;  /* 0x0021a00001197983 */ /* 0x000ee20000100800 */
[----:B0-----:R-:W3:Y:S01]  /*33920*/  LDL R0, [R1+0x21a4] ;  /* 0x0021a40001007983 */ /* 0x001ee20000100800 */
[----:B------:R-:W-:-:S02]  /*33930*/  PRMT R60, RZ, 0x7610, R60 ;  /* 0x00007610ff3c7816 */ /* 0x000fc4000000003c */
[----:B------:R-:W-:Y:S01]  /*33940*/  PRMT R50, RZ, 0x7610, R50 ;  /* 0x00007610ff327816 */ /* 0x000fe20000000032 */
[----:B----4-:R-:W-:Y:S01]  /*33950*/  STL [R1+0x36f8], R61 ;  /* 0x0036f83d01007387 */ /* 0x010fe20000100800 */
[----:B-1----:R-:W4:Y:S02]  /*33960*/  LDL R2, [R1+0x21b8] ;  /* 0x0021b80001027983 */ /* 0x002f240000100800 */
[----:B------:R-:W-:Y:S02]  /*33970*/  @!P3 IMAD.MOV.U32 R4, RZ, RZ, R28 ;  /* 0x000000ffff04b224 */ /* 0x000fe400078e001c */
[----:B------:R-:W4:Y:S01]  /*33980*/  LDL R28, [R1+0x219c] ;  /* 0x00219c00011c7983 */ /* 0x000f220000100800 */
[----:B------:R-:W-:-:S05]  /*33990*/  @!P3 IMAD.MOV.U32 R5, RZ, RZ, R31 ;  /* 0x000000ffff05b224 */ /* 0x000fca00078e001f */
[----:B------:R2:W4:Y:S01]  /*339a0*/  @!P3 LDG.E.U16 R60, [R4.64] ;  /* 0x00000004043cb981 */ /* 0x000522000c1e1500 */
[----:B------:R-:W-:Y:S01]  /*339b0*/  PRMT R48, RZ, 0x7610, R48 ;  /* 0x00007610ff307816 */ /* 0x000fe20000000030 */
[----:B--2---:R-:W-:Y:S02]  /*339c0*/  @!P0 IMAD.MOV.U32 R5, RZ, RZ, R27 ;  /* 0x000000ffff058224 */ /* 0x004fe400078e001b */
[----:B------:R-:W-:-:S05]  /*339d0*/  @!P0 IMAD.MOV.U32 R4, RZ, RZ, R26 ;  /* 0x000000ffff048224 */ /* 0x000fca00078e001a */
[----:B------:R3:W2:Y:S02]  /*339e0*/  @!P0 LDG.E.U16 R50, [R4.64] ;  /* 0x0000000404328981 */ /* 0x0006a4000c1e1500 */
[----:B---3--:R-:W-:Y:S02]  /*339f0*/  @!P1 IMAD.MOV.U32 R5, RZ, RZ, R30 ;  /* 0x000000ffff059224 */ /* 0x008fe400078e001e */
[----:B------:R-:W-:-:S05]  /*33a00*/  @!P1 IMAD.MOV.U32 R4, RZ, RZ, R29 ;  /* 0x000000ffff049224 */ /* 0x000fca00078e001d */
[----:B------:R0:W3:Y:S01]  /*33a10*/  @!P1 LDG.E.U16 R48, [R4.64] ;  /* 0x0000000404309981 */ /* 0x0000e2000c1e1500 */
[----:B------:R-:W-:Y:S02]  /*33a20*/  PRMT R17, RZ, 0x7610, R17 ;  /* 0x00007610ff117816 */ /* 0x000fe40000000011 */
[----:B------:R-:W-:Y:S01]  /*33a30*/  PRMT R16, RZ, 0x7610, R16 ;  /* 0x00007610ff107816 */ /* 0x000fe20000000010 */
[----:B0-----:R-:W-:Y:S02]  /*33a40*/  @!P2 IMAD.MOV.U32 R4, RZ, RZ, R0 ;  /* 0x000000ffff04a224 */ /* 0x001fe400078e0000 */
[----:B------:R-:W-:-:S05]  /*33a50*/  @!P2 IMAD.MOV.U32 R5, RZ, RZ, R25 ;  /* 0x000000ffff05a224 */ /* 0x000fca00078e0019 */
[----:B------:R4:W3:Y:S02]  /*33a60*/  @!P2 LDG.E.U16 R17, [R4.64] ;  /* 0x000000040411a981 */ /* 0x0008e4000c1e1500 */
[----:B----4-:R-:W-:Y:S02]  /*33a70*/  @!P3 IMAD.MOV.U32 R4, RZ, RZ, R2 ;  /* 0x000000ffff04b224 */ /* 0x010fe400078e0002 */
[----:B------:R-:W-:-:S05]  /*33a80*/  @!P3 IMAD.MOV.U32 R5, RZ, RZ, R28 ;  /* 0x000000ffff05b224 */ /* 0x000fca00078e001c */
[----:B------:R-:W4:Y:S04]  /*33a90*/  @!P3 LDG.E.U16 R16, [R4.64] ;  /* 0x000000040410b981 */ /* 0x000f28000c1e1500 */
[----:B------:R-:W-:Y:S01]  /*33aa0*/  STL [R1+0x36fc], R60 ;  /* 0x0036fc3c01007387 */ /* 0x000fe20000100800 */
[----:B------:R-:W4:Y:S02]  /*33ab0*/  LDL R27, [R1+0x2214] ;  /* 0x00221400011b7983 */ /* 0x000f240000100800 */
[----:B------:R-:W4:Y:S01]  /*33ac0*/  LDL R26, [R1+0x2220] ;  /* 0x00222000011a7983 */ /* 0x000f220000100800 */
[----:B--2---:R-:W-:Y:S04]  /*33ad0*/  STL [R1+0x3700], R50 ;  /* 0x0037003201007387 */ /* 0x004fe80000100800 */
[----:B---3--:R-:W-:Y:S01]  /*33ae0*/  STL [R1+0x3704], R48 ;  /* 0x0037043001007387 */ /* 0x008fe20000100800 */
[----:B------:R-:W2:Y:S02]  /*33af0*/  LDL R25, [R1+0x221c] ;  /* 0x00221c0001197983 */ /* 0x000ea40000100800 */
[----:B------:R-:W3:Y:S01]  /*33b00*/  LDL R0, [R1+0x2228] ;  /* 0x0022280001007983 */ /* 0x000ee20000100800 */
[----:B------:R0:W-:Y:S01]  /*33b10*/  STL [R1+0x3708], R17 ;  /* 0x0037081101007387 */ /* 0x0001e20000100800 */
[----:B------:R-:W3:Y:S03]  /*33b20*/  LDL R2, [R1+0x2230] ;  /* 0x0022300001027983 */ /* 0x000ee60000100800 */
[----:B0-----:R-:W3:Y:S04]  /*33b30*/  LDL R17, [R1+0x2224] ;  /* 0x0022240001117983 */ /* 0x001ee80000100800 */
[----:B----4-:R0:W-:Y:S01]  /*33b40*/  STL [R1+0x370c], R16 ;  /* 0x00370c1001007387 */ /* 0x0101e20000100800 */
[----:B------:R-:W4:Y:S02]  /*33b50*/  LDL R29, [R1+0x222c] ;  /* 0x00222c00011d7983 */ /* 0x000f240000100800 */
[----:B------:R-:W4:Y:S01]  /*33b60*/  LDL R28, [R1+0x2238] ;  /* 0x00223800011c7983 */ /* 0x000f220000100800 */
[----:B------:R-:W-:Y:S01]  /*33b70*/  PRMT R15, RZ, 0x7610, R15 ;  /* 0x00007610ff0f7816 */ /* 0x000fe2000000000f */
[----:B------:R-:W-:-:S02]  /*33b80*/  @!P0 IMAD.MOV.U32 R5, RZ, RZ, R27 ;  /* 0x000000ffff058224 */ /* 0x000fc400078e001b */
[----:B------:R-:W-:Y:S01]  /*33b90*/  @!P0 IMAD.MOV.U32 R4, RZ, RZ, R26 ;  /* 0x000000ffff048224 */ /* 0x000fe200078e001a */
[----:B------:R-:W-:Y:S02]  /*33ba0*/  PRMT R14, RZ, 0x7610, R14 ;  /* 0x00007610ff0e7816 */ /* 0x000fe4000000000e */
[----:B------:R-:W-:Y:S02]  /*33bb0*/  PRMT R13, RZ, 0x7610, R13 ;  /* 0x00007610ff0d7816 */ /* 0x000fe4000000000d */
[----:B------:R-:W-:Y:S01]  /*33bc0*/  PRMT R12, RZ, 0x7610, R12 ;  /* 0x00007610ff0c7816 */ /* 0x000fe2000000000c */
[----:B------:R-:W4:Y:S04]  /*33bd0*/  LDL R27, [R1+0x2294] ;  /* 0x00229400011b7983 */ /* 0x000f280000100800 */
[----:B------:R2:W4:Y:S04]  /*33be0*/  @!P0 LDG.E.U16 R15, [R4.64] ;  /* 0x00000004040f8981 */ /* 0x000528000c1e1500 */
[----:B------:R-:W4:Y:S01]  /*33bf0*/  LDL R26, [R1+0x22a0] ;  /* 0x0022a000011a7983 */ /* 0x000f220000100800 */
[----:B--2---:R-:W-:-:S02]  /*33c00*/  @!P1 IMAD.MOV.U32 R5, RZ, RZ, R25 ;  /* 0x000000ffff059224 */ /* 0x004fc400078e0019 */
[----:B---3--:R-:W-:-:S05]  /*33c10*/  @!P1 IMAD.MOV.U32 R4, RZ, RZ, R0 ;  /* 0x000000ffff049224 */ /* 0x008fca00078e0000 */
[----:B------:R1:W2:Y:S02]  /*33c20*/  @!P1 LDG.E.U16 R14, [R4.64] ;  /* 0x00000004040e9981 */ /* 0x0002a4000c1e1500 */
[----:B-1----:R-:W-:Y:S02]  /*33c30*/  @!P2 IMAD.MOV.U32 R4, RZ, RZ, R2 ;  /* 0x000000ffff04a224 */ /* 0x002fe400078e0002 */
[----:B------:R-:W-:-:S05]  /*33c40*/  @!P2 IMAD.MOV.U32 R5, RZ, RZ, R17 ;  /* 0x000000ffff05a224 */ /* 0x000fca00078e0011 */
[----:B------:R4:W3:Y:S02]  /*33c50*/  @!P2 LDG.E.U16 R13, [R4.64] ;  /* 0x00000004040da981 */ /* 0x0008e4000c1e1500 */
[----:B----4-:R-:W-:Y:S02]  /*33c60*/  @!P3 IMAD.MOV.U32 R4, RZ, RZ, R28 ;  /* 0x000000ffff04b224 */ /* 0x010fe400078e001c */
[----:B------:R-:W-:-:S05]  /*33c70*/  @!P3 IMAD.MOV.U32 R5, RZ, RZ, R29 ;  /* 0x000000ffff05b224 */ /* 0x000fca00078e001d */
[----:B------:R1:W4:Y:S04]  /*33c80*/  @!P3 LDG.E.U16 R12, [R4.64] ;  /* 0x00000004040cb981 */ /* 0x000328000c1e1500 */
[----:B------:R-:W-:Y:S01]  /*33c90*/  STL [R1+0x3710], R15 ;  /* 0x0037100f01007387 */ /* 0x000fe20000100800 */
[----:B------:R-:W4:Y:S02]  /*33ca0*/  LDL R25, [R1+0x229c] ;  /* 0x00229c0001197983 */ /* 0x000f240000100800 */
[----:B0-----:R-:W4:Y:S02]  /*33cb0*/  LDL R16, [R1+0x22a8] ;  /* 0x0022a80001107983 */ /* 0x001f240000100800 */
[----:B------:R-:W4:Y:S01]  /*33cc0*/  LDL R0, [R1+0x22b0] ;  /* 0x0022b00001007983 */ /* 0x000f220000100800 */
[----:B--2---:R0:W-:Y:S01]  /*33cd0*/  STL [R1+0x3714], R14 ;  /* 0x0037140e01007387 */ /* 0x0041e20000100800 */
[----:B------:R-:W2:Y:S02]  /*33ce0*/  LDL R17, [R1+0x22a4] ;  /* 0x0022a40001117983 */ /* 0x000ea40000100800 */
[----:B------:R-:W2:Y:S01]  /*33cf0*/  LDL R2, [R1+0x22b8] ;  /* 0x0022b80001027983 */ /* 0x000ea20000100800 */
[----:B------:R-:W-:Y:S01]  /*33d00*/  PRMT R11, RZ, 0x7610, R11 ;  /* 0x00007610ff0b7816 */ /* 0x000fe2000000000b */
[----:B-1----:R-:W-:-:S02]  /*33d10*/  @!P0 IMAD.MOV.U32 R4, RZ, RZ, R26 ;  /* 0x000000ffff048224 */ /* 0x002fc400078e001a */
[----:B------:R-:W-:Y:S01]  /*33d20*/  @!P0 IMAD.MOV.U32 R5, RZ, RZ, R27 ;  /* 0x000000ffff058224 */ /* 0x000fe200078e001b */
[----:B------:R-:W-:-:S04]  /*33d30*/  PRMT R10, RZ, 0x7610, R10 ;  /* 0x00007610ff0a7816 */ /* 0x000fc8000000000a */
[----:B------:R1:W2:Y:S04]  /*33d40*/  @!P0 LDG.E.U16 R11, [R4.64] ;  /* 0x00000004040b8981 */ /* 0x0002a8000c1e1500 */
[----:B---3--:R3:W-:Y:S01]  /*33d50*/  STL [R1+0x3718], R13 ;  /* 0x0037180d01007387 */ /* 0x0087e20000100800 */
[----:B0-----:R-:W2:Y:S03]  /*33d60*/  LDL R14, [R1+0x2320] ;  /* 0x00232000010e7983 */ /* 0x001ea60000100800 */
[----:B---3--:R-:W3:Y:S04]  /*33d70*/  LDL R13, [R1+0x22ac] ;  /* 0x0022ac00010d7983 */ /* 0x008ee80000100800 */
[----:B----4-:R0:W-:Y:S01]  /*33d80*/  STL [R1+0x371c], R12 ;  /* 0x00371c0c01007387 */ /* 0x0101e20000100800 */
[----:B------:R-:W4:Y:S02]  /*33d90*/  LDL R15, [R1+0x2314] ;  /* 0x00231400010f7983 */ /* 0x000f240000100800 */
[----:B-1----:R-:W-:-:S02]  /*33da0*/  @!P1 IMAD.MOV.U32 R5, RZ, RZ, R25 ;  /* 0x000000ffff059224 */ /* 0x002fc400078e0019 */
[----:B------:R-:W-:Y:S01]  /*33db0*/  @!P1 IMAD.MOV.U32 R4, RZ, RZ, R16 ;  /* 0x000000ffff049224 */ /* 0x000fe200078e0010 */
[----:B------:R-:W-:Y:S01]  /*33dc0*/  PRMT R9, RZ, 0x7610, R9 ;  /* 0x00007610ff097816 */ /* 0x000fe20000000009 */
[----:B------:R-:W4:Y:S04]  /*33dd0*/  LDL R16, [R1+0x231c] ;  /* 0x00231c0001107983 */ /* 0x000f280000100800 */
[----:B------:R1:W4:Y:S04]  /*33de0*/  @!P1 LDG.E.U16 R10, [R4.64] ;  /* 0x00000004040a9981 */ /* 0x000328000c1e1500 */
[----:B------:R-:W4:Y:S04]  /*33df0*/  LDL R25, [R1+0x2338] ;  /* 0x0023380001197983 */ /* 0x000f280000100800 */
[----:B0-----:R-:W4:Y:S01]  /*33e00*/  LDL R12, [R1+0x2328] ;  /* 0x00232800010c7983 */ /* 0x001f220000100800 */
[----:B-1----:R-:W-:-:S03]  /*33e10*/  @!P2 IMAD.MOV.U32 R4, RZ, RZ, R0 ;  /* 0x000000ffff04a224 */ /* 0x002fc600078e0000 */
[----:B------:R-:W4:Y:S01]  /*33e20*/  LDL R0, [R1+0x2330] ;  /* 0x0023300001007983 */ /* 0x000f220000100800 */
[----:B--2---:R-:W-:Y:S01]  /*33e30*/  @!P2 IMAD.MOV.U32 R5, RZ, RZ, R17 ;  /* 0x000000ffff05a224 */ /* 0x004fe200078e0011 */
[----:B------:R-:W-:Y:S02]  /*33e40*/  PRMT R8, RZ, 0x7610, R8 ;  /* 0x00007610ff087816 */ /* 0x000fe40000000008 */
[----:B------:R-:W-:Y:S02]  /*33e50*/  PRMT R7, RZ, 0x7610, R7 ;  /* 0x00007610ff077816 */ /* 0x000fe40000000007 */
[----:B------:R-:W-:Y:S01]  /*33e60*/  PRMT R6, RZ, 0x7610, R6 ;  /* 0x00007610ff067816 */ /* 0x000fe20000000006 */
[----:B------:R-:W2:Y:S04]  /*33e70*/  LDL R17, [R1+0xc2c] ;  /* 0x000c2c0001117983 */ /* 0x000ea80000100800 */
[----:B------:R0:W2:Y:S02]  /*33e80*/  @!P2 LDG.E.U16 R9, [R4.64] ;  /* 0x000000040409a981 */ /* 0x0000a4000c1e1500 */
[----:B0-----:R-:W-:-:S02]  /*33e90*/  @!P3 IMAD.MOV.U32 R4, RZ, RZ, R2 ;  /* 0x000000ffff04b224 */ /* 0x001fc400078e0002 */
[----:B------:R-:W2:Y:S01]  /*33ea0*/  LDL R2, [R1+0x2324] ;  /* 0x0023240001027983 */ /* 0x000ea20000100800 */
[----:B---3--:R-:W-:-:S03]  /*33eb0*/  @!P3 IMAD.MOV.U32 R5, RZ, RZ, R13 ;  /* 0x000000ffff05b224 */ /* 0x008fc600078e000d */
[----:B------:R-:W3:Y:S04]  /*33ec0*/  LDL R13, [R1+0xc38] ;  /* 0x000c3800010d7983 */ /* 0x000ee80000100800 */
[----:B------:R4:W3:Y:S02]  /*33ed0*/  @!P3 LDG.E.U16 R8, [R4.64] ;  /* 0x000000040408b981 */ /* 0x0008e4000c1e1500 */
[----:B----4-:R-:W-:Y:S02]  /*33ee0*/  @!P0 IMAD.MOV.U32 R5, RZ, RZ, R15 ;  /* 0x000000ffff058224 */ /* 0x010fe400078e000f */
[----:B------:R-:W4:Y:S01]  /*33ef0*/  LDL R15, [R1+0xc34] ;  /* 0x000c3400010f7983 */ /* 0x000f220000100800 */
[----:B------:R-:W-:Y:S02]  /*33f00*/  @!P0 IMAD.MOV.U32 R4, RZ, RZ, R14 ;  /* 0x000000ffff048224 */ /* 0x000fe400078e000e */
[----:B------:R-:W4:Y:S02]  /*33f10*/  LDL R14, [R1+0xc30] ;  /* 0x000c3000010e7983 */ /* 0x000f240000100800 */
[----:B------:R-:W-:-:S02]  /*33f20*/  @!P1 IMAD.MOV.U32 R30, RZ, RZ, R12 ;  /* 0x000000ffff1e9224 */ /* 0x000fc400078e000c */
[----:B------:R-:W-:Y:S01]  /*33f30*/  @!P1 IMAD.MOV.U32 R31, RZ, RZ, R16 ;  /* 0x000000ffff1f9224 */ /* 0x000fe200078e0010 */
[----:B------:R-:W4:Y:S04]  /*33f40*/  LDL R12, [R1+0xc28] ;  /* 0x000c2800010c7983 */ /* 0x000f280000100800 */
[----:B------:R0:W4:Y:S04]  /*33f50*/  @!P0 LDG.E.U16 R7, [R4.64] ;  /* 0x0000000404078981 */ /* 0x000128000c1e1500 */
[----:B------:R1:W4:Y:S04]  /*33f60*/  @!P1 LDG.E.U16 R6, [R30.64] ;  /* 0x000000041e069981 */ /* 0x000328000c1e1500 */
[----:B------:R-:W4:Y:S01]  /*33f70*/  LDL R16, [R1+0xc24] ;  /* 0x000c240001107983 */ /* 0x000f220000100800 */
[----:B------:R1:W-:Y:S01]  /*33f80*/  STL [R1+0x2468], R3 ;  /* 0x0024680301007387 */ /* 0x0003e20000100800 */
[----:B0-----:R-:W-:Y:S01]  /*33f90*/  PRMT R4, RZ, 0x7610, R4 ;  /* 0x00007610ff047816 */ /* 0x001fe20000000004 */
[----:B-1----:R-:W-:-:S02]  /*33fa0*/  @!P3 IMAD.MOV.U32 R30, RZ, RZ, R25 ;  /* 0x000000ffff1eb224 */ /* 0x002fc400078e0019 */
[----:B------:R-:W-:Y:S02]  /*33fb0*/  @!P3 IMAD.MOV.U32 R31, RZ, RZ, R3 ;  /* 0x000000ffff1fb224 */ /* 0x000fe400078e0003 */
[----:B------:R-:W4:Y:S04]  /*33fc0*/  LDL.LU R3, [R1+0xbb4] ;  /* 0x000bb40001037983 */ /* 0x000f280000300800 */
[----:B------:R0:W4:Y:S01]  /*33fd0*/  @!P3 LDG.E.U16 R4, [R30.64] ;  /* 0x000000041e04b981 */ /* 0x000122000c1e1500 */
[----:B------:R-:W-:Y:S02]  /*33fe0*/  PRMT R5, RZ, 0x7610, R5 ;  /* 0x00007610ff057816 */ /* 0x000fe40000000005 */
[----:B------:R-:W-:Y:S02]  /*33ff0*/  PRMT R46, RZ, 0x7610, R46 ;  /* 0x00007610ff2e7816 */ /* 0x000fe4000000002e */
[----:B------:R-:W-:Y:S01]  /*34000*/  PRMT R44, RZ, 0x7610, R44 ;  /* 0x00007610ff2c7816 */ /* 0x000fe2000000002c */
[----:B------:R-:W4:Y:S04]  /*34010*/  LDL R26, [R1+0xba4] ;  /* 0x000ba400011a7983 */ /* 0x000f280000100800 */
[----:B------:R-:W4:Y:S01]  /*34020*/  LDL R25, [R1+0xba8] ;  /* 0x000ba80001197983 */ /* 0x000f220000100800 */
[----:B0-----:R-:W-:-:S03]  /*34030*/  @!P2 IMAD.MOV.U32 R30, RZ, RZ, R0 ;  /* 0x000000ffff1ea224 */ /* 0x001fc600078e0000 */
[----:B------:R-:W4:Y:S01]  /*34040*/  LDL R0, [R1+0xc20] ;  /* 0x000c200001007983 */ /* 0x000f220000100800 */
[----:B--2---:R-:W-:-:S03]  /*34050*/  @!P2 IMAD.MOV.U32 R31, RZ, RZ, R2 ;  /* 0x000000ffff1fa224 */ /* 0x004fc600078e0002 */
[----:B------:R-:W2:Y:S04]  /*34060*/  LDL R2, [R1+0xc1c] ;  /* 0x000c1c0001027983 */ /* 0x000ea80000100800 */
[----:B------:R3:W2:Y:S02]  /*34070*/  @!P2 LDG.E.U16 R5, [R30.64] ;  /* 0x000000041e05a981 */ /* 0x0006a4000c1e1500 */
[----:B---3--:R-:W-:Y:S02]  /*34080*/  @!P0 IMAD.MOV.U32 R30, RZ, RZ, R13 ;  /* 0x000000ffff1e8224 */ /* 0x008fe400078e000d */
[----:B------:R-:W3:Y:S01]  /*34090*/  LDL R13, [R1+0xbb0] ;  /* 0x000bb000010d7983 */ /* 0x000ee20000100800 */
[----:B----4-:R-:W-:-:S03]  /*340a0*/  @!P0 IMAD.MOV.U32 R31, RZ, RZ, R15 ;  /* 0x000000ffff1f8224 */ /* 0x010fc600078e000f */
[----:B------:R-:W4:Y:S04]  /*340b0*/  LDL R15, [R1+0xbb8] ;  /* 0x000bb800010f7983 */ /* 0x000f280000100800 */
[----:B------:R0:W3:Y:S02]  /*340c0*/  @!P0 LDG.E.U16 R46, [R30.64] ;  /* 0x000000041e2e8981 */ /* 0x0000e4000c1e1500 */
[----:B0-----:R-:W-:Y:S02]  /*340d0*/  @!P1 IMAD.MOV.U32 R30, RZ, RZ, R14 ;  /* 0x000000ffff1e9224 */ /* 0x001fe400078e000e */
[----:B------:R-:W3:Y:S01]  /*340e0*/  LDL R14, [R1+0xbac] ;  /* 0x000bac00010e7983 */ /* 0x000ee20000100800 */
[----:B------:R-:W-:Y:S01]  /*340f0*/  @!P1 IMAD.MOV.U32 R31, RZ, RZ, R17 ;  /* 0x000000ffff1f9224 */ /* 0x000fe200078e0011 */
[----:B------:R-:W-:Y:S01]  /*34100*/  PRMT R42, RZ, 0x7610, R42 ;  /* 0x00007610ff2a7816 */ /* 0x000fe2000000002a */
[----:B------:R-:W3:Y:S03]  /*34110*/  LDL R17, [R1+0xb9c] ;  /* 0x000b9c0001117983 */ /* 0x000ee60000100800 */
[----:B------:R0:W3:Y:S02]  /*34120*/  @!P1 LDG.E.U16 R44, [R30.64] ;  /* 0x000000041e2c9981 */ /* 0x0000e4000c1e1500 */
[----:B0-----:R-:W-:-:S02]  /*34130*/  @!P2 IMAD.MOV.U32 R30, RZ, RZ, R12 ;  /* 0x000000ffff1ea224 */ /* 0x001fc400078e000c */
[----:B------:R-:W-:Y:S01]  /*34140*/  @!P2 IMAD.MOV.U32 R31, RZ, RZ, R16 ;  /* 0x000000ffff1fa224 */ /* 0x000fe200078e0010 */
[----:B------:R-:W3:Y:S04]  /*34150*/  LDL R12, [R1+0xba0] ;  /* 0x000ba000010c7983 */ /* 0x000ee80000100800 */
[----:B------:R0:W3:Y:S02]  /*34160*/  @!P2 LDG.E.U16 R42, [R30.64] ;  /* 0x000000041e2aa981 */ /* 0x0000e4000c1e1500 */
[----:B0-----:R-:W-:Y:S02]  /*34170*/  @!P3 IMAD.MOV.U32 R30, RZ, RZ, R0 ;  /* 0x000000ffff1eb224 */ /* 0x001fe400078e0000 */
[----:B------:R-:W3:Y:S01]  /*34180*/  LDL R0, [R1+0x21c0] ;  /* 0x0021c00001007983 */ /* 0x000ee20000100800 */
[----:B--2---:R-:W-:-:S03]  /*34190*/  @!P3 IMAD.MOV.U32 R31, RZ, RZ, R2 ;  /* 0x000000ffff1fb224 */ /* 0x004fc600078e0002 */
[----:B------:R-:W2:Y:S01]  /*341a0*/  LDL R2, [R1+0x21b4] ;  /* 0x0021b40001027983 */ /* 0x000ea20000100800 */
[----:B------:R-:W-:Y:S02]  /*341b0*/  PRMT R40, RZ, 0x7610, R40 ;  /* 0x00007610ff287816 */ /* 0x000fe40000000028 */
[----:B------:R-:W-:-:S04]  /*341c0*/  PRMT R38, RZ, 0x7610, R38 ;  /* 0x00007610ff267816 */ /* 0x000fc80000000026 */
[----:B------:R0:W2:Y:S01]  /*341d0*/  @!P3 LDG.E.U16 R40, [R30.64] ;  /* 0x000000041e28b981 */ /* 0x0000a2000c1e1500 */
[----:B------:R-:W-:Y:S01]  /*341e0*/  PRMT R36, RZ, 0x7610, R36 ;  /* 0x00007610ff247816 */ /* 0x000fe20000000024 */
[----:B------:R1:W-:Y:S02]  /*341f0*/  STL [R1+0x24e8], R3 ;  /* 0x0024e80301007387 */ /* 0x0003e40000100800 */
[----:B------:R-:W2:Y:S01]  /*34200*/  LDL R16, [R1+0x21bc] ;  /* 0x0021bc0001107983 */ /* 0x000ea20000100800 */
[----:B------:R-:W-:Y:S02]  /*34210*/  PRMT R34, RZ, 0x7610, R34 ;  /* 0x00007610ff227816 */ /* 0x000fe40000000022 */
[----:B------:R-:W-:Y:S01]  /*34220*/  PRMT R32, RZ, 0x7610, R32 ;  /* 0x00007610ff207816 */ /* 0x000fe20000000020 */
[----:B------:R-:W2:Y:S01]  /*34230*/  LDL R27, [R1+0x223c] ;  /* 0x00223c00011b7983 */ /* 0x000ea20000100800 */
[----:B0-----:R-:W-:-:S03]  /*34240*/  @!P0 IMAD.MOV.U32 R31, RZ, RZ, R3 ;  /* 0x000000ffff1f8224 */ /* 0x001fc600078e0003 */
[----:B-1----:R-:W2:Y:S01]  /*34250*/  LDL R3, [R1+0x21d8] ;  /* 0x0021d80001037983 */ /* 0x002ea20000100800 */
[----:B----4-:R-:W-:-:S03]  /*34260*/  @!P0 IMAD.MOV.U32 R30, RZ, RZ, R15 ;  /* 0x000000ffff1e8224 */ /* 0x010fc600078e000f */
[----:B------:R-:W4:Y:S04]  /*34270*/  LDL R15, [R1+0x21c8] ;  /* 0x0021c800010f7983 */ /* 0x000f280000100800 */
[----:B------:R3:W4:Y:S02]  /*34280*/  @!P0 LDG.E.U16 R38, [R30.64] ;  /* 0x000000041e268981 */ /* 0x000724000c1e1500 */
[----:B---3--:R-:W-:Y:S02]  /*34290*/  @!P1 IMAD.MOV.U32 R30, RZ, RZ, R13 ;  /* 0x000000ffff1e9224 */ /* 0x008fe400078e000d */
[----:B------:R-:W-:Y:S01]  /*342a0*/  @!P1 IMAD.MOV.U32 R31, RZ, RZ, R14 ;  /* 0x000000ffff1f9224 */ /* 0x000fe200078e000e */
[----:B------:R-:W3:Y:S04]  /*342b0*/  LDL R13, [R1+0x21d0] ;  /* 0x0021d000010d7983 */ /* 0x000ee80000100800 */
[----:B------:R-:W3:Y:S04]  /*342c0*/  LDL R14, [R1+0x21c4] ;  /* 0x0021c400010e7983 */ /* 0x000ee80000100800 */
[----:B------:R0:W3:Y:S02]  /*342d0*/  @!P1 LDG.E.U16 R36, [R30.64] ;  /* 0x000000041e249981 */ /* 0x0000e4000c1e1500 */
[----:B0-----:R-:W-:-:S02]  /*342e0*/  @!P2 IMAD.MOV.U32 R30, RZ, RZ, R25 ;  /* 0x000000ffff1ea224 */ /* 0x001fc400078e0019 */
[----:B------:R-:W-:Y:S01]  /*342f0*/  @!P2 IMAD.MOV.U32 R31, RZ, RZ, R26 ;  /* 0x000000ffff1fa224 */ /* 0x000fe200078e001a */
[----:B------:R-:W-:Y:S01]  /*34300*/  PRMT R33, RZ, 0x7610, R33 ;  /* 0x00007610ff217816 */ /* 0x000fe20000000021 */
[----:B------:R-:W3:Y:S04]  /*34310*/  LDL R26, [R1+0x2248] ;  /* 0x00224800011a7983 */ /* 0x000ee80000100800 */
[----:B------:R0:W3:Y:S04]  /*34320*/  @!P2 LDG.E.U16 R34, [R30.64] ;  /* 0x000000041e22a981 */ /* 0x0000e8000c1e1500 */
[----:B------:R-:W3:Y:S01]  /*34330*/  LDL R25, [R1+0x2244] ;  /* 0x0022440001197983 */ /* 0x000ee20000100800 */
[----:B0-----:R-:W-:-:S02]  /*34340*/  @!P3 IMAD.MOV.U32 R30, RZ, RZ, R12 ;  /* 0x000000ffff1eb224 */ /* 0x001fc400078e000c */
[----:B------:R-:W-:Y:S01]  /*34350*/  @!P3 IMAD.MOV.U32 R31, RZ, RZ, R17 ;  /* 0x000000ffff1fb224 */ /* 0x000fe200078e0011 */
[----:B------:R-:W3:Y:S04]  /*34360*/  LDL R12, [R1+0x21cc] ;  /* 0x0021cc00010c7983 */ /* 0x000ee80000100800 */
[----:B------:R-:W3:Y:S04]  /*34370*/  LDL R17, [R1+0x2250] ;  /* 0x0022500001117983 */ /* 0x000ee80000100800 */
[----:B------:R0:W3:Y:S02]  /*34380*/  @!P3 LDG.E.U16 R32, [R30.64] ;  /* 0x000000041e20b981 */ /* 0x0000e4000c1e1500 */
[----:B0-----:R-:W-:-:S02]  /*34390*/  @!P0 IMAD.MOV.U32 R30, RZ, RZ, R0 ;  /* 0x000000ffff1e8224 */ /* 0x001fc400078e0000 */
[----:B------:R-:W3:Y:S01]  /*343a0*/  LDL R0, [R1+0x2240] ;  /* 0x0022400001007983 */ /* 0x000ee20000100800 */
[----:B--2---:R-:W-:-:S03]  /*343b0*/  @!P0 IMAD.MOV.U32 R31, RZ, RZ, R2 ;  /* 0x000000ffff1f8224 */ /* 0x004fc600078e0002 */
[----:B------:R-:W2:Y:S01]  /*343c0*/  LDL R2, [R1+0x2234] ;  /* 0x0022340001027983 */ /* 0x000ea20000100800 */
[----:B------:R-:W-:-:S03]  /*343d0*/  PRMT R35, RZ, 0x7610, R35 ;  /* 0x00007610ff237816 */ /* 0x000fc60000000023 */
[----:B------:R0:W2:Y:S01]  /*343e0*/  @!P0 LDG.E.U16 R33, [R30.64] ;  /* 0x000000041e218981 */ /* 0x0000a2000c1e1500 */
[----:B------:R-:W-:Y:S01]  /*343f0*/  PRMT R37, RZ, 0x7610, R37 ;  /* 0x00007610ff257816 */ /* 0x000fe20000000025 */
[----:B0-----:R-:W-:Y:S02]  /*34400*/  @!P1 IMAD.MOV.U32 R31, RZ, RZ, R16 ;  /* 0x000000ffff1f9224 */ /* 0x001fe400078e0010 */
[----:B------:R-:W2:Y:S01]  /*34410*/  LDL R16, [R1+0x224c] ;  /* 0x00224c0001107983 */ /* 0x000ea20000100800 */
[----:B------:R-:W-:Y:S01]  /*34420*/  PRMT R39, RZ, 0x7610, R39 ;  /* 0x00007610ff277816 */ /* 0x000fe20000000027 */
[----:B----4-:R-:W-:Y:S02]  /*34430*/  @!P1 IMAD.MOV.U32 R30, RZ, RZ, R15 ;  /* 0x000000ffff1e9224 */ /* 0x010fe400078e000f */
[----:B------:R-:W4:Y:S04]  /*34440*/  LDL R15, [R1+0x2258] ;  /* 0x00225800010f7983 */ /* 0x000f280000100800 */
[----:B------:R3:W4:Y:S02]  /*34450*/  @!P1 LDG.E.U16 R35, [R30.64] ;  /* 0x000000041e239981 */ /* 0x000724000c1e1500 */
[----:B---3--:R-:W-:-:S02]  /*34460*/  @!P2 IMAD.MOV.U32 R30, RZ, RZ, R13 ;  /* 0x000000ffff1ea224 */ /* 0x008fc400078e000d */
[----:B------:R-:W-:Y:S01]  /*34470*/  @!P2 IMAD.MOV.U32 R31, RZ, RZ, R14 ;  /* 0x000000ffff1fa224 */ /* 0x000fe200078e000e */
[----:B------:R-:W3:Y:S04]  /*34480*/  LDL R13, [R1+0x22c0] ;  /* 0x0022c000010d7983 */ /* 0x000ee80000100800 */
[----:B------:R-:W3:Y:S04]  /*34490*/  LDL R14, [R1+0x22b4] ;  /* 0x0022b400010e7983 */ /* 0x000ee80000100800 */
[----:B------:R0:W3:Y:S02]  /*344a0*/  @!P2 LDG.E.U16 R37, [R30.64] ;  /* 0x000000041e25a981 */ /* 0x0000e4000c1e1500 */
[----:B0-----:R-:W-:-:S02]  /*344b0*/  @!P3 IMAD.MOV.U32 R30, RZ, RZ, R3 ;  /* 0x000000ffff1eb224 */ /* 0x001fc400078e0003 */
[----:B------:R-:W3:Y:S01]  /*344c0*/  LDL R3, [R1+0x22c8] ;  /* 0x0022c80001037983 */ /* 0x000ee20000100800 */
[----:B------:R-:W-:-:S03]  /*344d0*/  @!P3 IMAD.MOV.U32 R31, RZ, RZ, R12 ;  /* 0x000000ffff1fb224 */ /* 0x000fc600078e000c */
        /* <DEDUP_REMOVED lines=10> */
[----:B0-----:R-:W-:Y:S02]  /*34580*/  @!P1 IMAD.MOV.U32 R30, RZ, RZ, R26 ;  /* 0x000000ffff1e9224 */ /* 0x001fe400078e001a */
[----:B------:R-:W-:-:S05]  /*34590*/  @!P1 IMAD.MOV.U32 R31, RZ, RZ, R27 ;  /* 0x000000ffff1f9224 */ /* 0x000fca00078e001b */
[----:B------:R0:W2:Y:S01]  /*345a0*/  @!P1 LDG.E.U16 R43, [R30.64] ;  /* 0x000000041e2b9981 */ /* 0x0000a2000c1e1500 */
[----:B------:R-:W-:Y:S01]  /*345b0*/  PRMT R47, RZ, 0x7610, R47 ;  /* 0x00007610ff2f7816 */ /* 0x000fe2000000002f */
[----:B0-----:R-:W-:Y:S02]  /*345c0*/  @!P2 IMAD.MOV.U32 R30, RZ, RZ, R17 ;  /* 0x000000ffff1ea224 */ /* 0x001fe400078e0011 */
[----:B------:R-:W-:Y:S01]  /*345d0*/  @!P2 IMAD.MOV.U32 R31, RZ, RZ, R25 ;  /* 0x000000ffff1fa224 */ /* 0x000fe200078e0019 */
        /* <DEDUP_REMOVED lines=11> */
[----:B----4-:R-:W-:-:S02]  /*34690*/  @!P3 IMAD.MOV.U32 R30, RZ, RZ, R15 ;  /* 0x000000ffff1eb224 */ /* 0x010fc400078e000f */
[----:B------:R-:W-:-:S05]  /*346a0*/  @!P3 IMAD.MOV.U32 R31, RZ, RZ, R16 ;  /* 0x000000ffff1fb224 */ /* 0x000fca00078e0010 */
[----:B------:R3:W4:Y:S01]  /*346b0*/  @!P3 LDG.E.U16 R47, [R30.64] ;  /* 0x000000041e2fb981 */ /* 0x000722000c1e1500 */
[----:B------:R-:W-:Y:S01]  /*346c0*/  PRMT R51, RZ, 0x7610, R51 ;  /* 0x00007610ff337816 */ /* 0x000fe20000000033 */
[----:B---3--:R-:W-:Y:S02]  /*346d0*/  @!P0 IMAD.MOV.U32 R30, RZ, RZ, R13 ;  /* 0x000000ffff1e8224 */ /* 0x008fe400078e000d */
[----:B------:R-:W-:-:S05]  /*346e0*/  @!P0 IMAD.MOV.U32 R31, RZ, RZ, R14 ;  /* 0x000000ffff1f8224 */ /* 0x000fca00078e000e */
[----:B------:R0:W3:Y:S01]  /*346f0*/  @!P0 LDG.E.U16 R49, [R30.64] ;  /* 0x000000041e318981 */ /* 0x0000e2000c1e1500 */
[----:B------:R-:W-:Y:S01]  /*34700*/  PRMT R53, RZ, 0x7610, R53 ;  /* 0x00007610ff357816 */ /* 0x000fe20000000035 */
[----:B0-----:R-:W-:Y:S02]  /*34710*/  @!P1 IMAD.MOV.U32 R30, RZ, RZ, R3 ;  /* 0x000000ffff1e9224 */ /* 0x001fe400078e0003 */
[----:B------:R-:W-:Y:S01]  /*34720*/  @!P1 IMAD.MOV.U32 R31, RZ, RZ, R12 ;  /* 0x000000ffff1f9224 */ /* 0x000fe200078e000c */
[----:B------:R-:W3:Y:S01]  /*34730*/  LDL.LU R3, [R1+0x88] ;  /* 0x0000880001037983 */ /* 0x000ee20000300800 */
[----:B------:R-:W3:Y:S02]  /*34740*/  LDL.LU R12, [R1+0x64] ;  /* 0x00006400010c7983 */ /* 0x000ee40000300800 */
[----:B------:R-:W3:Y:S02]  /*34750*/  LDL.LU R13, [R1+0x60] ;  /* 0x00006000010d7983 */ /* 0x000ee40000300800 */
[----:B------:R-:W3:Y:S01]  /*34760*/  LDL.LU R14, [R1+0x5c] ;  /* 0x00005c00010e7983 */ /* 0x000ee20000300800 */
[----:B------:R-:W3:Y:S01]  /*34770*/  LDL.LU R15, [R1+0x58] ;  /* 0x00005800010f7983 */ /* 0x000ee20000300800 */
[----:B------:R-:W3:Y:S03]  /*34780*/  LDL.LU R16, [R1+0x34] ;  /* 0x0000340001107983 */ /* 0x000ee60000300800 */
[----:B------:R0:W3:Y:S01]  /*34790*/  @!P1 LDG.E.U16 R51, [R30.64] ;  /* 0x000000041e339981 */ /* 0x0000e2000c1e1500 */
[----:B------:R-:W3:Y:S02]  /*347a0*/  LDL.LU R17, [R1+0x30] ;  /* 0x0000300001117983 */ /* 0x000ee40000300800 */
[----:B------:R-:W3:Y:S02]  /*347b0*/  LDL.LU R48, [R1+0x2c] ;  /* 0x00002c0001307983 */ /* 0x000ee40000300800 */
[----:B------:R-:W3:Y:S01]  /*347c0*/  LDL.LU R50, [R1+0x28] ;  /* 0x0000280001327983 */ /* 0x000ee20000300800 */
[----:B------:R-:W3:Y:S01]  /*347d0*/  LDL.LU R60, [R1+0x14] ;  /* 0x00001400013c7983 */ /* 0x000ee20000300800 */
[----:B------:R-:W3:Y:S02]  /*347e0*/  LDL.LU R61, [R1+0x10] ;  /* 0x00001000013d7983 */ /* 0x000ee40000300800 */
[----:B0-----:R-:W-:-:S02]  /*347f0*/  @!P2 IMAD.MOV.U32 R30, RZ, RZ, R0 ;  /* 0x000000ffff1ea224 */ /* 0x001fc400078e0000 */
[----:B--2---:R-:W-:Y:S02]  /*34800*/  @!P2 IMAD.MOV.U32 R31, RZ, RZ, R2 ;  /* 0x000000ffff1fa224 */ /* 0x004fe400078e0002 */
[----:B------:R-:W2:Y:S01]  /*34810*/  LDL.LU R2, [R1+0xc] ;  /* 0x00000c0001027983 */ /* 0x000ea20000300800 */
[----:B------:R-:W2:Y:S03]  /*34820*/  LDL.LU R0, [R1+0x8] ;  /* 0x0000080001007983 */ /* 0x000ea60000300800 */
[----:B------:R0:W2:Y:S04]  /*34830*/  @!P2 LDG.E.U16 R53, [R30.64] ;  /* 0x000000041e35a981 */ /* 0x0000a8000c1e1500 */
[----:B0-----:R-:W2:Y:S04]  /*34840*/  LDL R30, [R1+0x22cc] ;  /* 0x0022cc00011e7983 */ /* 0x001ea80000100800 */
[----:B------:R-:W2:Y:S01]  /*34850*/  LDL R31, [R1+0x22d8] ;  /* 0x0022d800011f7983 */ /* 0x000ea20000100800 */
[----:B------:R-:W-:-:S02]  /*34860*/  PRMT R55, RZ, 0x7610, R55 ;  /* 0x00007610ff377816 */ /* 0x000fc40000000037 */
[----:B--2---:R-:W-:-:S04]  /*34870*/  @!P3 LOP3.LUT R31, R31, R30, RZ, 0x3c, !PT ;  /* 0x0000001e1f1fb212 */ /* 0x004fc800078e3cff */
[----:B------:R-:W-:-:S04]  /*34880*/  @!P3 LOP3.LUT R30, R31, R30, RZ, 0x3c, !PT ;  /* 0x0000001e1f1eb212 */ /* 0x000fc800078e3cff */
[----:B------:R-:W-:-:S05]  /*34890*/  @!P3 LOP3.LUT R31, R31, R30, RZ, 0x3c, !PT ;  /* 0x0000001e1f1fb212 */ /* 0x000fca00078e3cff */
[----:B------:R0:W2:Y:S04]  /*348a0*/  @!P3 LDG.E.U16 R55, [R30.64] ;  /* 0x000000041e37b981 */ /* 0x0000a8000c1e1500 */
[----:B0-----:R-:W2:Y:S04]  /*348b0*/  LDL R30, [R1+0x2344] ;  /* 0x00234400011e7983 */ /* 0x001ea80000100800 */
[----:B------:R-:W2:Y:S01]  /*348c0*/  LDL R31, [R1+0x2350] ;  /* 0x00235000011f7983 */ /* 0x000ea20000100800 */
[----:B------:R-:W-:Y:S02]  /*348d0*/  PRMT R56, RZ, 0x7610, R56 ;  /* 0x00007610ff387816 */ /* 0x000fe40000000038 */
        /* <DEDUP_REMOVED lines=11> */
[----:B0-----:R-:W2:Y:S04]  /*34990*/  LDL.LU R30, [R1+0x8c] ;  /* 0x00008c00011e7983 */ /* 0x001ea80000300800 */
[----:B------:R-:W0:Y:S02]  /*349a0*/  S2R R31, SR_TID.X ;  /* 0x00000000001f7919 */ /* 0x000e240000002100 */
[----:B0-----:R-:W-:-:S05]  /*349b0*/  LOP3.LUT R31, R31, 0x1f, RZ, 0xc0, !PT ;  /* 0x0000001f1f1f7812 */ /* 0x001fca00078ec0ff */
[----:B------:R-:W-:-:S05]  /*349c0*/  IMAD.SHL.U32 R31, R31, 0x2, RZ ;  /* 0x000000021f1f7824 */ /* 0x000fca00078e00ff */
[----:B------:R-:W-:-:S05]  /*349d0*/  LOP3.LUT R31, R31, 0x10, RZ, 0x3c, !PT ;  /* 0x000000101f1f7812 */ /* 0x000fca00078e3cff */
[----:B------:R0:W-:Y:S01]  /*349e0*/  STS.U16 [R31+0x9940], R25 ;  /* 0x009940191f007388 */ /* 0x0001e20000000400 */
[----:B------:R1:W-:Y:S02]  /*349f0*/  STS.U16 [R31+0x9980], R26 ;  /* 0x0099801a1f007388 */ /* 0x0003e40000000400 */
[----:B------:R3:W-:Y:S02]  /*34a00*/  STS.U16 [R31+0x99c0], R27 ;  /* 0x0099c01b1f007388 */ /* 0x0007e40000000400 */
[----:B------:R4:W-:Y:S01]  /*34a10*/  STS.U16 [R31+0x9d40], R28 ;  /* 0x009d401c1f007388 */ /* 0x0009e20000000400 */
[----:B------:R4:W-:Y:S01]  /*34a20*/  STS.U16 [R31+0x9d00], R29 ;  /* 0x009d001d1f007388 */ /* 0x0009e20000000400 */
[----:B------:R4:W-:Y:S03]  /*34a30*/  STS.U16 [R31+0x9dc0], R52 ;  /* 0x009dc0341f007388 */ /* 0x0009e60000000400 */
[----:B0-----:R-:W2:Y:S01]  /*34a40*/  LDL.LU R25, [R1+0x3740] ;  /* 0x0037400001197983 */ /* 0x001ea20000300800 */
[----:B-1----:R-:W2:Y:S02]  /*34a50*/  LDL.LU R26, [R1+0x373c] ;  /* 0x00373c00011a7983 */ /* 0x002ea40000300800 */
[----:B---3--:R-:W3:Y:S02]  /*34a60*/  LDL.LU R27, [R1+0x3738] ;  /* 0x00373800011b7983 */ /* 0x008ee40000300800 */
[----:B----4-:R-:W3:Y:S01]  /*34a70*/  LDL.LU R28, [R1+0x3734] ;  /* 0x00373400011c7983 */ /* 0x010ee20000300800 */
[----:B------:R-:W3:Y:S01]  /*34a80*/  LDL.LU R29, [R1+0x3730] ;  /* 0x00373000011d7983 */ /* 0x000ee20000300800 */
[----:B------:R-:W3:Y:S03]  /*34a90*/  LDL.LU R52, [R1+0x372c] ;  /* 0x00372c0001347983 */ /* 0x000ee60000300800 */
[----:B------:R0:W-:Y:S01]  /*34aa0*/  STS.U16 [R31+0x9d80], R54 ;  /* 0x009d80361f007388 */ /* 0x0001e20000000400 */
[----:B------:R1:W-:Y:S02]  /*34ab0*/  STS.U16 [R31+0xa100], R58 ;  /* 0x00a1003a1f007388 */ /* 0x0003e40000000400 */
[----:B------:R1:W-:Y:S01]  /*34ac0*/  STS.U16 [R31+0xa140], R59 ;  /* 0x00a1403b1f007388 */ /* 0x0003e20000000400 */
[----:B0-----:R-:W3:Y:S01]  /*34ad0*/  LDL.LU R54, [R1+0x3728] ;  /* 0x0037280001367983 */ /* 0x001ee20000300800 */
[----:B-1----:R-:W3:Y:S02]  /*34ae0*/  LDL.LU R58, [R1+0x3724] ;  /* 0x00372400013a7983 */ /* 0x002ee40000300800 */
[----:B------:R-:W3:Y:S01]  /*34af0*/  LDL.LU R59, [R1+0x3720] ;  /* 0x00372000013b7983 */ /* 0x000ee20000300800 */
[----:B--2---:R-:W-:Y:S01]  /*34b00*/  STS.U16 [R31+0xa180], R30 ;  /* 0x00a1801e1f007388 */ /* 0x004fe20000000400 */
[----:B------:R0:W-:Y:S02]  /*34b10*/  STS.U16 [R31+0xa1c0], R3 ;  /* 0x00a1c0031f007388 */ /* 0x0001e40000000400 */
[----:B------:R1:W-:Y:S02]  /*34b20*/  STS.U16 [R31+0xa540], R12 ;  /* 0x00a5400c1f007388 */ /* 0x0003e40000000400 */
[----:B------:R2:W-:Y:S01]  /*34b30*/  STS.U16 [R31+0xa500], R13 ;  /* 0x00a5000d1f007388 */ /* 0x0005e20000000400 */
[----:B------:R2:W-:Y:S01]  /*34b40*/  STS.U16 [R31+0xa5c0], R14 ;  /* 0x00a5c00e1f007388 */ /* 0x0005e20000000400 */
[----:B------:R2:W-:Y:S02]  /*34b50*/  STS.U16 [R31+0xa580], R15 ;  /* 0x00a5800f1f007388 */ /* 0x0005e40000000400 */
[----:B------:R2:W-:Y:S01]  /*34b60*/  STS.U16 [R31+0xa900], R16 ;  /* 0x00a900101f007388 */ /* 0x0005e20000000400 */
[----:B0-----:R-:W4:Y:S01]  /*34b70*/  LDL.LU R3, [R1+0x1b0] ;  /* 0x0001b00001037983 */ /* 0x001f220000300800 */
[----:B-1----:R-:W4:Y:S02]  /*34b80*/  LDL.LU R12, [R1+0x1ac] ;  /* 0x0001ac00010c7983 */ /* 0x002f240000300800 */
[----:B--2---:R-:W2:Y:S01]  /*34b90*/  LDL.LU R13, [R1+0x1a8] ;  /* 0x0001a800010d7983 */ /* 0x004ea20000300800 */
        /* <DEDUP_REMOVED lines=13> */
[----:B------:R-:W2:Y:S04]  /*34c70*/  LDL.LU R61, [R1+0x168] ;  /* 0x00016800013d7983 */ /* 0x000ea80000300800 */
[----:B------:R0:W-:Y:S01]  /*34c80*/  STS.U16 [R31+0xad80], R0 ;  /* 0x00ad80001f007388 */ /* 0x0001e20000000400 */
[----:B------:R-:W2:Y:S03]  /*34c90*/  LDL.LU R2, [R1+0x164] ;  /* 0x0001640001027983 */ /* 0x000ea60000300800 */
[----:B0-----:R-:W2:Y:S04]  /*34ca0*/  LDL.LU R0, [R1+0x150] ;  /* 0x0001500001007983 */ /* 0x001ea80000300800 */
[----:B------:R-:W0:Y:S02]  /*34cb0*/  S2R R30, SR_TID.X ;  /* 0x00000000001e7919 */ /* 0x000e240000002100 */
[----:B0-----:R-:W-:-:S02]  /*34cc0*/  LOP3.LUT R30, R30, 0x1f, RZ, 0xc0, !PT ;  /* 0x0000001f1e1e7812 */ /* 0x001fc400078ec0ff */
[----:B---3--:R-:W-:Y:S01]  /*34cd0*/  STS.U16 [R31+0xb100], R59 ;  /* 0x00b1003b1f007388 */ /* 0x008fe20000000400 */
[----:B------:R-:W-:Y:S02]  /*34ce0*/  STS.U16 [R31+0xb140], R58 ;  /* 0x00b1403a1f007388 */ /* 0x000fe40000000400 */
[----:B------:R-:W-:Y:S02]  /*34cf0*/  STS.U16 [R31+0xb180], R54 ;  /* 0x00b180361f007388 */ /* 0x000fe40000000400 */
[----:B------:R-:W-:Y:S01]  /*34d00*/  STS.U16 [R31+0xb1c0], R52 ;  /* 0x00b1c0341f007388 */ /* 0x000fe20000000400 */
[----:B------:R-:W-:Y:S01]  /*34d10*/  STS.U16 [R31+0xb540], R29 ;  /* 0x00b5401d1f007388 */ /* 0x000fe20000000400 */
[----:B------:R0:W-:Y:S02]  /*34d20*/  STS.U16 [R31+0xb500], R28 ;  /* 0x00b5001c1f007388 */ /* 0x0001e40000000400 */
[----:B------:R-:W-:Y:S02]  /*34d30*/  STS.U16 [R31+0xb5c0], R27 ;  /* 0x00b5c01b1f007388 */ /* 0x000fe40000000400 */
[----:B------:R-:W-:Y:S01]  /*34d40*/  STS.U16 [R31+0xb580], R26 ;  /* 0x00b5801a1f007388 */ /* 0x000fe20000000400 */
[----:B------:R-:W-:Y:S01]  /*34d50*/  STS.U16 [R31+0xb900], R25 ;  /* 0x00b900191f007388 */ /* 0x000fe20000000400 */
[----:B------:R-:W-:Y:S02]  /*34d60*/  STS.U16 [R31+0xb940], R24 ;  /* 0x00b940181f007388 */ /* 0x000fe40000000400 */
[----:B------:R-:W-:Y:S02]  /*34d70*/  STS.U16 [R31+0xb980], R23 ;  /* 0x00b980171f007388 */ /* 0x000fe40000000400 */
[----:B0-----:R-:W-:Y:S01]  /*34d80*/  IMAD.SHL.U32 R28, R30, 0x2, RZ ;  /* 0x000000021e1c7824 */ /* 0x001fe200078e00ff */
[----:B------:R-:W-:Y:S01]  /*34d90*/  STS.U16 [R31+0xb9c0], R22 ;  /* 0x00b9c0161f007388 */ /* 0x000fe20000000400 */
[----:B------:R-:W-:Y:S02]  /*34da0*/  STS.U16 [R31+0xbd40], R21 ;  /* 0x00bd40151f007388 */ /* 0x000fe40000000400 */
[----:B------:R-:W-:Y:S01]  /*34db0*/  STS.U16 [R31+0xbd00], R20 ;  /* 0x00bd00141f007388 */ /* 0x000fe20000000400 */
[----:B------:R-:W-:Y:S01]  /*34dc0*/  LOP3.LUT R28, R28, 0x20, RZ, 0x3c, !PT ;  /* 0x000000201c1c7812 */ /* 0x000fe200078e3cff */
[----:B------:R-:W-:Y:S01]  /*34dd0*/  STS.U16 [R31+0xbdc0], R19 ;  /* 0x00bdc0131f007388 */ /* 0x000fe20000000400 */
[----:B------:R-:W-:Y:S03]  /*34de0*/  STS.U16 [R31+0xbd80], R18 ;  /* 0x00bd80121f007388 */ /* 0x000fe60000000400 */
[----:B----4-:R-:W-:Y:S01]  /*34df0*/  STS.U16 [R28+0x8200], R3 ;  /* 0x008200031c007388 */ /* 0x010fe20000000400 */
[----:B------:R0:W-:Y:S02]  /*34e00*/  STS.U16 [R28+0x8240], R12 ;  /* 0x0082400c1c007388 */ /* 0x0001e40000000400 */
[----:B--2---:R1:W-:Y:S01]  /*34e10*/  STS.U16 [R28+0x8280], R13 ;  /* 0x0082800d1c007388 */ /* 0x0043e20000000400 */
[----:B------:R3:W-:Y:S04]  /*34e20*/  STS.U16 [R28+0x82c0], R14 ;  /* 0x0082c00e1c007388 */ /* 0x0007e80000000400 */
[----:B------:R3:W-:Y:S01]  /*34e30*/  STS.U16 [R28+0x8640], R15 ;  /* 0x0086400f1c007388 */ /* 0x0007e20000000400 */
[----:B------:R4:W-:Y:S03]  /*34e40*/  STS.U16 [R28+0x8600], R16 ;  /* 0x008600101c007388 */ /* 0x0009e60000000400 */
[----:B0-----:R-:W2:Y:S04]  /*34e50*/  LDL.LU R12, [R1+0x14c] ;  /* 0x00014c00010c7983 */ /* 0x001ea80000300800 */
[----:B-1----:R-:W2:Y:S01]  /*34e60*/  LDL.LU R13, [R1+0x148] ;  /* 0x00014800010d7983 */ /* 0x002ea20000300800 */
[----:B---3--:R-:W3:Y:S02]  /*34e70*/  LDL.LU R14, [R1+0x144] ;  /* 0x00014400010e7983 */ /* 0x008ee40000300800 */
[----:B------:R-:W3:Y:S01]  /*34e80*/  LDL.LU R15, [R1+0x130] ;  /* 0x00013000010f7983 */ /* 0x000ee20000300800 */
        /* <DEDUP_REMOVED lines=15> */
[----:B------:R-:W4:Y:S03]  /*34f80*/  LDL.LU R2, [R1+0xe0] ;  /* 0x0000e00001027983 */ /* 0x000f260000300800 */
[----:B0-----:R-:W4:Y:S01]  /*34f90*/  LDL.LU R0, [R1+0xdc] ;  /* 0x0000dc0001007983 */ /* 0x001f220000300800 */
        /* <DEDUP_REMOVED lines=15> */
[----:B--2---:R0:W-:Y:S01]  /*35090*/  STS.U16 [R28+0x8e00], R12 ;  /* 0x008e000c1c007388 */ /* 0x0041e20000000400 */
[----:B------:R1:W-:Y:S02]  /*350a0*/  STS.U16 [R28+0x8ec0], R13 ;  /* 0x008ec00d1c007388 */ /* 0x0003e40000000400 */
[----:B---3--:R2:W-:Y:S02]  /*350b0*/  STS.U16 [R28+0x8e80], R14 ;  /* 0x008e800e1c007388 */ /* 0x0085e40000000400 */
[----:B------:R3:W-:Y:S01]  /*350c0*/  STS.U16 [R28+0x9200], R15 ;  /* 0x0092000f1c007388 */ /* 0x0007e20000000400 */
[----:B----4-:R3:W-:Y:S01]  /*350d0*/  STS.U16 [R28+0x9240], R16 ;  /* 0x009240101c007388 */ /* 0x0107e20000000400 */
[----:B------:R3:W-:Y:S03]  /*350e0*/  STS.U16 [R28+0x9280], R26 ;  /* 0x0092801a1c007388 */ /* 0x0007e60000000400 */
[----:B0-----:R-:W4:Y:S01]  /*350f0*/  LDL.LU R12, [R1+0x371c] ;  /* 0x00371c00010c7983 */ /* 0x001f220000300800 */
[----:B-1----:R-:W4:Y:S02]  /*35100*/  LDL.LU R13, [R1+0x3718] ;  /* 0x00371800010d7983 */ /* 0x002f240000300800 */
[----:B--2---:R-:W2:Y:S02]  /*35110*/  LDL.LU R14, [R1+0x3714] ;  /* 0x00371400010e7983 */ /* 0x004ea40000300800 */
[----:B---3--:R-:W3:Y:S01]  /*35120*/  LDL.LU R15, [R1+0x3710] ;  /* 0x00371000010f7983 */ /* 0x008ee20000300800 */
[----:B------:R-:W2:Y:S04]  /*35130*/  LDL.LU R16, [R1+0x370c] ;  /* 0x00370c0001107983 */ /* 0x000ea80000300800 */
[----:B------:R0:W-:Y:S01]  /*35140*/  STS.U16 [R28+0x92c0], R27 ;  /* 0x0092c01b1c007388 */ /* 0x0001e20000000400 */
[----:B------:R-:W2:Y:S02]  /*35150*/  LDL.LU R26, [R1+0x1c] ;  /* 0x00001c00011a7983 */ /* 0x000ea40000300800 */
[----:B------:R1:W-:Y:S02]  /*35160*/  STS.U16 [R28+0x9640], R17 ;  /* 0x009640111c007388 */ /* 0x0003e40000000400 */
[----:B------:R1:W-:Y:S01]  /*35170*/  STS.U16 [R28+0x9600], R48 ;  /* 0x009600301c007388 */ /* 0x0003e20000000400 */
[----:B------:R1:W-:Y:S01]  /*35180*/  STS.U16 [R28+0x96c0], R50 ;  /* 0x0096c0321c007388 */ /* 0x0003e20000000400 */
[----:B------:R1:W-:Y:S02]  /*35190*/  STS.U16 [R28+0x9680], R60 ;  /* 0x0096803c1c007388 */ /* 0x0003e40000000400 */
[----:B------:R1:W-:Y:S01]  /*351a0*/  STS.U16 [R28+0x9a00], R61 ;  /* 0x009a003d1c007388 */ /* 0x0003e20000000400 */
[----:B0-----:R-:W3:Y:S01]  /*351b0*/  LDL.LU R27, [R1+0x18] ;  /* 0x00001800011b7983 */ /* 0x001ee20000300800 */
[----:B-1----:R-:W4:Y:S03]  /*351c0*/  LDL.LU R17, [R1+0x3708] ;  /* 0x0037080001117983 */ /* 0x002f260000300800 */
[----:B------:R-:W4:Y:S04]  /*351d0*/  LDL.LU R48, [R1+0x3704] ;  /* 0x0037040001307983 */ /* 0x000f280000300800 */
[----:B------:R-:W4:Y:S01]  /*351e0*/  LDL.LU R50, [R1+0x3700] ;  /* 0x0037000001327983 */ /* 0x000f220000300800 */
[----:B------:R-:W4:Y:S02]  /*351f0*/  LDL.LU R60, [R1+0x36fc] ;  /* 0x0036fc00013c7983 */ /* 0x000f240000300800 */
[----:B------:R-:W4:Y:S01]  /*35200*/  LDL.LU R61, [R1+0x36f8] ;  /* 0x0036f800013d7983 */ /* 0x000f220000300800 */
[----:B------:R0:W-:Y:S01]  /*35210*/  STS.U16 [R28+0x9a40], R2 ;  /* 0x009a40021c007388 */ /* 0x0001e20000000400 */
[----:B------:R1:W-:Y:S03]  /*35220*/  STS.U16 [R28+0x9a80], R0 ;  /* 0x009a80001c007388 */ /* 0x0003e60000000400 */
[----:B0-----:R-:W4:Y:S01]  /*35230*/  LDL.LU R2, [R1+0x36f4] ;  /* 0x0036f40001027983 */ /* 0x001f220000300800 */
[----:B-1----:R-:W4:Y:S02]  /*35240*/  LDL.LU R0, [R1+0x36f0] ;  /* 0x0036f00001007983 */ /* 0x002f240000300800 */
        /* <DEDUP_REMOVED lines=8> */
[----:B------:R0:W-:Y:S02]  /*352d0*/  STS.U16 [R28+0xa2c0], R29 ;  /* 0x00a2c01d1c007388 */ /* 0x0001e40000000400 */
[----:B------:R1:W-:Y:S01]  /*352e0*/  STS.U16 [R28+0xa640], R52 ;  /* 0x00a640341c007388 */ /* 0x0003e20000000400 */
[----:B------:R1:W-:Y:S04]  /*352f0*/  STS.U16 [R28+0xa600], R54 ;  /* 0x00a600361c007388 */ /* 0x0003e80000000400 */
[----:B0-----:R-:W4:Y:S01]  /*35300*/  LDL.LU R29, [R1+0x1a0] ;  /* 0x0001a000011d7983 */ /* 0x001f220000300800 */
[----:B-1----:R-:W4:Y:S02]  /*35310*/  LDL.LU R52, [R1+0x19c] ;  /* 0x00019c0001347983 */ /* 0x002f240000300800 */
[----:B------:R-:W4:Y:S01]  /*35320*/  LDL.LU R54, [R1+0x198] ;  /* 0x0001980001367983 */ /* 0x000f220000300800 */
[----:B------:R0:W-:Y:S04]  /*35330*/  STS.U16 [R28+0xa6c0], R58 ;  /* 0x00a6c03a1c007388 */ /* 0x0001e80000000400 */
[----:B------:R1:W-:Y:S01]  /*35340*/  STS.U16 [R28+0xa680], R59 ;  /* 0x00a6803b1c007388 */ /* 0x0003e20000000400 */
[----:B------:R1:W-:Y:S02]  /*35350*/  STS.U16 [R28+0xaa00], R31 ;  /* 0x00aa001f1c007388 */ /* 0x0003e40000000400 */
[----:B------:R1:W-:Y:S01]  /*35360*/  STS.U16 [R28+0xaa40], R3 ;  /* 0x00aa40031c007388 */ /* 0x0003e20000000400 */
[----:B0-----:R-:W4:Y:S01]  /*35370*/  LDL.LU R58, [R1+0x194] ;  /* 0x00019400013a7983 */ /* 0x001f220000300800 */
[----:B-1----:R-:W4:Y:S02]  /*35380*/  LDL.LU R59, [R1+0x180] ;  /* 0x00018000013b7983 */ /* 0x002f240000300800 */
[----:B------:R-:W4:Y:S02]  /*35390*/  LDL.LU R31, [R1+0x17c] ;  /* 0x00017c00011f7983 */ /* 0x000f240000300800 */
[----:B------:R-:W4:Y:S02]  /*353a0*/  LDL.LU R3, [R1+0x178] ;  /* 0x0001780001037983 */ /* 0x000f240000300800 */
[----:B------:R-:W-:-:S05]  /*353b0*/  IMAD.SHL.U32 R30, R30, 0x2, RZ ;  /* 0x000000021e1e7824 */ /* 0x000fca00078e00ff */
[----:B------:R-:W-:Y:S01]  /*353c0*/  LOP3.LUT R30, R30, 0x30, RZ, 0x3c, !PT ;  /* 0x000000301e1e7812 */ /* 0x000fe200078e3cff */
[----:B--2---:R-:W-:Y:S04]  /*353d0*/  STS.U16 [R28+0xaa80], R26 ;  /* 0x00aa801a1c007388 */ /* 0x004fe80000000400 */
[----:B---3--:R-:W-:Y:S04]  /*353e0*/  STS.U16 [R28+0xaac0], R27 ;  /* 0x00aac01b1c007388 */ /* 0x008fe80000000400 */
[----:B----4-:R0:W-:Y:S01]  /*353f0*/  STS.U16 [R28+0xae40], R0 ;  /* 0x00ae40001c007388 */ /* 0x0101e20000000400 */
[----:B------:R1:W-:Y:S02]  /*35400*/  STS.U16 [R28+0xae00], R2 ;  /* 0x00ae00021c007388 */ /* 0x0003e40000000400 */
        /* <DEDUP_REMOVED lines=11> */
[----:B0-----:R-:W2:Y:S01]  /*354c0*/  LDL.LU R0, [R1+0x36ec] ;  /* 0x0036ec0001007983 */ /* 0x001ea20000300800 */
[----:B------:R-:W-:Y:S02]  /*354d0*/  STS.U16 [R28+0xba40], R10 ;  /* 0x00ba400a1c007388 */ /* 0x000fe40000000400 */
[----:B-1----:R-:W3:Y:S02]  /*354e0*/  LDL.LU R2, [R1+0x36e8] ;  /* 0x0036e80001027983 */ /* 0x002ee40000300800 */
[----:B------:R0:W-:Y:S02]  /*354f0*/  STS.U16 [R28+0xba80], R9 ;  /* 0x00ba80091c007388 */ /* 0x0001e40000000400 */
[----:B0-----:R-:W4:Y:S01]  /*35500*/  LDL.LU R9, [R1+0x174] ;  /* 0x0001740001097983 */ /* 0x001f220000300800 */
[----:B------:R-:W2:Y:S02]  /*35510*/  LDL.LU R10, [R1+0x160] ;  /* 0x00016000010a7983 */ /* 0x000ea40000300800 */
        /* <DEDUP_REMOVED lines=24> */
[----:B------:R0:W-:Y:S01]  /*356a0*/  STS.U16 [R28+0xbe80], R4 ;  /* 0x00be80041c007388 */ /* 0x0001e20000000400 */
[----:B------:R-:W3:Y:S04]  /*356b0*/  LDL.LU R27, [R1+0xa0] ;  /* 0x0000a000011b7983 */ /* 0x000ee80000300800 */
[----:B------:R1:W-:Y:S01]  /*356c0*/  STS.U16 [R30+0x8300], R29 ;  /* 0x0083001d1e007388 */ /* 0x0003e20000000400 */
[----:B------:R1:W-:Y:S02]  /*356d0*/  STS.U16 [R30+0x8340], R52 ;  /* 0x008340341e007388 */ /* 0x0003e40000000400 */
[----:B------:R1:W-:Y:S01]  /*356e0*/  STS.U16 [R30+0x8380], R54 ;  /* 0x008380361e007388 */ /* 0x0003e20000000400 */
[----:B0-----:R-:W3:Y:S01]  /*356f0*/  LDL.LU R28, [R1+0x9c] ;  /* 0x00009c00011c7983 */ /* 0x001ee20000300800 */
[----:B-1----:R-:W3:Y:S02]  /*35700*/  LDL.LU R29, [R1+0x98] ;  /* 0x00009800011d7983 */ /* 0x002ee40000300800 */
[----:B------:R-:W3:Y:S01]  /*35710*/  LDL.LU R52, [R1+0x74] ;  /* 0x0000740001347983 */ /* 0x000ee20000300800 */
[----:B------:R-:W3:Y:S01]  /*35720*/  LDL.LU R54, [R1+0x70] ;  /* 0x0000700001367983 */ /* 0x000ee20000300800 */
[----:B------:R0:W-:Y:S02]  /*35730*/  STS.U16 [R30+0x83c0], R58 ;  /* 0x0083c03a1e007388 */ /* 0x0001e40000000400 */
[----:B------:R1:W-:Y:S02]  /*35740*/  STS.U16 [R30+0x8740], R59 ;  /* 0x0087403b1e007388 */ /* 0x0003e40000000400 */
[----:B------:R1:W-:Y:S01]  /*35750*/  STS.U16 [R30+0x8700], R31 ;  /* 0x0087001f1e007388 */ /* 0x0003e20000000400 */
[----:B------:R1:W-:Y:S04]  /*35760*/  STS.U16 [R30+0x87c0], R3 ;  /* 0x0087c0031e007388 */ /* 0x0003e80000000400 */
[----:B0-----:R-:W3:Y:S01]  /*35770*/  LDL.LU R58, [R1+0x6c] ;  /* 0x00006c00013a7983 */ /* 0x001ee20000300800 */
[----:B-1----:R-:W3:Y:S03]  /*35780*/  LDL.LU R59, [R1+0x68] ;  /* 0x00006800013b7983 */ /* 0x002ee60000300800 */
[----:B------:R-:W3:Y:S01]  /*35790*/  LDL.LU R31, [R1+0x44] ;  /* 0x00004400011f7983 */ /* 0x000ee20000300800 */
[----:B------:R-:W3:Y:S03]  /*357a0*/  LDL.LU R3, [R1+0x40] ;  /* 0x0000400001037983 */ /* 0x000ee60000300800 */
[----:B----4-:R-:W-:Y:S01]  /*357b0*/  STS.U16 [R30+0x8780], R9 ;  /* 0x008780091e007388 */ /* 0x010fe20000000400 */
[----:B--2---:R-:W-:Y:S02]  /*357c0*/  STS.U16 [R30+0x8b00], R10 ;  /* 0x008b000a1e007388 */ /* 0x004fe40000000400 */
[----:B---3--:R-:W-:Y:S01]  /*357d0*/  STS.U16 [R30+0x8b40], R11 ;  /* 0x008b400b1e007388 */ /* 0x008fe20000000400 */
[----:B------:R-:W-:Y:S04]  /*357e0*/  STS.U16 [R30+0x8b80], R12 ;  /* 0x008b800c1e007388 */ /* 0x000fe80000000400 */
        /* <DEDUP_REMOVED lines=14> */
[----:B------:R-:W-:Y:S01]  /*358d0*/  STS.U16 [R30+0x9b40], R23 ;  /* 0x009b40171e007388 */ /* 0x000fe20000000400 */
[----:B------:R-:W-:Y:S01]  /*358e0*/  STS.U16 [R30+0x9b80], R24 ;  /* 0x009b80181e007388 */ /* 0x000fe20000000400 */
[----:B------:R-:W-:Y:S03]  /*358f0*/  STS.U16 [R30+0x9bc0], R25 ;  /* 0x009bc0191e007388 */ /* 0x000fe60000000400 */
[----:B------:R-:W-:Y:S01]  /*35900*/  STS.U16 [R30+0x9f40], R26 ;  /* 0x009f401a1e007388 */ /* 0x000fe20000000400 */
[----:B------:R-:W-:Y:S03]  /*35910*/  STS.U16 [R30+0x9f00], R27 ;  /* 0x009f001b1e007388 */ /* 0x000fe60000000400 */
[----:B------:R-:W-:Y:S01]  /*35920*/  STS.U16 [R30+0x9fc0], R28 ;  /* 0x009fc01c1e007388 */ /* 0x000fe20000000400 */
[----:B------:R-:W-:Y:S02]  /*35930*/  STS.U16 [R30+0x9f80], R29 ;  /* 0x009f801d1e007388 */ /* 0x000fe40000000400 */
[----:B------:R0:W-:Y:S01]  /*35940*/  STS.U16 [R30+0xa300], R52 ;  /* 0x00a300341e007388 */ /* 0x0001e20000000400 */
[----:B------:R1:W-:Y:S04]  /*35950*/  STS.U16 [R30+0xa340], R54 ;  /* 0x00a340361e007388 */ /* 0x0003e80000000400 */
[----:B0-----:R-:W2:Y:S01]  /*35960*/  LDL.LU R52, [R1+0x1b8] ;  /* 0x0001b80001347983 */ /* 0x001ea20000300800 */
[----:B-1----:R-:W3:Y:S02]  /*35970*/  LDL.LU R54, [R1+0x1b4] ;  /* 0x0001b40001367983 */ /* 0x002ee40000300800 */
[----:B------:R-:W4:Y:S02]  /*35980*/  LDL.LU.64 R16, [R1+0x730] ;  /* 0x0007300001107983 */ /* 0x000f240000300a00 */
[----:B------:R-:W4:Y:S01]  /*35990*/  LDL.LU.64 R18, [R1+0x738] ;  /* 0x0007380001127983 */ /* 0x000f220000300a00 */
        /* <DEDUP_REMOVED lines=19> */
[----:B------:R-:W-:Y:S01]  /*35ad0*/  STS.U16 [R30+0xb700], R43 ;  /* 0x00b7002b1e007388 */ /* 0x000fe20000000400 */
[----:B------:R1:W-:Y:S01]  /*35ae0*/  STS.U16 [R30+0xb7c0], R45 ;  /* 0x00b7c02d1e007388 */ /* 0x0003e20000000400 */
[----:B------:R1:W-:Y:S03]  /*35af0*/  STS.U16 [R30+0xb780], R47 ;  /* 0x00b7802f1e007388 */ /* 0x0003e60000000400 */
[----:B0-----:R-:W4:Y:S01]  /*35b00*/  LDL.LU.64 R40, [R1+0x750] ;  /* 0x0007500001287983 */ /* 0x001f220000300a00 */
[----:B-1----:R-:W4:Y:S02]  /*35b10*/  LDL.LU.64 R44, [R1+0x720] ;  /* 0x00072000012c7983 */ /* 0x002f240000300a00 */
[----:B------:R-:W4:Y:S01]  /*35b20*/  LDL.LU.64 R46, [R1+0x728] ;  /* 0x00072800012e7983 */ /* 0x000f220000300a00 */
[----:B------:R-:W4:Y:S04]  /*35b30*/  LDL.LU.64 R42, [R1+0x758] ;  /* 0x00075800012a7983 */ /* 0x000f280000300a00 */
[----:B------:R-:W0:Y:S04]  /*35b40*/  S2R R0, SR_TID.X ;  /* 0x0000000000007919 */ /* 0x000e280000002100 */
[----:B------:R-:W1:Y:S04]  /*35b50*/  S2R R31, SR_TID.X ;  /* 0x00000000001f7919 */ /* 0x000e680000002100 */
[----:B------:R-:W-:Y:S01]  /*35b60*/  STS.U16 [R30+0xbb00], R49 ;  /* 0x00bb00311e007388 */ /* 0x000fe20000000400 */
[----:B------:R-:W-:Y:S02]  /*35b70*/  STS.U16 [R30+0xbb40], R51 ;  /* 0x00bb40331e007388 */ /* 0x000fe40000000400 */
[----:B------:R-:W-:Y:S02]  /*35b80*/  STS.U16 [R30+0xbb80], R53 ;  /* 0x00bb80351e007388 */ /* 0x000fe40000000400 */
[----:B------:R-:W-:Y:S01]  /*35b90*/  STS.U16 [R30+0xbbc0], R55 ;  /* 0x00bbc0371e007388 */ /* 0x000fe20000000400 */
[----:B0-----:R-:W-:-:S02]  /*35ba0*/  LOP3.LUT R0, R0, 0x7, RZ, 0xc0, !PT ;  /* 0x0000000700007812 */ /* 0x001fc400078ec0ff */
[C---:B-1----:R-:W-:Y:S01]  /*35bb0*/  LOP3.LUT R61, R31.reuse, 0x7, RZ, 0xc0, !PT ;  /* 0x000000071f3d7812 */ /* 0x042fe200078ec0ff */
[----:B------:R-:W-:Y:S02]  /*35bc0*/  IMAD.SHL.U32 R31, R31, 0x2, RZ ;  /* 0x000000021f1f7824 */ /* 0x000fe400078e00ff */
[----:B------:R-:W-:-:S05]  /*35bd0*/  IMAD R0, R0, 0x110, RZ ;  /* 0x0000011000007824 */ /* 0x000fca00078e02ff */
[----:B------:R-:W-:Y:S01]  /*35be0*/  LOP3.LUT R0, R0, 0x30, R31, 0x78, !PT ;  /* 0x0000003000007812 */ /* 0x000fe200078e781f */
[----:B------:R-:W0:Y:S01]  /*35bf0*/  S2R R58, SR_TID.X ;  /* 0x00000000003a7919 */ /* 0x000e220000002100 */
[----:B------:R-:W-:Y:S02]  /*35c00*/  IMAD R2, R61, 0x110, RZ ;  /* 0x000001103d027824 */ /* 0x000fe400078e02ff */
[C---:B0-----:R-:W-:Y:S02]  /*35c10*/  IMAD.SHL.U32 R59, R58.reuse, 0x2, RZ ;  /* 0x000000023a3b7824 */ /* 0x041fe400078e00ff */
[----:B------:R-:W-:-:S03]  /*35c20*/  IMAD.SHL.U32 R3, R58, 0x80, RZ ;  /* 0x000000803a037824 */ /* 0x000fc600078e00ff */
[----:B------:R-:W-:-:S04]  /*35c30*/  LOP3.LUT R60, R2, 0x10, R59, 0x78, !PT ;  /* 0x00000010023c7812 */ /* 0x000fc800078e783b */
[----:B------:R-:W-:Y:S01]  /*35c40*/  LOP3.LUT R60, R60, 0x800, R3, 0xf8, !PT ;  /* 0x000008003c3c7812 */ /* 0x000fe200078ef803 */
[----:B--2---:R-:W-:Y:S01]  /*35c50*/  STS.U16 [R30+0xbf40], R52 ;  /* 0x00bf40341e007388 */ /* 0x004fe20000000400 */
[----:B---3--:R-:W-:Y:S02]  /*35c60*/  STS.U16 [R30+0xbf00], R54 ;  /* 0x00bf00361e007388 */ /* 0x008fe40000000400 */
[----:B------:R-:W-:Y:S02]  /*35c70*/  STS.U16 [R30+0xbfc0], R56 ;  /* 0x00bfc0381e007388 */ /* 0x000fe40000000400 */
[----:B------:R-:W-:Y:S01]  /*35c80*/  STS.U16 [R30+0xbf80], R57 ;  /* 0x00bf80391e007388 */ /* 0x000fe20000000400 */
[----:B------:R-:W-:Y:S06]  /*35c90*/  BAR.SYNC.DEFER_BLOCKING 0x0 ;  /* 0x0000000000007b1d */ /* 0x000fec0000010000 */
[----:B------:R-:W0:Y:S04]  /*35ca0*/  LDSM.16.M88.4 R32, [R0+0x8000] ;  /* 0x008000000020783b */ /* 0x000e280000000200 */
[----:B------:R-:W1:Y:S04]  /*35cb0*/  LDSM.16.M88.4 R24, [R0+0x9000] ;  /* 0x009000000018783b */ /* 0x000e680000000200 */
[----:B------:R-:W2:Y:S04]  /*35cc0*/  LDSM.16.M88.4 R8, [R0+0x9800] ;  /* 0x009800000008783b */ /* 0x000ea80000000200 */
[----:B------:R-:W3:Y:S04]  /*35cd0*/  LDSM.16.M88.4 R20, [R0+0xa000] ;  /* 0x00a000000014783b */ /* 0x000ee80000000200 */
[----:B------:R-:W2:Y:S04]  /*35ce0*/  LDSM.16.M88.4 R4, [R0+0xa800] ;  /* 0x00a800000004783b */ /* 0x000ea80000000200 */
[----:B------:R-:W4:Y:S04]  /*35cf0*/  LDSM.16.MT88.4 R12, [R60] ;  /* 0x000000003c0c783b */ /* 0x000f280000004200 */
[----:B------:R-:W3:Y:S04]  /*35d00*/  LDSM.16.M88.4 R28, [R0+0x8800] ;  /* 0x00880000001c783b */ /* 0x000ee80000000200 */
[----:B------:R-:W-:Y:S04]  /*35d10*/  LDSM.16.M88.4 R52, [R0+0xb800] ;  /* 0x00b800000034783b */ /* 0x000fe80000000200 */
[----:B0-----:R-:W-:Y:S01]  /*35d20*/  STL [R1+0x3544], R34 ;  /* 0x0035442201007387 */ /* 0x001fe20000100800 */
[----:B------:R-:W-:Y:S02]  /*35d30*/  STL [R1+0x3540], R35 ;  /* 0x0035402301007387 */ /* 0x000fe40000100800 */
[----:B-1----:R-:W-:Y:S02]  /*35d40*/  STL [R1+0x3534], R26 ;  /* 0x0035341a01007387 */ /* 0x002fe40000100800 */
[----:B------:R-:W-:Y:S01]  /*35d50*/  STL [R1+0x3530], R27 ;  /* 0x0035301b01007387 */ /* 0x000fe20000100800 */
[----:B--2---:R-:W-:Y:S01]  /*35d60*/  STL [R1+0x353c], R10 ;  /* 0x00353c0a01007387 */ /* 0x004fe20000100800 */
[----:B------:R-:W-:Y:S02]  /*35d70*/  STL [R1+0x3538], R11 ;  /* 0x0035380b01007387 */ /* 0x000fe40000100800 */
[----:B---3--:R-:W-:Y:S02]  /*35d80*/  STL [R1+0x354c], R22 ;  /* 0x00354c1601007387 */ /* 0x008fe40000100800 */
[----:B------:R-:W-:Y:S01]  /*35d90*/  STL [R1+0x3548], R23 ;  /* 0x0035481701007387 */ /* 0x000fe20000100800 */
[----:B------:R-:W-:Y:S01]  /*35da0*/  STL [R1+0x3574], R6 ;  /* 0x0035740601007387 */ /* 0x000fe20000100800 */
[----:B------:R-:W-:Y:S02]  /*35db0*/  STL [R1+0x3570], R7 ;  /* 0x0035700701007387 */ /* 0x000fe40000100800 */
[----:B------:R-:W2:Y:S02]  /*35dc0*/  LDL.LU.64 R36, [R1+0x740] ;  /* 0x0007400001247983 */ /* 0x000ea40000300a00 */
[----:B------:R-:W2:Y:S01]  /*35dd0*/  LDL.LU.64 R38, [R1+0x748] ;  /* 0x0007480001267983 */ /* 0x000ea20000300a00 */
[C---:B----4-:R-:W-:Y:S11]  /*35de0*/  HMMA.16816.F32.BF16 R16, R12.reuse, R32, R16 ;  /* 0x000000200c10723c */ /* 0x050ff60000041810 */
[----:B------:R-:W-:Y:S11]  /*35df0*/  @!UPT UIADD3 URZ, URZ, URZ, URZ ;  /* 0x0000003f3f3ff290 */ /* 0x000ff6000fffe03f */
[----:B------:R-:W-:Y:S01]  /*35e00*/  @!UPT UIADD3 URZ, URZ, URZ, URZ ;  /* 0x0000003f3f3ff290 */ /* 0x000fe2000fffe03f */
[----:B------:R-:W-:Y:S01]  /*35e10*/  STL.64 [R1+0x2a0], R16 ;  /* 0x0002a01001007387 */ /* 0x000fe20000100a00 */
[----:B------:R-:W-:Y:S02]  /*35e20*/  STL.64 [R1+0x2a8], R18 ;  /* 0x0002a81201007387 */ /* 0x000fe40000100a00 */
[----:B------:R-:W0:Y:S01]  /*35e30*/  LDSM.16.M88.4 R16, [R0+0xb000] ;  /* 0x00b000000010783b */ /* 0x000e220000000200 */
[C---:B------:R-:W-:Y:S01]  /*35e40*/  HMMA.16816.F32.BF16 R44, R12.reuse, R28, R44 ;  /* 0x0000001c0c2c723c */ /* 0x040fe2000004182c */
[----:B0-----:R-:W-:Y:S02]  /*35e50*/  STL [R1+0x357c], R18 ;  /* 0x00357c1201007387 */ /* 0x001fe40000100800 */
[----:B------:R-:W-:Y:S02]  /*35e60*/  STL [R1+0x3578], R19 ;  /* 0x0035781301007387 */ /* 0x000fe40000100800 */
[----:B------:R-:W-:Y:S02]  /*35e70*/  STL.64 [R1+0x36e0], R30 ;  /* 0x0036e01e01007387 */ /* 0x000fe40000100a00 */
[----:B------:R0:W-:Y:S02]  /*35e80*/  STL.64 [R1+0x36d8], R28 ;  /* 0x0036d81c01007387 */ /* 0x0001e40000100a00 */
[----:B0-----:R-:W-:Y:S11]  /*35e90*/  HMMA.16816.F32.BF16 R28, R12, R24, R40 ;  /* 0x000000180c1c723c */ /* 0x001ff60000041828 */
[----:B------:R-:W-:Y:S03]  /*35ea0*/  @!UPT UIADD3 URZ, URZ, URZ, URZ ;  /* 0x0000003f3f3ff290 */ /* 0x000fe6000fffe03f */
[----:B------:R0:W-:Y:S01]  /*35eb0*/  STL.64 [R1+0x290], R44 ;  /* 0x0002902c01007387 */ /* 0x0001e20000100a00 */
[----:B------:R1:W-:Y:S02]  /*35ec0*/  STL.64 [R1+0x298], R46 ;  /* 0x0002982e01007387 */ /* 0x0003e40000100a00 */
[----:B------:R-:W-:Y:S02]  /*35ed0*/  STL [R1+0x34fc], R54 ;  /* 0x0034fc3601007387 */ /* 0x000fe40000100800 */
[----:B------:R-:W-:Y:S05]  /*35ee0*/  STL [R1+0x34f8], R55 ;  /* 0x0034f83701007387 */ /* 0x000fea0000100800 */
[----:B------:R-:W-:-:S02]  /*35ef0*/  IMAD.MOV.U32 R27, RZ, RZ, R31 ;  /* 0x000000ffff1b7224 */ /* 0x000fc400078e001f */
[----:B------:R-:W-:Y:S02]  /*35f00*/  IMAD.MOV.U32 R26, RZ, RZ, R30 ;  /* 0x000000ffff1a7224 */ /* 0x000fe400078e001e */
[----:B------:R-:W-:Y:S02]  /*35f10*/  IMAD.MOV.U32 R11, RZ, RZ, R29 ;  /* 0x000000ffff0b7224 */ /* 0x000fe400078e001d */
[----:B------:R-:W-:Y:S01]  /*35f20*/  IMAD.MOV.U32 R10, RZ, RZ, R28 ;  /* 0x000000ffff0a7224 */ /* 0x000fe200078e001c */
[----:B------:R-:W-:Y:S01]  /*35f30*/  STL [R1+0x358c], R27 ;  /* 0x00358c1b01007387 */ /* 0x000fe20000100800 */
[----:B------:R-:W-:Y:S02]  /*35f40*/  STL [R1+0x3588], R26 ;  /* 0x0035881a01007387 */ /* 0x000fe40000100800 */
[----:B------:R-:W-:Y:S02]  /*35f50*/  STL [R1+0x3584], R11 ;  /* 0x0035840b01007387 */ /* 0x000fe40000100800 */
[----:B------:R-:W-:Y:S01]  /*35f60*/  STL [R1+0x3580], R10 ;  /* 0x0035800a01007387 */ /* 0x000fe20000100800 */
[----:B------:R-:W3:Y:S01]  /*35f70*/  LDL.LU.64 R40, [R1+0x590] ;  /* 0x0005900001287983 */ /* 0x000ee20000300a00 */
[----:B------:R-:W3:Y:S02]  /*35f80*/  LDL.LU.64 R42, [R1+0x598] ;  /* 0x00059800012a7983 */ /* 0x000ee40000300a00 */
[----:B0-----:R-:W4:Y:S02]  /*35f90*/  LDL.LU.64 R44, [R1+0x580] ;  /* 0x00058000012c7983 */ /* 0x001f240000300a00 */
[----:B-1----:R-:W4:Y:S01]  /*35fa0*/  LDL.LU.64 R46, [R1+0x588] ;  /* 0x00058800012e7983 */ /* 0x002f220000300a00 */
[----:B--2---:R-:W-:Y:S01]  /*35fb0*/  HMMA.16816.F32.BF16 R28, R12, R8, R36 ;  /* 0x000000080c1c723c */ /* 0x004fe20000041824 */
[----:B------:R-:W-:Y:S01]  /*35fc0*/  LOP3.LUT R0, R2, 0x10, R59, 0x78, !PT ;  /* 0x0000001002007812 */ /* 0x000fe200078e783b */
[----:B------:R-:W-:-:S02]  /*35fd0*/  IMAD R61, R61, 0x110, RZ ;  /* 0x000001103d3d7824 */ /* 0x000fc400078e02ff */
[----:B------:R-:W-:Y:S01]  /*35fe0*/  IMAD.SHL.U32 R50, R58, 0x2, RZ ;  /* 0x000000023a327824 */ /* 0x000fe200078e00ff */
[----:B------:R-:W-:Y:S11]  /*35ff0*/  LDSM.16.MT88.4 R36, [R60+0x80] ;  /* 0x000080003c24783b */ /* 0x000ff60000004200 */
[----:B------:R-:W-:Y:S08]  /*36000*/  @!UPT UIADD3 URZ, URZ, URZ, URZ ;  /* 0x0000003f3f3ff290 */ /* 0x000ff0000fffe03f */
[----:B------:R-:W-:Y:S02]  /*36010*/  IMAD.MOV.U32 R22, RZ, RZ, R28 ;  /* 0x000000ffff167224 */ /* 0x000fe400078e001c */
[----:B------:R-:W-:Y:S02]  /*36020*/  IMAD.MOV.U32 R23, RZ, RZ, R29 ;  /* 0x000000ffff177224 */ /* 0x000fe400078e001d */
[----:B------:R-:W-:Y:S02]  /*36030*/  IMAD.MOV.U32 R34, RZ, RZ, R30 ;  /* 0x000000ffff227224 */ /* 0x000fe400078e001e */
[----:B------:R-:W-:Y:S01]  /*36040*/  IMAD.MOV.U32 R35, RZ, RZ, R31 ;  /* 0x000000ffff237224 */ /* 0x000fe200078e001f */
[----:B------:R-:W2:Y:S01]  /*36050*/  LDL.LU.64 R28, [R1+0x5c0] ;  /* 0x0005c000011c7983 */ /* 0x000ea20000300a00 */
[----:B------:R-:W2:Y:S01]  /*36060*/  LDL.LU.64 R30, [R1+0x5c8] ;  /* 0x0005c800011e7983 */ /* 0x000ea20000300a00 */
[----:B------:R-:W-:Y:S02]  /*36070*/  LOP3.LUT R0, R0, 0x800, R3, 0xf8, !PT ;  /* 0x0000080000007812 */ /* 0x000fe400078ef803 */
[----:B------:R0:W-:Y:S01]  /*36080*/  STL [R1+0x359c], R35 ;  /* 0x00359c2301007387 */ /* 0x0001e20000100800 */
[----:B------:R1:W-:Y:S01]  /*36090*/  STL [R1+0x3598], R34 ;  /* 0x0035982201007387 */ /* 0x0003e20000100800 */
[----:B------:R-:W-:Y:S01]  /*360a0*/  LOP3.LUT R0, R0, 0x20, RZ, 0x3c, !PT ;  /* 0x0000002000007812 */ /* 0x000fe200078e3cff */
[----:B------:R0:W-:Y:S01]  /*360b0*/  STL [R1+0x3594], R23 ;  /* 0x0035941701007387 */ /* 0x0001e20000100800 */
[----:B------:R0:W-:Y:S01]  /*360c0*/  STL [R1+0x3590], R22 ;  /* 0x0035901601007387 */ /* 0x0001e20000100800 */
[----:B------:R-:W-:Y:S01]  /*360d0*/  STL [R1+0x35f0], R59 ;  /* 0x0035f03b01007387 */ /* 0x000fe20000100800 */
[C---:B----4-:R-:W-:Y:S08]  /*360e0*/  HMMA.16816.F32.BF16 R44, R12.reuse, R4, R44 ;  /* 0x000000040c2c723c */ /* 0x050ff0000004182c */
[----:B---3--:R-:W-:Y:S11]  /*360f0*/  HMMA.16816.F32.BF16 R40, R12, R20, R40 ;  /* 0x000000140c28723c */ /* 0x008ff60000041828 */
[----:B------:R-:W-:Y:S05]  /*36100*/  @!UPT UIADD3 URZ, URZ, URZ, URZ ;  /* 0x0000003f3f3ff290 */ /* 0x000fea000fffe03f */
[----:B0-----:R-:W-:Y:S02]  /*36110*/  IMAD.MOV.U32 R35, RZ, RZ, R44 ;  /* 0x000000ffff237224 */ /* 0x001fe400078e002c */
[----:B-1----:R-:W-:Y:S02]  /*36120*/  IMAD.MOV.U32 R34, RZ, RZ, R45 ;  /* 0x000000ffff227224 */ /* 0x002fe400078e002d */
[----:B------:R-:W-:Y:S02]  /*36130*/  IMAD.MOV.U32 R23, RZ, RZ, R46 ;  /* 0x000000ffff177224 */ /* 0x000fe400078e002e */
[----:B------:R-:W-:Y:S02]  /*36140*/  IMAD.MOV.U32 R22, RZ, RZ, R47 ;  /* 0x000000ffff167224 */ /* 0x000fe400078e002f */
[----:B------:R-:W0:Y:S01]  /*36150*/  LDSM.16.MT88.4 R44, [R0+0x80] ;  /* 0x00008000002c783b */ /* 0x000e220000004200 */
[----:B------:R-:W-:Y:S02]  /*36160*/  IMAD.MOV.U32 R27, RZ, RZ, R40 ;  /* 0x000000ffff1b7224 */ /* 0x000fe400078e0028 */
[----:B------:R-:W-:-:S05]  /*36170*/  IMAD.MOV.U32 R26, RZ, RZ, R41 ;  /* 0x000000ffff1a7224 */ /* 0x000fca00078e0029 */
[----:B------:R-:W-:Y:S01]  /*36180*/  STL.64 [R1+0x36d0], R26 ;  /* 0x0036d01a01007387 */ /* 0x000fe20000100a00 */
[----:B------:R-:W-:Y:S03]  /*36190*/  STL.64 [R1+0x36c8], R24 ;  /* 0x0036c81801007387 */ /* 0x000fe60000100a00 */
[----:B0-----:R-:W-:Y:S01]  /*361a0*/  STL.64 [R1+0x36b0], R46 ;  /* 0x0036b02e01007387 */ /* 0x001fe20000100a00 */
[----:B------:R0:W-:Y:S03]  /*361b0*/  STL.64 [R1+0x36a8], R44 ;  /* 0x0036a82c01007387 */ /* 0x0001e60000100a00 */
[----:B0-----:R-:W3:Y:S01]  /*361c0*/  LDL.LU.64 R44, [R1+0x5b0] ;  /* 0x0005b000012c7983 */ /* 0x001ee20000300a00 */
[----:B------:R-:W3:Y:S01]  /*361d0*/  LDL.LU.64 R46, [R1+0x5b8] ;  /* 0x0005b800012e7983 */ /* 0x000ee20000300a00 */
[----:B--2---:R-:W-:Y:S02]  /*361e0*/  HMMA.16816.F32.BF16 R24, R12, R16, R28 ;  /* 0x000000100c18723c */ /* 0x004fe4000004181c */
[----:B------:R-:W2:Y:S01]  /*361f0*/  LDL.LU.64 R28, [R1+0x690] ;  /* 0x00069000011c7983 */ /* 0x000ea20000300a00 */
[----:B------:R-:W2:Y:S02]  /*36200*/  LDL.LU.64 R30, [R1+0x698] ;  /* 0x00069800011e7983 */ /* 0x000ea40000300a00 */
[----:B------:R-:W-:Y:S01]  /*36210*/  IMAD.SHL.U32 R58, R58, 0x80, RZ ;  /* 0x000000803a3a7824 */ /* 0x000fe200078e00ff */
[----:B------:R-:W-:-:S04]  /*36220*/  LOP3.LUT R54, R61, 0x10, R50, 0x78, !PT ;  /* 0x000000103d367812 */ /* 0x000fc800078e7832 */
[----:B------:R-:W-:-:S04]  /*36230*/  LOP3.LUT R54, R54, 0x800, R58, 0xf8, !PT ;  /* 0x0000080036367812 */ /* 0x000fc800078ef83a */
[----:B------:R-:W-:-:S05]  /*36240*/  LOP3.LUT R54, R54, 0x40, RZ, 0x3c, !PT ;  /* 0x0000004036367812 */ /* 0x000fca00078e3cff */
[----:B------:R-:W0:Y:S05]  /*36250*/  LDSM.16.MT88.4 R48, [R54] ;  /* 0x000000003630783b */ /* 0x000e2a0000004200 */
[----:B------:R-:W-:Y:S02]  /*36260*/  IMAD.MOV.U32 R18, RZ, RZ, R24 ;  /* 0x000000ffff127224 */ /* 0x000fe400078e0018 */
[----:B------:R-:W-:Y:S02]  /*36270*/  IMAD.MOV.U32 R19, RZ, RZ, R25 ;  /* 0x000000ffff137224 */ /* 0x000fe400078e0019 */
[----:B------:R-:W-:Y:S02]  /*36280*/  IMAD.MOV.U32 R6, RZ, RZ, R26 ;  /* 0x000000ffff067224 */ /* 0x000fe400078e001a */
[----:B------:R-:W-:Y:S01]  /*36290*/  IMAD.MOV.U32 R7, RZ, RZ, R27 ;  /* 0x000000ffff077224 */ /* 0x000fe200078e001b */
[----:B------:R-:W4:Y:S01]  /*362a0*/  LDL.LU.64 R24, [R1+0x680] ;  /* 0x0006800001187983 */ /* 0x000f220000300a00 */
[----:B------:R-:W4:Y:S02]  /*362b0*/  LDL.LU.64 R26, [R1+0x688] ;  /* 0x00068800011a7983 */ /* 0x000f240000300a00 */
[----:B------:R-:W4:Y:S02]  /*362c0*/  LDL.LU.64 R56, [R1+0x660] ;  /* 0x0006600001387983 */ /* 0x000f240000300a00 */
[----:B------:R-:W4:Y:S01]  /*362d0*/  LDL.LU.64 R58, [R1+0x668] ;  /* 0x00066800013a7983 */ /* 0x000f220000300a00 */
[----:B0-----:R-:W-:Y:S01]  /*362e0*/  STL.64 [R1+0x3650], R50 ;  /* 0x0036503201007387 */ /* 0x001fe20000100a00 */
[----:B------:R0:W-:Y:S03]  /*362f0*/  STL.64 [R1+0x3648], R48 ;  /* 0x0036483001007387 */ /* 0x0001e60000100a00 */
[----:B0-----:R-:W4:Y:S01]  /*36300*/  LDL.LU.64 R48, [R1+0x670] ;  /* 0x0006700001307983 */ /* 0x001f220000300a00 */
[----:B------:R-:W4:Y:S01]  /*36310*/  LDL.LU.64 R50, [R1+0x678] ;  /* 0x0006780001327983 */ /* 0x000f220000300a00 */
[----:B---3--:R-:W-:Y:S02]  /*36320*/  HMMA.16816.F32.BF16 R44, R12, R52, R44 ;  /* 0x000000340c2c723c */ /* 0x008fe4000004182c */
[----:B------:R-:W0:Y:S11]  /*36330*/  LDSM.16.MT88.4 R12, [R54+0x80] ;  /* 0x00008000360c783b */ /* 0x000e360000004200 */
[----:B------:R-:W-:Y:S10]  /*36340*/  @!UPT UIADD3 URZ, URZ, URZ, URZ ;  /* 0x0000003f3f3ff290 */ /* 0x000ff4000fffe03f */
[----:B------:R1:W-:Y:S01]  /*36350*/  STL.64 [R1+0x190], R44 ;  /* 0x0001902c01007387 */ /* 0x0003e20000100a00 */
[----:B------:R3:W-:Y:S03]  /*36360*/  STL.64 [R1+0x198], R46 ;  /* 0x0001982e01007387 */ /* 0x0007e60000100a00 */
[----:B-1----:R-:W4:Y:S01]  /*36370*/  LDL.LU.64 R44, [R1+0x460] ;  /* 0x00046000012c7983 */ /* 0x002f220000300a00 */
[----:B---3--:R-:W3:Y:S03]  /*36380*/  LDL.LU.64 R46, [R1+0x468] ;  /* 0x00046800012e7983 */ /* 0x008ee60000300a00 */
[----:B0-----:R-:W-:Y:S01]  /*36390*/  STL.64 [R1+0x3600], R14 ;  /* 0x0036000e01007387 */ /* 0x001fe20000100a00 */
[----:B------:R0:W-:Y:S03]  /*363a0*/  STL.64 [R1+0x35f8], R12 ;  /* 0x0035f80c01007387 */ /* 0x0001e60000100a00 */
[----:B0-----:R-:W3:Y:S01]  /*363b0*/  LDL.LU.64 R12, [R1+0x480] ;  /* 0x00048000010c7983 */ /* 0x001ee20000300a00 */
[----:B------:R-:W3:Y:S01]  /*363c0*/  LDL.LU.64 R14, [R1+0x488] ;  /* 0x00048800010e7983 */ /* 0x000ee20000300a00 */
[C---:B--2---:R-:W-:Y:S11]  /*363d0*/  HMMA.16816.F32.BF16 R28, R36.reuse, R32, R28 ;  /* 0x00000020241c723c */ /* 0x044ff6000004181c */
[----:B------:R-:W-:Y:S11]  /*363e0*/  @!UPT UIADD3 URZ, URZ, URZ, URZ ;  /* 0x0000003f3f3ff290 */ /* 0x000ff6000fffe03f */
[----:B------:R-:W-:Y:S01]  /*363f0*/  @!UPT UIADD3 URZ, URZ, URZ, URZ ;  /* 0x0000003f3f3ff290 */ /* 0x000fe2000fffe03f */
[----:B------:R-:W-:Y:S01]  /*36400*/  STL.64 [R1+0x100], R28 ;  /* 0x0001001c01007387 */ /* 0x000fe20000100a00 */
[----:B------:R0:W-:Y:S03]  /*36410*/  STL.64 [R1+0x108], R30 ;  /* 0x0001081e01007387 */ /* 0x0001e60000100a00 */
[----:B0-----:R-:W2:Y:S01]  /*36420*/  LDL.LU.64 R30, [R1+0x36e0] ;  /* 0x0036e000011e7983 */ /* 0x001ea20000300a00 */
[----:B------:R-:W4:Y:S02]  /*36430*/  LDL.LU.64 R28, [R1+0x36d8] ;  /* 0x0036d800011c7983 */ /* 0x000f240000300a00 */
[C---:B----4-:R-:W-:Y:S11]  /*36440*/  HMMA.16816.F32.BF16 R24, R36.reuse, R28, R24 ;  /* 0x0000001c2418723c */ /* 0x050ff60000041818 */
[----:B------:R-:W-:Y:S11]  /*36450*/  @!UPT UIADD3 URZ, URZ, URZ, URZ ;  /* 0x0000003f3f3ff290 */ /* 0x000ff6000fffe03f */
[----:B------:R-:W-:Y:S01]  /*36460*/  @!UPT UIADD3 URZ, URZ, URZ, URZ ;  /* 0x0000003f3f3ff290 */ /* 0x000fe2000fffe03f */
[----:B------:R-:W-:Y:S01]  /*36470*/  STL.64 [R1+0xf0], R24 ;  /* 0x0000f01801007387 */ /* 0x000fe20000100a00 */
[----:B------:R0:W-:Y:S03]  /*36480*/  STL.64 [R1+0xf8], R26 ;  /* 0x0000f81a01007387 */ /* 0x0001e60000100a00 */
[----:B0-----:R-:W4:Y:S01]  /*36490*/  LDL.LU.64 R26, [R1+0x36d0] ;  /* 0x0036d000011a7983 */ /* 0x001f220000300a00 */
[----:B------:R-:W2:Y:S02]  /*364a0*/  LDL.LU.64 R24, [R1+0x36c8] ;  /* 0x0036c80001187983 */ /* 0x000ea40000300a00 */
[C---:B--2---:R-:W-:Y:S11]  /*364b0*/  HMMA.16816.F32.BF16 R48, R36.reuse, R24, R48 ;  /* 0x000000182430723c */ /* 0x044ff60000041830 */
[----:B------:R-:W-:Y:S11]  /*364c0*/  @!UPT UIADD3 URZ, URZ, URZ, URZ ;  /* 0x0000003f3f3ff290 */ /* 0x000ff6000fffe03f */
[----:B------:R-:W-:Y:S01]  /*364d0*/  @!UPT UIADD3 URZ, URZ, URZ, URZ ;  /* 0x0000003f3f3ff290 */ /* 0x000fe2000fffe03f */
[----:B------:R-:W-:Y:S01]  /*364e0*/  STL.64 [R1+0xe0], R48 ;  /* 0x0000e03001007387 */ /* 0x000fe20000100a00 */
[----:B------:R0:W-:Y:S02]  /*364f0*/  STL.64 [R1+0xe8], R50 ;  /* 0x0000e83201007387 */ /* 0x0001e40000100a00 */
[----:B0-----:R-:W-:Y:S11]  /*36500*/  HMMA.16816.F32.BF16 R48, R36, R8, R56 ;  /* 0x000000082430723c */ /* 0x001ff60000041838 */
[----:B------:R-:W-:Y:S11]  /*36510*/  @!UPT UIADD3 URZ, URZ, URZ, URZ ;  /* 0x0000003f3f3ff290 */ /* 0x000ff6000fffe03f */
[----:B------:R-:W-:Y:S01]  /*36520*/  @!UPT UIADD3 URZ, URZ, URZ, URZ ;  /* 0x0000003f3f3ff290 */ /* 0x000fe2000fffe03f */
[----:B------:R0:W-:Y:S01]  /*36530*/  STL.64 [R1+0xd0], R48 ;  /* 0x0000d03001007387 */ /* 0x0001e20000100a00 */
[----:B------:R-:W2:Y:S02]  /*36540*/  LDL.LU.64 R56, [R1+0x450] ;  /* 0x0004500001387983 */ /* 0x000ea40000300a00 */
[----:B------:R-:W2:Y:S02]  /*36550*/  LDL.LU.64 R58, [R1+0x458] ;  /* 0x00045800013a7983 */ /* 0x000ea40000300a00 */
[----:B------:R-:W-:Y:S02]  /*36560*/  IMAD.MOV.U32 R54, RZ, RZ, R50 ;  /* 0x000000ffff367224 */ /* 0x000fe400078e0032 */
[----:B------:R-:W-:Y:S01]  /*36570*/  IMAD.MOV.U32 R55, RZ, RZ, R51 ;  /* 0x000000ffff377224 */ /* 0x000fe200078e0033 */
[----:B0-----:R-:W4:Y:S01]  /*36580*/  LDL.LU.64 R48, [R1+0x440] ;  /* 0x0004400001307983 */ /* 0x001f220000300a00 */
[----:B------:R-:W4:Y:S02]  /*36590*/  LDL.LU.64 R50, [R1+0x448] ;  /* 0x0004480001327983 */ /* 0x000f240000300a00 */
[----:B------:R-:W-:-:S02]  /*365a0*/  IMAD.MOV.U32 R11, RZ, RZ, R42 ;  /* 0x000000ffff0b7224 */ /* 0x000fc400078e002a */
[----:B------:R-:W-:Y:S01]  /*365b0*/  IMAD.MOV.U32 R10, RZ, RZ, R43 ;  /* 0x000000ffff0a7224 */ /* 0x000fe200078e002b */
[C---:B---3--:R-:W-:Y:S01]  /*365c0*/  HMMA.16816.F32.BF16 R12, R36.reuse, R20, R12 ;  /* 0x00000014240c723c */ /* 0x048fe2000004180c */
[----:B------:R-:W0:Y:S04]  /*365d0*/  LDSM.16.MT88.4 R40, [R0] ;  /* 0x000000000028783b */ /* 0x000e280000004200 */
[----:B------:R-:W-:Y:S01]  /*365e0*/  STL.64 [R1+0x36c0], R10 ;  /* 0x0036c00a01007387 */ /* 0x000fe20000100a00 */
[----:B------:R1:W-:Y:S02]  /*365f0*/  STL.64 [R1+0x36b8], R8 ;  /* 0x0036b80801007387 */ /* 0x0003e40000100a00 */
[----:B-1----:R-:W-:Y:S01]  /*36600*/  HMMA.16816.F32.BF16 R8, R36, R4, R44 ;  /* 0x000000042408723c */ /* 0x002fe2000004182c */
[----:B------:R-:W-:Y:S01]  /*36610*/  STL [R1+0x3504], R55 ;  /* 0x0035043701007387 */ /* 0x000fe20000100800 */
[----:B------:R-:W-:Y:S11]  /*36620*/  STL [R1+0x3500], R54 ;  /* 0x0035003601007387 */ /* 0x000ff60000100800 */
[----:B------:R-:W-:Y:S02]  /*36630*/  @!UPT UIADD3 URZ, URZ, URZ, URZ ;  /* 0x0000003f3f3ff290 */ /* 0x000fe4000fffe03f */
[----:B------:R1:W-:Y:S01]  /*36640*/  STL.64 [R1+0xc0], R12 ;  /* 0x0000c00c01007387 */ /* 0x0003e20000100a00 */
[----:B------:R3:W-:Y:S07]  /*36650*/  STL.64 [R1+0xc8], R14 ;  /* 0x0000c80e01007387 */ /* 0x0007ee0000100a00 */
[----:B------:R0:W-:Y:S01]  /*36660*/  STL.64 [R1+0xb0], R8 ;  /* 0x0000b00801007387 */ /* 0x0001e20000100a00 */
[----:B-1----:R-:W4:Y:S02]  /*36670*/  LDL.LU.64 R12, [R1+0x780] ;  /* 0x00078000010c7983 */ /* 0x002f240000300a00 */
[----:B------:R-:W-:-:S02]  /*36680*/  IMAD.MOV.U32 R55, RZ, RZ, R10 ;  /* 0x000000ffff377224 */ /* 0x000fc400078e000a */
[----:B---3--:R-:W3:Y:S02]  /*36690*/  LDL.LU.64 R14, [R1+0x788] ;  /* 0x00078800010e7983 */ /* 0x008ee40000300a00 */
[----:B------:R-:W-:Y:S01]  /*366a0*/  IMAD.MOV.U32 R54, RZ, RZ, R11 ;  /* 0x000000ffff367224 */ /* 0x000fe200078e000b */
[----:B0-----:R-:W3:Y:S01]  /*366b0*/  LDL.LU.64 R8, [R1+0x770] ;  /* 0x0007700001087983 */ /* 0x001ee20000300a00 */
[----:B------:R-:W3:Y:S02]  /*366c0*/  LDL.LU.64 R10, [R1+0x778] ;  /* 0x00077800010a7983 */ /* 0x000ee40000300a00 */
[----:B------:R-:W3:Y:S02]  /*366d0*/  LDL.LU.64 R44, [R1+0x760] ;  /* 0x00076000012c7983 */ /* 0x000ee40000300a00 */
[----:B------:R-:W3:Y:S01]  /*366e0*/  LDL.LU.64 R46, [R1+0x768] ;  /* 0x00076800012e7983 */ /* 0x000ee20000300a00 */
[----:B------:R-:W-:Y:S01]  /*366f0*/  STL [R1+0x350c], R55 ;  /* 0x00350c3701007387 */ /* 0x000fe20000100800 */
[----:B------:R-:W-:Y:S01]  /*36700*/  STL [R1+0x3508], R54 ;  /* 0x0035083601007387 */ /* 0x000fe20000100800 */
[C---:B--2---:R-:W-:Y:S08]  /*36710*/  HMMA.16816.F32.BF16 R56, R36.reuse, R16, R56 ;  /* 0x000000102438723c */ /* 0x044ff00000041838 */
[----:B----4-:R-:W-:Y:S11]  /*36720*/  HMMA.16816.F32.BF16 R48, R36, R52, R48 ;  /* 0x000000342430723c */ /* 0x010ff60000041830 */
[----:B------:R-:W-:Y:S04]  /*36730*/  @!UPT UIADD3 URZ, URZ, URZ, URZ ;  /* 0x0000003f3f3ff290 */ /* 0x000fe8000fffe03f */
[----:B------:R0:W-:Y:S01]  /*36740*/  STL.64 [R1+0xa0], R56 ;  /* 0x0000a03801007387 */ /* 0x0001e20000100a00 */
[----:B------:R1:W-:Y:S07]  /*36750*/  STL.64 [R1+0xa8], R58 ;  /* 0x0000a83a01007387 */ /* 0x0003ee0000100a00 */
[----:B------:R2:W-:Y:S01]  /*36760*/  STL.64 [R1+0x38], R50 ;  /* 0x0000383201007387 */ /* 0x0005e20000100a00 */
[----:B------:R-:W4:Y:S02]  /*36770*/  LDL.LU.64 R36, [R1+0x790] ;  /* 0x0007900001247983 */ /* 0x000f240000300a00 */
[----:B------:R-:W4:Y:S02]  /*36780*/  LDL.LU.64 R38, [R1+0x798] ;  /* 0x0007980001267983 */ /* 0x000f240000300a00 */
[----:B0-----:R-:W4:Y:S02]  /*36790*/  LDL.LU.64 R56, [R1+0x520] ;  /* 0x0005200001387983 */ /* 0x001f240000300a00 */
[----:B------:R-:W-:-:S02]  /*367a0*/  IMAD.MOV.U32 R55, RZ, RZ, R48 ;  /* 0x000000ffff377224 */ /* 0x000fc400078e0030 */
[----:B------:R-:W-:Y:S01]  /*367b0*/  IMAD.MOV.U32 R54, RZ, RZ, R49 ;  /* 0x000000ffff367224 */ /* 0x000fe200078e0031 */
[----:B-1----:R-:W4:Y:S01]  /*367c0*/  LDL.LU.64 R58, [R1+0x528] ;  /* 0x00052800013a7983 */ /* 0x002f220000300a00 */
[----:B------:R-:W4:Y:S03]  /*367d0*/  LDL.LU.64 R48, [R1+0x510] ;  /* 0x0005100001307983 */ /* 0x000f260000300a00 */
[----:B--2---:R-:W2:Y:S01]  /*367e0*/  LDL.LU.64 R50, [R1+0x518] ;  /* 0x0005180001327983 */ /* 0x004ea20000300a00 */
[C---:B---3--:R-:W-:Y:S08]  /*367f0*/  HMMA.16816.F32.BF16 R12, R40.reuse, R28, R12 ;  /* 0x0000001c280c723c */ /* 0x048ff0000004180c */
[C---:B------:R-:W-:Y:S08]  /*36800*/  HMMA.16816.F32.BF16 R8, R40.reuse, R24, R8 ;  /* 0x000000182808723c */ /* 0x040ff00000041808 */
[C---:B----4-:R-:W-:Y:S11]  /*36810*/  HMMA.16816.F32.BF16 R36, R40.reuse, R32, R36 ;  /* 0x000000202824723c */ /* 0x050ff60000041824 */
[----:B------:R-:W-:Y:S11]  /*36820*/  @!UPT UIADD3 URZ, URZ, URZ, URZ ;  /* 0x0000003f3f3ff290 */ /* 0x000ff6000fffe03f */
[----:B------:R-:W-:Y:S01]  /*36830*/  @!UPT UIADD3 URZ, URZ, URZ, URZ ;  /* 0x0000003f3f3ff290 */ /* 0x000fe2000fffe03f */
[----:B------:R0:W-:Y:S01]  /*36840*/  STL.64 [R1+0x80], R36 ;  /* 0x0000802401007387 */ /* 0x0001e20000100a00 */
[----:B------:R1:W-:Y:S03]  /*36850*/  STL.64 [R1+0x88], R38 ;  /* 0x0000882601007387 */ /* 0x0003e60000100a00 */
[----:B0-----:R-:W3:Y:S01]  /*36860*/  LDL.LU.64 R36, [R1+0x4f0] ;  /* 0x0004f00001247983 */ /* 0x001ee20000300a00 */
[----:B-1----:R-:W3:Y:S02]  /*36870*/  LDL.LU.64 R38, [R1+0x4f8] ;  /* 0x0004f80001267983 */ /* 0x002ee40000300a00 */
[----:B------:R0:W-:Y:S02]  /*36880*/  STL.64 [R1+0x70], R12 ;  /* 0x0000700c01007387 */ /* 0x0001e40000100a00 */
[----:B------:R1:W-:Y:S01]  /*36890*/  STL.64 [R1+0x78], R14 ;  /* 0x0000780e01007387 */ /* 0x0003e20000100a00 */
[----:B0-----:R-:W4:Y:S01]  /*368a0*/  LDL.LU.64 R12, [R1+0x650] ;  /* 0x00065000010c7983 */ /* 0x001f220000300a00 */
[----:B-1----:R-:W4:Y:S02]  /*368b0*/  LDL.LU.64 R14, [R1+0x658] ;  /* 0x00065800010e7983 */ /* 0x002f240000300a00 */
[----:B------:R-:W-:Y:S02]  /*368c0*/  STL.64 [R1+0x60], R8 ;  /* 0x0000600801007387 */ /* 0x000fe40000100a00 */
[----:B------:R0:W-:Y:S02]  /*368d0*/  STL.64 [R1+0x68], R10 ;  /* 0x0000680a01007387 */ /* 0x0001e40000100a00 */
[----:B0-----:R-:W2:Y:S01]  /*368e0*/  LDL.LU.64 R10, [R1+0x36c0] ;  /* 0x0036c000010a7983 */ /* 0x001ea20000300a00 */
[----:B------:R-:W2:Y:S02]  /*368f0*/  LDL.LU.64 R8, [R1+0x36b8] ;  /* 0x0036b80001087983 */ /* 0x000ea40000300a00 */
[C---:B--2---:R-:W-:Y:S11]  /*36900*/  HMMA.16816.F32.BF16 R44, R40.reuse, R8, R44 ;  /* 0x00000008282c723c */ /* 0x044ff6000004182c */
[----:B------:R-:W-:Y:S11]  /*36910*/  @!UPT UIADD3 URZ, URZ, URZ, URZ ;  /* 0x0000003f3f3ff290 */ /* 0x000ff6000fffe03f */
[----:B------:R-:W-:Y:S01]  /*36920*/  @!UPT UIADD3 URZ, URZ, URZ, URZ ;  /* 0x0000003f3f3ff290 */ /* 0x000fe2000fffe03f */
[----:B------:R-:W-:Y:S01]  /*36930*/  STL.64 [R1+0x50], R44 ;  /* 0x0000502c01007387 */ /* 0x000fe20000100a00 */
[----:B------:R0:W-:Y:S03]  /*36940*/  STL.64 [R1+0x58], R46 ;  /* 0x0000582e01007387 */ /* 0x0001e60000100a00 */
[----:B0-----:R-:W4:Y:S01]  /*36950*/  LDL.LU.64 R46, [R1+0x36b0] ;  /* 0x0036b000012e7983 */ /* 0x001f220000300a00 */
[----:B------:R-:W4:Y:S02]  /*36960*/  LDL.LU.64 R44, [R1+0x36a8] ;  /* 0x0036a800012c7983 */ /* 0x000f240000300a00 */
[----:B------:R-:W-:Y:S02]  /*36970*/  STL.64 [R1+0x36a0], R10 ;  /* 0x0036a00a01007387 */ /* 0x000fe40000100a00 */
[----:B------:R0:W-:Y:S02]  /*36980*/  STL.64 [R1+0x3698], R8 ;  /* 0x0036980801007387 */ /* 0x0001e40000100a00 */
[----:B0-----:R-:W2:Y:S01]  /*36990*/  LDL.LU.64 R8, [R1+0x570] ;  /* 0x0005700001087983 */ /* 0x001ea20000300a00 */
[----:B------:R-:W2:Y:S02]  /*369a0*/  LDL.LU.64 R10, [R1+0x578] ;  /* 0x00057800010a7983 */ /* 0x000ea40000300a00 */
[----:B------:R-:W-:Y:S02]  /*369b0*/  STL.64 [R1+0x3690], R22 ;  /* 0x0036901601007387 */ /* 0x000fe40000100a00 */
[----:B------:R-:W-:Y:S01]  /*369c0*/  STL.64 [R1+0x3688], R20 ;  /* 0x0036881401007387 */ /* 0x000fe20000100a00 */
[C---:B--2---:R-:W-:Y:S11]  /*369d0*/  HMMA.16816.F32.BF16 R8, R40.reuse, R20, R8 ;  /* 0x000000142808723c */ /* 0x044ff60000041808 */
[----:B------:R-:W-:Y:S11]  /*369e0*/  @!UPT UIADD3 URZ, URZ, URZ, URZ ;  /* 0x0000003f3f3ff290 */ /* 0x000ff6000fffe03f */
[----:B------:R-:W-:Y:S01]  /*369f0*/  @!UPT UIADD3 URZ, URZ, URZ, URZ ;  /* 0x0000003f3f3ff290 */ /* 0x000fe2000fffe03f */
[----:B------:R-:W-:Y:S01]  /*36a00*/  STL.64 [R1+0x180], R8 ;  /* 0x0001800801007387 */ /* 0x000fe20000100a00 */
[----:B------:R0:W-:Y:S02]  /*36a10*/  STL.64 [R1+0x188], R10 ;  /* 0x0001880a01007387 */ /* 0x0001e40000100a00 */
[----:B------:R-:W-:Y:S02]  /*36a20*/  STL.64 [R1+0x3680], R6 ;  /* 0x0036800601007387 */ /* 0x000fe40000100a00 */
[----:B------:R1:W-:Y:S01]  /*36a30*/  STL.64 [R1+0x3678], R4 ;  /* 0x0036780401007387 */ /* 0x0003e20000100a00 */
[C---:B0-----:R-:W-:Y:S08]  /*36a40*/  HMMA.16816.F32.BF16 R8, R40.reuse, R4, R56 ;  /* 0x000000042808723c */ /* 0x041ff00000041838 */
[C---:B-1----:R-:W-:Y:S11]  /*36a50*/  HMMA.16816.F32.BF16 R4, R40.reuse, R16, R48 ;  /* 0x000000102804723c */ /* 0x042ff60000041830 */
[----:B------:R-:W-:Y:S04]  /*36a60*/  @!UPT UIADD3 URZ, URZ, URZ, URZ ;  /* 0x0000003f3f3ff290 */ /* 0x000fe8000fffe03f */
[----:B------:R-:W-:Y:S01]  /*36a70*/  STL.64 [R1+0x230], R8 ;  /* 0x0002300801007387 */ /* 0x000fe20000100a00 */
[----:B------:R-:W-:Y:S02]  /*36a80*/  STL.64 [R1+0x238], R10 ;  /* 0x0002380a01007387 */ /* 0x000fe40000100a00 */
[----:B------:R-:W-:Y:S02]  /*36a90*/  STL.64 [R1+0x3670], R18 ;  /* 0x0036701201007387 */ /* 0x000fe40000100a00 */
[----:B------:R-:W-:Y:S03]  /*36aa0*/  STL.64 [R1+0x3668], R16 ;  /* 0x0036681001007387 */ /* 0x000fe60000100a00 */
[----:B------:R-:W-:Y:S01]  /*36ab0*/  STL.64 [R1+0x350], R4 ;  /* 0x0003500401007387 */ /* 0x000fe20000100a00 */
[----:B------:R3:W-:Y:S02]  /*36ac0*/  STL.64 [R1+0x358], R6 ;  /* 0x0003580601007387 */ /* 0x0007e40000100a00 */
[----:B---3--:R-:W-:Y:S01]  /*36ad0*/  HMMA.16816.F32.BF16 R4, R40, R52, R36 ;  /* 0x000000342804723c */ /* 0x008fe20000041824 */
[----:B------:R-:W-:Y:S01]  /*36ae0*/  STL.64 [R1+0x3660], R54 ;  /* 0x0036603601007387 */ /* 0x000fe20000100a00 */
[----:B------:R-:W-:Y:S11]  /*36af0*/  STL.64 [R1+0x3658], R52 ;  /* 0x0036583401007387 */ /* 0x000ff60000100a00 */
[----:B------:R-:W-:Y:S10]  /*36b00*/  @!UPT UIADD3 URZ, URZ, URZ, URZ ;  /* 0x0000003f3f3ff290 */ /* 0x000ff4000fffe03f */
[----:B------:R-:W-:Y:S01]  /*36b10*/  STL.64 [R1+0x340], R4 ;  /* 0x0003400401007387 */ /* 0x000fe20000100a00 */
[----:B------:R4:W-:Y:S02]  /*36b20*/  STL.64 [R1+0x348], R6 ;  /* 0x0003480601007387 */ /* 0x0009e40000100a00 */
[----:B------:R-:W2:Y:S02]  /*36b30*/  LDL.LU.64 R36, [R1+0x640] ;  /* 0x0006400001247983 */ /* 0x000ea40000300a00 */
[----:B------:R-:W2:Y:S01]  /*36b40*/  LDL.LU.64 R38, [R1+0x648] ;  /* 0x0006480001267983 */ /* 0x000ea20000300a00 */
[C---:B----4-:R-:W-:Y:S11]  /*36b50*/  HMMA.16816.F32.BF16 R4, R44.reuse, R32, R12 ;  /* 0x000000202c04723c */ /* 0x050ff6000004180c */
[----:B------:R-:W-:Y:S11]  /*36b60*/  @!UPT UIADD3 URZ, URZ, URZ, URZ ;  /* 0x0000003f3f3ff290 */ /* 0x000ff6000fffe03f */
[----:B------:R-:W-:Y:S01]  /*36b70*/  @!UPT UIADD3 URZ, URZ, URZ, URZ ;  /* 0x0000003f3f3ff290 */ /* 0x000fe2000fffe03f */
[----:B------:R0:W-:Y:S01]  /*36b80*/  STL.64 [R1+0x3c0], R4 ;  /* 0x0003c00401007387 */ /* 0x0001e20000100a00 */
[----:B------:R1:W-:Y:S02]  /*36b90*/  STL.64 [R1+0x3c8], R6 ;  /* 0x0003c80601007387 */ /* 0x0003e40000100a00 */
[----:B------:R-:W3:Y:S02]  /*36ba0*/  LDL.LU.64 R8, [R1+0x630] ;  /* 0x0006300001087983 */ /* 0x000ee40000300a00 */
[----:B------:R-:W3:Y:S01]  /*36bb0*/  LDL.LU.64 R10, [R1+0x638] ;  /* 0x00063800010a7983 */ /* 0x000ee20000300a00 */
[----:B------:R-:W4:Y:S01]  /*36bc0*/  LDL.LU.64 R20, [R1+0x620] ;  /* 0x0006200001147983 */ /* 0x000f220000300a00 */
[----:B------:R-:W4:Y:S03]  /*36bd0*/  LDL.LU.64 R22, [R1+0x628] ;  /* 0x0006280001167983 */ /* 0x000f260000300a00 */
[----:B0-----:R-:W2:Y:S01]  /*36be0*/  LDL.LU.64 R4, [R1+0x370] ;  /* 0x0003700001047983 */ /* 0x001ea20000300a00 */
[----:B-1----:R-:W2:Y:S02]  /*36bf0*/  LDL.LU.64 R6, [R1+0x378] ;  /* 0x0003780001067983 */ /* 0x002ea40000300a00 */
[----:B------:R-:W2:Y:S02]  /*36c00*/  LDL.LU.64 R16, [R1+0x360] ;  /* 0x0003600001107983 */ /* 0x000ea40000300a00 */
[----:B------:R-:W2:Y:S01]  /*36c10*/  LDL.LU.64 R18, [R1+0x368] ;  /* 0x0003680001127983 */ /* 0x000ea20000300a00 */
[----:B------:R-:W2:Y:S01]  /*36c20*/  LDL.LU.64 R52, [R1+0x2d0] ;  /* 0x0002d00001347983 */ /* 0x000ea20000300a00 */
[----:B------:R-:W2:Y:S02]  /*36c30*/  LDL.LU.64 R54, [R1+0x2d8] ;  /* 0x0002d80001367983 */ /* 0x000ea40000300a00 */
[----:B------:R-:W2:Y:S02]  /*36c40*/  LDL.LU.64 R48, [R1+0x2c0] ;  /* 0x0002c00001307983 */ /* 0x000ea40000300a00 */
[----:B------:R-:W2:Y:S01]  /*36c50*/  LDL.LU.64 R50, [R1+0x2c8] ;  /* 0x0002c80001327983 */ /* 0x000ea20000300a00 */
[----:B------:R-:W2:Y:S01]  /*36c60*/  LDL.LU.64 R12, [R1+0x4d0] ;  /* 0x0004d000010c7983 */ /* 0x000ea20000300a00 */
[----:B------:R-:W2:Y:S03]  /*36c70*/  LDL.LU.64 R14, [R1+0x4d8] ;  /* 0x0004d800010e7983 */ /* 0x000ea60000300a00 */
[----:B--2---:R-:W-:Y:S01]  /*36c80*/  STL.64 [R1+0x3610], R14 ;  /* 0x0036100e01007387 */ /* 0x004fe20000100a00 */
[----:B------:R0:W-:Y:S03]  /*36c90*/  STL.64 [R1+0x3608], R12 ;  /* 0x0036080c01007387 */ /* 0x0001e60000100a00 */
[----:B0-----:R-:W2:Y:S01]  /*36ca0*/  LDL.LU.64 R12, [R1+0x6a0] ;  /* 0x0006a000010c7983 */ /* 0x001ea20000300a00 */
[----:B------:R-:W2:Y:S03]  /*36cb0*/  LDL.LU.64 R14, [R1+0x6a8] ;  /* 0x0006a800010e7983 */ /* 0x000ea60000300a00 */
[----:B--2---:R-:W-:Y:S01]  /*36cc0*/  STL.64 [R1+0x3620], R14 ;  /* 0x0036200e01007387 */ /* 0x004fe20000100a00 */
[----:B------:R0:W-:Y:S03]  /*36cd0*/  STL.64 [R1+0x3618], R12 ;  /* 0x0036180c01007387 */ /* 0x0001e60000100a00 */
[----:B0-----:R-:W2:Y:S01]  /*36ce0*/  LDL.LU.64 R12, [R1+0x6b0] ;  /* 0x0006b000010c7983 */ /* 0x001ea20000300a00 */
[----:B------:R-:W2:Y:S01]  /*36cf0*/  LDL.LU.64 R14, [R1+0x6b8] ;  /* 0x0006b800010e7983 */ /* 0x000ea20000300a00 */
[C---:B------:R-:W-:Y:S08]  /*36d00*/  HMMA.16816.F32.BF16 R36, R44.reuse, R28, R36 ;  /* 0x0000001c2c24723c */ /* 0x040ff00000041824 */
[C---:B---3--:R-:W-:Y:S01]  /*36d10*/  HMMA.16816.F32.BF16 R8, R44.reuse, R24, R8 ;  /* 0x000000182c08723c */ /* 0x048fe20000041808 */
[----:B--2---:R-:W-:Y:S01]  /*36d20*/  STL.64 [R1+0x3630], R14 ;  /* 0x0036300e01007387 */ /* 0x004fe20000100a00 */
[----:B------:R0:W-:Y:S03]  /*36d30*/  STL.64 [R1+0x3628], R12 ;  /* 0x0036280c01007387 */ /* 0x0001e60000100a00 */
[----:B0-----:R-:W2:Y:S01]  /*36d40*/  LDL.LU.64 R12, [R1+0x6c0] ;  /* 0x0006c000010c7983 */ /* 0x001ea20000300a00 */
[----:B------:R-:W3:Y:S03]  /*36d50*/  LDL.LU.64 R14, [R1+0x6c8] ;  /* 0x0006c800010e7983 */ /* 0x000ee60000300a00 */
[----:B---3--:R-:W-:Y:S01]  /*36d60*/  STL.64 [R1+0x3640], R14 ;  /* 0x0036400e01007387 */ /* 0x008fe20000100a00 */
[----:B--2---:R0:W-:Y:S03]  /*36d70*/  STL.64 [R1+0x3638], R12 ;  /* 0x0036380c01007387 */ /* 0x0041e60000100a00 */
[----:B0-----:R-:W2:Y:S01]  /*36d80*/  LDL.LU.64 R12, [R1+0x700] ;  /* 0x00070000010c7983 */ /* 0x001ea20000300a00 */
[----:B------:R-:W2:Y:S02]  /*36d90*/  LDL.LU.64 R14, [R1+0x708] ;  /* 0x00070800010e7983 */ /* 0x000ea40000300a00 */
[----:B------:R-:W3:Y:S02]  /*36da0*/  LDL.LU.64 R56, [R1+0x2e0] ;  /* 0x0002e00001387983 */ /* 0x000ee40000300a00 */
[----:B------:R-:W3:Y:S01]  /*36db0*/  LDL.LU.64 R58, [R1+0x2e8] ;  /* 0x0002e800013a7983 */ /* 0x000ee20000300a00 */
[----:B------:R-:W2:Y:S01]  /*36dc0*/  LDL.LU.64 R40, [R1+0x470] ;  /* 0x0004700001287983 */ /* 0x000ea20000300a00 */
[----:B------:R-:W2:Y:S02]  /*36dd0*/  LDL.LU.64 R42, [R1+0x478] ;  /* 0x00047800012a7983 */ /* 0x000ea40000300a00 */
[----:B------:R0:W-:Y:S02]  /*36de0*/  STL.64 [R1+0x3b0], R36 ;  /* 0x0003b02401007387 */ /* 0x0001e40000100a00 */
[----:B------:R1:W-:Y:S01]  /*36df0*/  STL.64 [R1+0x3b8], R38 ;  /* 0x0003b82601007387 */ /* 0x0003e20000100a00 */
[----:B0-----:R-:W2:Y:S01]  /*36e00*/  LDL.LU.64 R36, [R1+0x610] ;  /* 0x0006100001247983 */ /* 0x001ea20000300a00 */
[----:B-1----:R-:W2:Y:S02]  /*36e10*/  LDL.LU.64 R38, [R1+0x618] ;  /* 0x0006180001267983 */ /* 0x002ea40000300a00 */
[----:B------:R-:W-:Y:S02]  /*36e20*/  STL.64 [R1+0x3a0], R8 ;  /* 0x0003a00801007387 */ /* 0x000fe40000100a00 */
[----:B------:R0:W-:Y:S02]  /*36e30*/  STL.64 [R1+0x3a8], R10 ;  /* 0x0003a80a01007387 */ /* 0x0001e40000100a00 */
        /* <DEDUP_REMOVED lines=13> */
[----:B------:R0:W-:Y:S03]  /*36f10*/  STL.64 [R1+0x388], R6 ;  /* 0x0003880601007387 */ /* 0x0001e60000100a00 */
[----:B0-----:R-:W2:Y:S01]  /*36f20*/  LDL.LU.64 R6, [R1+0x3680] ;  /* 0x0036800001067983 */ /* 0x001ea20000300a00 */
        /* <DEDUP_REMOVED lines=15> */
[----:B--2---:R-:W-:Y:S01]  /*37020*/  HMMA.16816.F32.BF16 R44, R44, R52, R48 ;  /* 0x000000342c2c723c */ /* 0x004fe20000041830 */
[----:B------:R-:W2:Y:S01]  /*37030*/  LDL.LU.64 R50, [R1+0x3650] ;  /* 0x0036500001327983 */ /* 0x000ea20000300a00 */
[----:B------:R-:W2:Y:S11]  /*37040*/  LDL.LU.64 R48, [R1+0x3648] ;  /* 0x0036480001307983 */ /* 0x000eb60000300a00 */
[----:B------:R-:W-:Y:S10]  /*37050*/  @!UPT UIADD3 URZ, URZ, URZ, URZ ;  /* 0x0000003f3f3ff290 */ /* 0x000ff4000fffe03f */
[----:B------:R0:W-:Y:S01]  /*37060*/  STL.64 [R1+0x2c0], R44 ;  /* 0x0002c02c01007387 */ /* 0x0001e20000100a00 */
[----:B------:R1:W-:Y:S03]  /*37070*/  STL.64 [R1+0x2c8], R46 ;  /* 0x0002c82e01007387 */ /* 0x0003e60000100a00 */
[----:B0-----:R-:W3:Y:S01]  /*37080*/  LDL.LU.64 R44, [R1+0x4a0] ;  /* 0x0004a000012c7983 */ /* 0x001ee20000300a00 */
[----:B-1----:R-:W3:Y:S01]  /*37090*/  LDL.LU.64 R46, [R1+0x4a8] ;  /* 0x0004a800012e7983 */ /* 0x002ee20000300a00 */
        /* <DEDUP_REMOVED lines=27> */
[----:B------:R-:W2:Y:S01]  /*37250*/  LDL.LU.64 R12, [R1+0x3608] ;  /* 0x00360800010c7983 */ /* 0x000ea20000300a00 */
[C---:B---3--:R-:W-:Y:S08]  /*37260*/  HMMA.16816.F32.BF16 R56, R48.reuse, R4, R56 ;  /* 0x000000043038723c */ /* 0x048ff00000041838 */
[C---:B------:R-:W-:Y:S08]  /*37270*/  HMMA.16816.F32.BF16 R44, R48.reuse, R16, R44 ;  /* 0x00000010302c723c */ /* 0x040ff0000004182c */
[C---:B--2---:R-:W-:Y:S11]  /*37280*/  HMMA.16816.F32.BF16 R12, R48.reuse, R20, R12 ;  /* 0x00000014300c723c */ /* 0x044ff6000004180c */
[----:B------:R-:W-:Y:S11]  /*37290*/  @!UPT UIADD3 URZ, URZ, URZ, URZ ;  /* 0x0000003f3f3ff290 */ /* 0x000ff6000fffe03f */
[----:B------:R-:W-:Y:S01]  /*372a0*/  @!UPT UIADD3 URZ, URZ, URZ, URZ ;  /* 0x0000003f3f3ff290 */ /* 0x000fe2000fffe03f */
[----:B------:R-:W-:Y:S01]  /*372b0*/  STL.64 [R1+0x2f0], R12 ;  /* 0x0002f00c01007387 */ /* 0x000fe20000100a00 */
[----:B------:R0:W-:Y:S03]  /*372c0*/  STL.64 [R1+0x2f8], R14 ;  /* 0x0002f80e01007387 */ /* 0x0001e60000100a00 */
[----:B0-----:R-:W2:Y:S01]  /*372d0*/  LDL.LU.64 R14, [R1+0x3600] ;  /* 0x00360000010e7983 */ /* 0x001ea20000300a00 */
[----:B------:R-:W2:Y:S01]  /*372e0*/  LDL.LU.64 R12, [R1+0x35f8] ;  /* 0x0035f800010c7983 */ /* 0x000ea20000300a00 */
[----:B------:R-:W-:Y:S01]  /*372f0*/  HMMA.16816.F32.BF16 R40, R48, R52, R40 ;  /* 0x000000343028723c */ /* 0x000fe20000041828 */
[----:B------:R-:W-:Y:S01]  /*37300*/  STL.64 [R1+0x2e0], R56 ;  /* 0x0002e03801007387 */ /* 0x000fe20000100a00 */
[----:B------:R0:W-:Y:S04]  /*37310*/  STL.64 [R1+0x2e8], R58 ;  /* 0x0002e83a01007387 */ /* 0x0001e80000100a00 */
[----:B0-----:R-:W3:Y:S01]  /*37320*/  LDL.LU R59, [R1+0x35f0] ;  /* 0x0035f000013b7983 */ /* 0x001ee20000300800 */
[----:B------:R-:W3:Y:S02]  /*37330*/  LDL.LU.64 R48, [R1+0x5e0] ;  /* 0x0005e00001307983 */ /* 0x000ee40000300a00 */
[----:B------:R-:W-:Y:S02]  /*37340*/  STL.64 [R1+0x2d0], R44 ;  /* 0x0002d02c01007387 */ /* 0x000fe40000100a00 */
[----:B------:R-:W-:Y:S01]  /*37350*/  STL.64 [R1+0x2d8], R46 ;  /* 0x0002d82e01007387 */ /* 0x000fe20000100a00 */
[----:B------:R-:W3:Y:S11]  /*37360*/  LDL.LU.64 R50, [R1+0x5e8] ;  /* 0x0005e80001327983 */ /* 0x000ef60000300a00 */
[----:B------:R-:W-:Y:S01]  /*37370*/  STL.64 [R1+0x220], R40 ;  /* 0x0002202801007387 */ /* 0x000fe20000100a00 */
[----:B------:R2:W-:Y:S02]  /*37380*/  STL.64 [R1+0x228], R42 ;  /* 0x0002282a01007387 */ /* 0x0005e40000100a00 */
[----:B--2---:R-:W-:Y:S01]  /*37390*/  HMMA.16816.F32.BF16 R40, R12, R32, R36 ;  /* 0x000000200c28723c */ /* 0x004fe20000041824 */
[----:B------:R-:W2:Y:S01]  /*373a0*/  LDL.LU.64 R36, [R1+0x5d0] ;  /* 0x0005d00001247983 */ /* 0x000ea20000300a00 */
[----:B------:R-:W2:Y:S11]  /*373b0*/  LDL.LU.64 R38, [R1+0x5d8] ;  /* 0x0005d80001267983 */ /* 0x000eb60000300a00 */
[----:B------:R-:W-:Y:S10]  /*373c0*/  @!UPT UIADD3 URZ, URZ, URZ, URZ ;  /* 0x0000003f3f3ff290 */ /* 0x000ff4000fffe03f */
[----:B------:R0:W-:Y:S01]  /*373d0*/  STL.64 [R1+0x210], R40 ;  /* 0x0002102801007387 */ /* 0x0001e20000100a00 */
[----:B------:R1:W-:Y:S03]  /*373e0*/  STL.64 [R1+0x218], R42 ;  /* 0x0002182a01007387 */ /* 0x0003e60000100a00 */
[----:B0-----:R-:W2:Y:S01]  /*373f0*/  LDL.LU.64 R40, [R1+0x410] ;  /* 0x0004100001287983 */ /* 0x001ea20000300a00 */
[----:B-1----:R-:W2:Y:S02]  /*37400*/  LDL.LU.64 R42, [R1+0x418] ;  /* 0x00041800012a7983 */ /* 0x002ea40000300a00 */
[----:B------:R-:W2:Y:S02]  /*37410*/  LDL.LU.64 R44, [R1+0x400] ;  /* 0x00040000012c7983 */ /* 0x000ea40000300a00 */
[----:B------:R-:W2:Y:S01]  /*37420*/  LDL.LU.64 R46, [R1+0x408] ;  /* 0x00040800012e7983 */ /* 0x000ea20000300a00 */
[----:B------:R-:W-:Y:S01]  /*37430*/  STL.64 [R1+0x35e8], R34 ;  /* 0x0035e82201007387 */ /* 0x000fe20000100a00 */
[----:B------:R0:W-:Y:S03]  /*37440*/  STL.64 [R1+0x35e0], R32 ;  /* 0x0035e02001007387 */ /* 0x0001e60000100a00 */
[----:B0-----:R-:W2:Y:S01]  /*37450*/  LDL.LU.64 R32, [R1+0x5f0] ;  /* 0x0005f00001207983 */ /* 0x001ea20000300a00 */
[----:B------:R-:W2:Y:S01]  /*37460*/  LDL.LU.64 R34, [R1+0x5f8] ;  /* 0x0005f80001227983 */ /* 0x000ea20000300a00 */
[----:B---3--:R-:W-:-:S04]  /*37470*/  LOP3.LUT R2, R2, 0x10, R59, 0x78, !PT ;  /* 0x0000001002027812 */ /* 0x008fc800078e783b */
[----:B------:R-:W-:-:S04]  /*37480*/  LOP3.LUT R2, R2, 0x800, R3, 0xf8, !PT ;  /* 0x0000080002027812 */ /* 0x000fc800078ef803 */
[----:B------:R-:W-:Y:S01]  /*37490*/  LOP3.LUT R2, R2, 0x60, RZ, 0x3c, !PT ;  /* 0x0000006002027812 */ /* 0x000fe200078e3cff */
[C---:B--2---:R-:W-:Y:S11]  /*374a0*/  HMMA.16816.F32.BF16 R32, R12.reuse, R28, R32 ;  /* 0x0000001c0c20723c */ /* 0x044ff60000041820 */
[----:B------:R-:W-:Y:S11]  /*374b0*/  @!UPT UIADD3 URZ, URZ, URZ, URZ ;  /* 0x0000003f3f3ff290 */ /* 0x000ff6000fffe03f */
[----:B------:R-:W-:Y:S01]  /*374c0*/  @!UPT UIADD3 URZ, URZ, URZ, URZ ;  /* 0x0000003f3f3ff290 */ /* 0x000fe2000fffe03f */
[----:B------:R0:W-:Y:S01]  /*374d0*/  STL.64 [R1+0x200], R32 ;  /* 0x0002002001007387 */ /* 0x0001e20000100a00 */
[----:B------:R1:W-:Y:S03]  /*374e0*/  STL.64 [R1+0x208], R34 ;  /* 0x0002082201007387 */ /* 0x0003e60000100a00 */
[----:B0-----:R-:W2:Y:S01]  /*374f0*/  LDL.LU.64 R32, [R1+0x430] ;  /* 0x0004300001207983 */ /* 0x001ea20000300a00 */
[----:B-1----:R-:W2:Y:S02]  /*37500*/  LDL.LU.64 R34, [R1+0x438] ;  /* 0x0004380001227983 */ /* 0x002ea40000300a00 */
[----:B------:R-:W-:Y:S02]  /*37510*/  STL.64 [R1+0x35d8], R30 ;  /* 0x0035d81e01007387 */ /* 0x000fe40000100a00 */
[----:B------:R0:W-:Y:S02]  /*37520*/  STL.64 [R1+0x35d0], R28 ;  /* 0x0035d01c01007387 */ /* 0x0001e40000100a00 */
[C---:B0-----:R-:W-:Y:S01]  /*37530*/  HMMA.16816.F32.BF16 R28, R12.reuse, R24, R48 ;  /* 0x000000180c1c723c */ /* 0x041fe20000041830 */
[----:B------:R-:W-:Y:S11]  /*37540*/  LDSM.16.MT88.4 R48, [R60+0x1080] ;  /* 0x001080003c30783b */ /* 0x000ff60000004200 */
[----:B------:R-:W-:Y:S11]  /*37550*/  @!UPT UIADD3 URZ, URZ, URZ, URZ ;  /* 0x0000003f3f3ff290 */ /* 0x000ff6000fffe03f */
[----:B------:R-:W-:Y:S01]  /*37560*/  STL.64 [R1+0x1f0], R28 ;  /* 0x0001f01c01007387 */ /* 0x000fe20000100a00 */
[----:B------:R-:W-:Y:S02]  /*37570*/  STL.64 [R1+0x1f8], R30 ;  /* 0x0001f81e01007387 */ /* 0x000fe40000100a00 */
[----:B------:R-:W-:Y:S02]  /*37580*/  STL.64 [R1+0x35c8], R26 ;  /* 0x0035c81a01007387 */ /* 0x000fe40000100a00 */
[----:B------:R0:W-:Y:S02]  /*37590*/  STL.64 [R1+0x35c0], R24 ;  /* 0x0035c01801007387 */ /* 0x0001e40000100a00 */
[C---:B0-----:R-:W-:Y:S01]  /*375a0*/  HMMA.16816.F32.BF16 R24, R12.reuse, R20, R40 ;  /* 0x000000140c18723c */ /* 0x041fe20000041828 */
[----:B------:R-:W0:Y:S07]  /*375b0*/  LDSM.16.MT88.4 R40, [R2+0x80] ;  /* 0x000080000228783b */ /* 0x000e2e0000004200 */
[C---:B------:R-:W-:Y:S01]  /*375c0*/  HMMA.16816.F32.BF16 R28, R12.reuse, R8, R36 ;  /* 0x000000080c1c723c */ /* 0x040fe20000041824 */
[----:B------:R-:W-:Y:S11]  /*375d0*/  LDSM.16.MT88.4 R36, [R2] ;  /* 0x000000000224783b */ /* 0x000ff60000004200 */
[----:B------:R-:W-:Y:S11]  /*375e0*/  @!UPT UIADD3 URZ, URZ, URZ, URZ ;  /* 0x0000003f3f3ff290 */ /* 0x000ff6000fffe03f */
[----:B------:R-:W-:Y:S01]  /*375f0*/  STL.64 [R1+0x1e0], R28 ;  /* 0x0001e01c01007387 */ /* 0x000fe20000100a00 */
[----:B------:R-:W-:Y:S03]  /*37600*/  STL.64 [R1+0x1e8], R30 ;  /* 0x0001e81e01007387 */ /* 0x000fe60000100a00 */
[----:B0-----:R-:W-:Y:S01]  /*37610*/  STL.64 [R1+0x35a8], R42 ;  /* 0x0035a82a01007387 */ /* 0x001fe20000100a00 */
[----:B------:R-:W-:Y:S02]  /*37620*/  STL.64 [R1+0x1d0], R24 ;  /* 0x0001d01801007387 */ /* 0x000fe40000100a00 */
[----:B------:R0:W-:Y:S02]  /*37630*/  STL.64 [R1+0x1d8], R26 ;  /* 0x0001d81a01007387 */ /* 0x0001e40000100a00 */
[C---:B0-----:R-:W-:Y:S01]  /*37640*/  HMMA.16816.F32.BF16 R24, R12.reuse, R4, R44 ;  /* 0x000000040c18723c */ /* 0x041fe2000004182c */
[----:B------:R-:W0:Y:S04]  /*37650*/  LDSM.16.MT88.4 R44, [R60+0x1000] ;  /* 0x001000003c2c783b */ /* 0x000e280000004200 */
[----:B------:R-:W-:Y:S01]  /*37660*/  STL.64 [R1+0x35a0], R40 ;  /* 0x0035a02801007387 */ /* 0x000fe20000100a00 */
[----:B------:R-:W-:Y:S02]  /*37670*/  STL.64 [R1+0x35b8], R6 ;  /* 0x0035b80601007387 */ /* 0x000fe40000100a00 */
[----:B------:R2:W-:Y:S11]  /*37680*/  STL.64 [R1+0x35b0], R4 ;  /* 0x0035b00401007387 */ /* 0x0005f60000100a00 */
[----:B------:R-:W-:Y:S04]  /*37690*/  @!UPT UIADD3 URZ, URZ, URZ, URZ ;  /* 0x0000003f3f3ff290 */ /* 0x000fe8000fffe03f */
[----:B------:R1:W-:Y:S01]  /*376a0*/  STL.64 [R1+0x1c0], R24 ;  /* 0x0001c01801007387 */ /* 0x0003e20000100a00 */
[----:B------:R3:W-:Y:S03]  /*376b0*/  STL.64 [R1+0x1c8], R26 ;  /* 0x0001c81a01007387 */ /* 0x0007e60000100a00 */
[----:B0-----:R-:W-:Y:S01]  /*376c0*/  STL.64 [R1+0x3558], R46 ;  /* 0x0035582e01007387 */ /* 0x001fe20000100a00 */
[----:B------:R-:W-:Y:S01]  /*376d0*/  STL.64 [R1+0x3550], R44 ;  /* 0x0035502c01007387 */ /* 0x000fe20000100a00 */
[C---:B--2---:R-:W-:Y:S02]  /*376e0*/  HMMA.16816.F32.BF16 R4, R12.reuse, R16, R32 ;  /* 0x000000100c04723c */ /* 0x044fe40000041820 */
[----:B------:R-:W2:Y:S01]  /*376f0*/  LDL.LU.64 R32, [R1+0x420] ;  /* 0x0004200001207983 */ /* 0x000ea20000300a00 */
[----:B------:R-:W2:Y:S11]  /*37700*/  LDL.LU.64 R34, [R1+0x428] ;  /* 0x0004280001227983 */ /* 0x000eb60000300a00 */
[----:B------:R-:W-:Y:S09]  /*37710*/  @!UPT UIADD3 URZ, URZ, URZ, URZ ;  /* 0x0000003f3f3ff290 */ /* 0x000ff2000fffe03f */
[----:B------:R0:W-:Y:S01]  /*37720*/  STL.64 [R1+0x1b0], R4 ;  /* 0x0001b00401007387 */ /* 0x0001e20000100a00 */
[----:B------:R4:W-:Y:S02]  /*37730*/  STL.64 [R1+0x1b8], R6 ;  /* 0x0001b80601007387 */ /* 0x0009e40000100a00 */
[----:B------:R-:W2:Y:S02]  /*37740*/  LDL.LU.64 R28, [R1+0x710] ;  /* 0x00071000011c7983 */ /* 0x000ea40000300a00 */
[----:B------:R-:W2:Y:S01]  /*37750*/  LDL.LU.64 R30, [R1+0x718] ;  /* 0x00071800011e7983 */ /* 0x000ea20000300a00 */
[----:B-1----:R-:W2:Y:S01]  /*37760*/  LDL.LU.64 R24, [R1+0x6f0] ;  /* 0x0006f00001187983 */ /* 0x002ea20000300a00 */
[----:B---3--:R-:W3:Y:S02]  /*37770*/  LDL.LU.64 R26, [R1+0x6f8] ;  /* 0x0006f800011a7983 */ /* 0x008ee40000300a00 */
[----:B------:R-:W3:Y:S02]  /*37780*/  LDL.LU.64 R56, [R1+0x6d0] ;  /* 0x0006d00001387983 */ /* 0x000ee40000300a00 */
[----:B------:R-:W3:Y:S01]  /*37790*/  LDL.LU.64 R58, [R1+0x6d8] ;  /* 0x0006d800013a7983 */ /* 0x000ee20000300a00 */
[----:B0-----:R-:W3:Y:S01]  /*377a0*/  LDL.LU.64 R4, [R1+0x4e0] ;  /* 0x0004e00001047983 */ /* 0x001ee20000300a00 */
[----:B----4-:R-:W4:Y:S02]  /*377b0*/  LDL.LU.64 R6, [R1+0x4e8] ;  /* 0x0004e80001067983 */ /* 0x010f240000300a00 */
[----:B------:R-:W3:Y:S02]  /*377c0*/  LDL.LU.64 R40, [R1+0x4c0] ;  /* 0x0004c00001287983 */ /* 0x000ee40000300a00 */
[----:B------:R-:W3:Y:S01]  /*377d0*/  LDL.LU.64 R42, [R1+0x4c8] ;  /* 0x0004c800012a7983 */ /* 0x000ee20000300a00 */
[----:B------:R-:W3:Y:S01]  /*377e0*/  LDL.LU.64 R44, [R1+0x4b0] ;  /* 0x0004b000012c7983 */ /* 0x000ee20000300a00 */
[----:B------:R-:W3:Y:S02]  /*377f0*/  LDL.LU.64 R46, [R1+0x4b8] ;  /* 0x0004b800012e7983 */ /* 0x000ee40000300a00 */
[----:B------:R-:W-:Y:S02]  /*37800*/  STL.64 [R1+0x34f0], R50 ;  /* 0x0034f03201007387 */ /* 0x000fe40000100a00 */
[----:B------:R0:W-:Y:S02]  /*37810*/  STL.64 [R1+0x34e8], R48 ;  /* 0x0034e83001007387 */ /* 0x0001e40000100a00 */
[----:B0-----:R-:W3:Y:S01]  /*37820*/  LDL.LU.64 R48, [R1+0x6e0] ;  /* 0x0006e00001307983 */ /* 0x001ee20000300a00 */
[----:B------:R-:W3:Y:S02]  /*37830*/  LDL.LU.64 R50, [R1+0x6e8] ;  /* 0x0006e80001327983 */ /* 0x000ee40000300a00 */
[----:B------:R-:W-:Y:S01]  /*37840*/  STL [R1+0x32e0], R60 ;  /* 0x0032e03c01007387 */ /* 0x000fe20000100800 */
[----:B--2---:R-:W-:Y:S01]  /*37850*/  HMMA.16816.F32.BF16 R12, R12, R52, R32 ;  /* 0x000000340c0c723c */ /* 0x004fe20000041820 */
[----:B------:R-:W2:Y:S01]  /*37860*/  LDL.LU.64 R34, [R1+0x35e8] ;  /* 0x0035e80001227983 */ /* 0x000ea20000300a00 */
[----:B------:R-:W2:Y:S11]  /*37870*/  LDL.LU.64 R32, [R1+0x35e0] ;  /* 0x0035e00001207983 */ /* 0x000eb60000300a00 */
[----:B------:R-:W-:Y:S10]  /*37880*/  @!UPT UIADD3 URZ, URZ, URZ, URZ ;  /* 0x0000003f3f3ff290 */ /* 0x000ff4000fffe03f */
[----:B------:R-:W-:Y:S01]  /*37890*/  STL.64 [R1+0x90], R12 ;  /* 0x0000900c01007387 */ /* 0x000fe20000100a00 */
[----:B------:R-:W-:Y:S02]  /*378a0*/  STL.64 [R1+0x98], R14 ;  /* 0x0000980e01007387 */ /* 0x000fe40000100a00 */
[----:B------:R-:W0:Y:S02]  /*378b0*/  LDSM.16.MT88.4 R12, [R0+0x1000] ;  /* 0x00100000000c783b */ /* 0x000e240000004200 */
[----:B0-----:R-:W-:Y:S02]  /*378c0*/  STL.64 [R1+0x34a0], R14 ;  /* 0x0034a00e01007387 */ /* 0x001fe40000100a00 */
[----:B------:R0:W-:Y:S02]  /*378d0*/  STL.64 [R1+0x3498], R12 ;  /* 0x0034980c01007387 */ /* 0x0001e40000100a00 */
        /* <DEDUP_REMOVED lines=8> */
[----:B------:R-:W3:Y:S02]  /*37960*/  LDL.LU.64 R28, [R1+0x35d0] ;  /* 0x0035d000011c7983 */ /* 0x000ee40000300a00 */
[C---:B---3--:R-:W-:Y:S11]  /*37970*/  HMMA.16816.F32.BF16 R24, R36.reuse, R28, R24 ;  /* 0x0000001c2418723c */ /* 0x048ff60000041818 */
[----:B------:R-:W-:Y:S11]  /*37980*/  @!UPT UIADD3 URZ, URZ, URZ, URZ ;  /* 0x0000003f3f3ff290 */ /* 0x000ff6000fffe03f */
[----:B------:R-:W-:Y:S01]  /*37990*/  @!UPT UIADD3 URZ, URZ, URZ, URZ ;  /* 0x0000003f3f3ff290 */ /* 0x000fe2000fffe03f */
[----:B------:R-:W-:Y:S01]  /*379a0*/  STL.64 [R1+0x160], R24 ;  /* 0x0001601801007387 */ /* 0x000fe20000100a00 */
[----:B------:R0:W-:Y:S03]  /*379b0*/  STL.64 [R1+0x168], R26 ;  /* 0x0001681a01007387 */ /* 0x0001e60000100a00 */
[----:B0-----:R-:W3:Y:S01]  /*379c0*/  LDL.LU.64 R26, [R1+0x35c8] ;  /* 0x0035c800011a7983 */ /* 0x001ee20000300a00 */
[----:B------:R-:W2:Y:S01]  /*379d0*/  LDL.LU.64 R24, [R1+0x35c0] ;  /* 0x0035c00001187983 */ /* 0x000ea20000300a00 */
[C---:B----4-:R-:W-:Y:S08]  /*379e0*/  HMMA.16816.F32.BF16 R4, R36.reuse, R20, R4 ;  /* 0x000000142404723c */ /* 0x050ff00000041804 */
[C---:B--2---:R-:W-:Y:S11]  /*379f0*/  HMMA.16816.F32.BF16 R48, R36.reuse, R24, R48 ;  /* 0x000000182430723c */ /* 0x044ff60000041830 */
[----:B------:R-:W-:Y:S11]  /*37a00*/  @!UPT UIADD3 URZ, URZ, URZ, URZ ;  /* 0x0000003f3f3ff290 */ /* 0x000ff6000fffe03f */
[----:B------:R-:W-:Y:S01]  /*37a10*/  @!UPT UIADD3 URZ, URZ, URZ, URZ ;  /* 0x0000003f3f3ff290 */ /* 0x000fe2000fffe03f */
[----:B------:R-:W-:Y:S01]  /*37a20*/  STL.64 [R1+0x150], R48 ;  /* 0x0001503001007387 */ /* 0x000fe20000100a00 */
[----:B------:R0:W-:Y:S02]  /*37a30*/  STL.64 [R1+0x158], R50 ;  /* 0x0001583201007387 */ /* 0x0001e40000100a00 */
[C---:B0-----:R-:W-:Y:S01]  /*37a40*/  HMMA.16816.F32.BF16 R48, R36.reuse, R8, R56 ;  /* 0x000000082430723c */ /* 0x041fe20000041838 */
[----:B------:R-:W2:Y:S01]  /*37a50*/  LDL.LU.64 R56, [R1+0x560] ;  /* 0x0005600001387983 */ /* 0x000ea20000300a00 */
[----:B------:R-:W2:Y:S11]  /*37a60*/  LDL.LU.64 R58, [R1+0x568] ;  /* 0x00056800013a7983 */ /* 0x000eb60000300a00 */
[----:B------:R-:W-:Y:S10]  /*37a70*/  @!UPT UIADD3 URZ, URZ, URZ, URZ ;  /* 0x0000003f3f3ff290 */ /* 0x000ff4000fffe03f */
[----:B------:R0:W-:Y:S01]  /*37a80*/  STL.64 [R1+0x140], R48 ;  /* 0x0001403001007387 */ /* 0x0001e20000100a00 */
[----:B------:R1:W-:Y:S03]  /*37a90*/  STL.64 [R1+0x148], R50 ;  /* 0x0001483201007387 */ /* 0x0003e60000100a00 */
[----:B0-----:R-:W4:Y:S01]  /*37aa0*/  LDL.LU.64 R48, [R1+0x500] ;  /* 0x0005000001307983 */ /* 0x001f220000300a00 */
[----:B-1----:R-:W4:Y:S02]  /*37ab0*/  LDL.LU.64 R50, [R1+0x508] ;  /* 0x0005080001327983 */ /* 0x002f240000300a00 */
[----:B------:R-:W-:Y:S02]  /*37ac0*/  STL.64 [R1+0x130], R4 ;  /* 0x0001300401007387 */ /* 0x000fe40000100a00 */
[----:B------:R0:W-:Y:S02]  /*37ad0*/  STL.64 [R1+0x138], R6 ;  /* 0x0001380601007387 */ /* 0x0001e40000100a00 */
[----:B0-----:R-:W2:Y:S01]  /*37ae0*/  LDL.LU.64 R6, [R1+0x35b8] ;  /* 0x0035b80001067983 */ /* 0x001ea20000300a00 */
[----:B------:R-:W2:Y:S01]  /*37af0*/  LDL.LU.64 R4, [R1+0x35b0] ;  /* 0x0035b00001047983 */ /* 0x000ea20000300a00 */
[C---:B------:R-:W-:Y:S08]  /*37b00*/  HMMA.16816.F32.BF16 R44, R36.reuse, R16, R44 ;  /* 0x00000010242c723c */ /* 0x040ff0000004182c */
[C---:B------:R-:W-:Y:S08]  /*37b10*/  HMMA.16816.F32.BF16 R12, R36.reuse, R52, R12 ;  /* 0x00000034240c723c */ /* 0x040ff0000004180c */
[----:B--2---:R-:W-:Y:S11]  /*37b20*/  HMMA.16816.F32.BF16 R40, R36, R4, R40 ;  /* 0x000000042428723c */ /* 0x004ff60000041828 */
[----:B------:R-:W-:Y:S11]  /*37b30*/  @!UPT UIADD3 URZ, URZ, URZ, URZ ;  /* 0x0000003f3f3ff290 */ /* 0x000ff6000fffe03f */
[----:B------:R-:W-:Y:S01]  /*37b40*/  @!UPT UIADD3 URZ, URZ, URZ, URZ ;  /* 0x0000003f3f3ff290 */ /* 0x000fe2000fffe03f */
[----:B------:R-:W-:Y:S01]  /*37b50*/  STL.64 [R1+0x120], R40 ;  /* 0x0001202801007387 */ /* 0x000fe20000100a00 */
[----:B------:R0:W-:Y:S03]  /*37b60*/  STL.64 [R1+0x128], R42 ;  /* 0x0001282a01007387 */ /* 0x0001e60000100a00 */
[----:B0-----:R-:W2:Y:S01]  /*37b70*/  LDL.LU.64 R42, [R1+0x35a8] ;  /* 0x0035a800012a7983 */ /* 0x001ea20000300a00 */
[----:B------:R-:W2:Y:S02]  /*37b80*/  LDL.LU.64 R40, [R1+0x35a0] ;  /* 0x0035a00001287983 */ /* 0x000ea40000300a00 */
[----:B------:R0:W-:Y:S02]  /*37b90*/  STL.64 [R1+0x110], R44 ;  /* 0x0001102c01007387 */ /* 0x0001e40000100a00 */
[----:B------:R1:W-:Y:S01]  /*37ba0*/  STL.64 [R1+0x118], R46 ;  /* 0x0001182e01007387 */ /* 0x0003e20000100a00 */
[----:B0-----:R-:W2:Y:S01]  /*37bb0*/  LDL.LU.64 R44, [R1+0x3f0] ;  /* 0x0003f000012c7983 */ /* 0x001ea20000300a00 */
[----:B-1----:R-:W2:Y:S02]  /*37bc0*/  LDL.LU.64 R46, [R1+0x3f8] ;  /* 0x0003f800012e7983 */ /* 0x002ea40000300a00 */
[----:B------:R-:W2:Y:S02]  /*37bd0*/  LDL.LU.64 R36, [R1+0x5a0] ;  /* 0x0005a00001247983 */ /* 0x000ea40000300a00 */
[----:B------:R-:W2:Y:S01]  /*37be0*/  LDL.LU.64 R38, [R1+0x5a8] ;  /* 0x0005a80001267983 */ /* 0x000ea20000300a00 */
[----:B------:R0:W-:Y:S01]  /*37bf0*/  STL.64 [R1+0x40], R12 ;  /* 0x0000400c01007387 */ /* 0x0001e20000100a00 */
[----:B------:R1:W-:Y:S03]  /*37c00*/  STL.64 [R1+0x48], R14 ;  /* 0x0000480e01007387 */ /* 0x0003e60000100a00 */
[----:B0-----:R-:W3:Y:S01]  /*37c10*/  LDL.LU.64 R12, [R1+0x2b0] ;  /* 0x0002b000010c7983 */ /* 0x001ee20000300a00 */
[----:B-1----:R-:W3:Y:S02]  /*37c20*/  LDL.LU.64 R14, [R1+0x2b8] ;  /* 0x0002b800010e7983 */ /* 0x002ee40000300a00 */
[----:B------:R-:W-:Y:S02]  /*37c30*/  STL.64 [R1+0x3568], R54 ;  /* 0x0035683601007387 */ /* 0x000fe40000100a00 */
[----:B------:R0:W-:Y:S02]  /*37c40*/  STL.64 [R1+0x3560], R52 ;  /* 0x0035603401007387 */ /* 0x0001e40000100a00 */
[----:B0-----:R-:W3:Y:S01]  /*37c50*/  LDL.LU.64 R52, [R1+0x600] ;  /* 0x0006000001347983 */ /* 0x001ee20000300a00 */
[----:B------:R-:W3:Y:S01]  /*37c60*/  LDL.LU.64 R54, [R1+0x608] ;  /* 0x0006080001367983 */ /* 0x000ee20000300a00 */
[C---:B--2---:R-:W-:Y:S08]  /*37c70*/  HMMA.16816.F32.BF16 R36, R40.reuse, R28, R36 ;  /* 0x0000001c2824723c */ /* 0x044ff00000041824 */
[----:B---3--:R-:W-:Y:S11]  /*37c80*/  HMMA.16816.F32.BF16 R52, R40, R32, R52 ;  /* 0x000000202834723c */ /* 0x008ff60000041834 */
[----:B------:R-:W-:Y:S05]  /*37c90*/  @!UPT UIADD3 URZ, URZ, URZ, URZ ;  /* 0x0000003f3f3ff290 */ /* 0x000fea000fffe03f */
[----:B------:R-:W-:Y:S02]  /*37ca0*/  IMAD.MOV.U32 R61, RZ, RZ, R37 ;  /* 0x000000ffff3d7224 */ /* 0x000fe400078e0025 */
[----:B------:R-:W-:Y:S02]  /*37cb0*/  IMAD.MOV.U32 R3, RZ, RZ, R38 ;  /* 0x000000ffff037224 */ /* 0x000fe400078e0026 */
[----:B------:R-:W-:-:S03]  /*37cc0*/  IMAD.MOV.U32 R2, RZ, RZ, R39 ;  /* 0x000000ffff027224 */ /* 0x000fc600078e0027 */
[----:B------:R-:W-:Y:S01]  /*37cd0*/  STL.64 [R1+0x20], R52 ;  /* 0x0000203401007387 */ /* 0x000fe20000100a00 */
[----:B------:R-:W-:Y:S02]  /*37ce0*/  STL.64 [R1+0x28], R54 ;  /* 0x0000283601007387 */ /* 0x000fe40000100a00 */
[----:B------:R0:W-:Y:S02]  /*37cf0*/  STL [R1+0x10], R36 ;  /* 0x0000102401007387 */ /* 0x0001e40000100800 */
[C---:B0-----:R-:W-:Y:S08]  /*37d00*/  HMMA.16816.F32.BF16 R36, R40.reuse, R24, R56 ;  /* 0x000000182824723c */ /* 0x041ff00000041838 */
[C---:B----4-:R-:W-:Y:S11]  /*37d10*/  HMMA.16816.F32.BF16 R56, R40.reuse, R8, R48 ;  /* 0x000000082838723c */ /* 0x050ff60000041830 */
[----:B------:R-:W-:Y:S11]  /*37d20*/  @!UPT UIADD3 URZ, URZ, URZ, URZ ;  /* 0x0000003f3f3ff290 */ /* 0x000ff6000fffe03f */
[----:B------:R-:W-:Y:S01]  /*37d30*/  @!UPT UIADD3 URZ, URZ, URZ, URZ ;  /* 0x0000003f3f3ff290 */ /* 0x000fe2000fffe03f */
[----:B------:R-:W-:Y:S01]  /*37d40*/  STL [R1+0x32f0], R56 ;  /* 0x0032f03801007387 */ /* 0x000fe20000100800 */
[----:B------:R-:W-:Y:S02]  /*37d50*/  STL.64 [R1], R36 ;  /* 0x0000002401007387 */ /* 0x000fe40000100a00 */
[----:B------:R0:W-:Y:S02]  /*37d60*/  STL.64 [R1+0x8], R38 ;  /* 0x0000082601007387 */ /* 0x0001e40000100a00 */
[C---:B0-----:R-:W-:Y:S01]  /*37d70*/  HMMA.16816.F32.BF16 R36, R40.reuse, R20, R44 ;  /* 0x000000142824723c */ /* 0x041fe2000004182c */
[----:B------:R-:W-:Y:S01]  /*37d80*/  STL [R1+0x32ec], R57 ;  /* 0x0032ec3901007387 */ /* 0x000fe20000100800 */
[----:B------:R-:W-:Y:S02]  /*37d90*/  STL [R1+0x32e8], R58 ;  /* 0x0032e83a01007387 */ /* 0x000fe40000100800 */
[----:B------:R-:W-:Y:S11]  /*37da0*/  STL [R1+0x32e4], R59 ;  /* 0x0032e43b01007387 */ /* 0x000ff60000100800 */
[----:B------:R-:W-:Y:S09]  /*37db0*/  @!UPT UIADD3 URZ, URZ, URZ, URZ ;  /* 0x0000003f3f3ff290 */ /* 0x000ff2000fffe03f */
[----:B------:R-:W-:Y:S02]  /*37dc0*/  IMAD.MOV.U32 R28, RZ, RZ, R36 ;  /* 0x000000ffff1c7224 */ /* 0x000fe400078e0024 */
[----:B------:R-:W-:Y:S01]  /*37dd0*/  IMAD.MOV.U32 R29, RZ, RZ, R37 ;  /* 0x000000ffff1d7224 */ /* 0x000fe200078e0025 */
[----:B------:R0:W-:Y:S01]  /*37de0*/  STL.64 [R1+0x1a8], R38 ;  /* 0x0001a82601007387 */ /* 0x0001e20000100a00 */
[----:B------:R-:W-:Y:S03]  /*37df0*/  STL.64 [R1+0x3528], R30 ;  /* 0x0035281e01007387 */ /* 0x000fe60000100a00 */
[----:B------:R1:W-:Y:S01]  /*37e00*/  STL.64 [R1+0x3520], R28 ;  /* 0x0035201c01007387 */ /* 0x0003e20000100a00 */
[----:B------:R-:W2:Y:S02]  /*37e10*/  LDL.LU.64 R52, [R1+0x3d0] ;  /* 0x0003d00001347983 */ /* 0x000ea40000300a00 */
[----:B------:R-:W2:Y:S01]  /*37e20*/  LDL.LU.64 R54, [R1+0x3d8] ;  /* 0x0003d80001367983 */ /* 0x000ea20000300a00 */
[----:B------:R-:W-:Y:S01]  /*37e30*/  HMMA.16816.F32.BF16 R12, R40, R4, R12 ;  /* 0x00000004280c723c */ /* 0x000fe2000004180c */
[----:B------:R-:W-:-:S02]  /*37e40*/  IMAD.MOV.U32 R36, RZ, RZ, R27 ;  /* 0x000000ffff247224 */ /* 0x000fc400078e001b */
[----:B------:R-:W-:Y:S02]  /*37e50*/  IMAD.MOV.U32 R37, RZ, RZ, R26 ;  /* 0x000000ffff257224 */ /* 0x000fe400078e001a */
[----:B------:R-:W-:Y:S02]  /*37e60*/  IMAD.MOV.U32 R48, RZ, RZ, R18 ;  /* 0x000000ffff307224 */ /* 0x000fe400078e0012 */
[----:B0-----:R-:W-:Y:S11]  /*37e70*/  IMAD.MOV.U32 R38, RZ, RZ, R11 ;  /* 0x000000ffff267224 */ /* 0x001ff600078e000b */
[----:B------:R-:W-:Y:S06]  /*37e80*/  @!UPT UIADD3 URZ, URZ, URZ, URZ ;  /* 0x0000003f3f3ff290 */ /* 0x000fec000fffe03f */
[----:B------:R-:W-:Y:S02]  /*37e90*/  IMAD.MOV.U32 R56, RZ, RZ, R12 ;  /* 0x000000ffff387224 */ /* 0x000fe400078e000c */
[----:B------:R-:W-:Y:S02]  /*37ea0*/  IMAD.MOV.U32 R57, RZ, RZ, R13 ;  /* 0x000000ffff397224 */ /* 0x000fe400078e000d */
[----:B------:R-:W-:Y:S02]  /*37eb0*/  IMAD.MOV.U32 R12, RZ, RZ, R35 ;  /* 0x000000ffff0c7224 */ /* 0x000fe400078e0023 */
[----:B------:R-:W-:Y:S01]  /*37ec0*/  IMAD.MOV.U32 R58, RZ, RZ, R14 ;  /* 0x000000ffff3a7224 */ /* 0x000fe200078e000e */
[----:B------:R-:W3:Y:S01]  /*37ed0*/  LDL.LU R35, [R1+0x359c] ;  /* 0x00359c0001237983 */ /* 0x000ee20000300800 */
[----:B------:R-:W-:Y:S02]  /*37ee0*/  IMAD.MOV.U32 R13, RZ, RZ, R34 ;  /* 0x000000ffff0d7224 */ /* 0x000fe400078e0022 */
[----:B------:R-:W-:-:S02]  /*37ef0*/  IMAD.MOV.U32 R0, RZ, RZ, R15 ;  /* 0x000000ffff007224 */ /* 0x000fc400078e000f */
[----:B------:R-:W4:Y:S02]  /*37f00*/  LDL.LU R34, [R1+0x3598] ;  /* 0x0035980001227983 */ /* 0x000f240000300800 */
[----:B------:R-:W-:Y:S02]  /*37f10*/  IMAD.MOV.U32 R14, RZ, RZ, R23 ;  /* 0x000000ffff0e7224 */ /* 0x000fe400078e0017 */
[----:B------:R-:W-:Y:S01]  /*37f20*/  IMAD.MOV.U32 R15, RZ, RZ, R22 ;  /* 0x000000ffff0f7224 */ /* 0x000fe200078e0016 */
[----:B------:R-:W3:Y:S01]  /*37f30*/  LDL.LU R23, [R1+0x3594] ;  /* 0x0035940001177983 */ /* 0x000ee20000300800 */
[----:B------:R-:W3:Y:S02]  /*37f40*/  LDL.LU R22, [R1+0x3590] ;  /* 0x0035900001167983 */ /* 0x000ee40000300800 */
[----:B-1----:R-:W3:Y:S02]  /*37f50*/  LDL.LU R28, [R1+0x2a0] ;  /* 0x0002a000011c7983 */ /* 0x002ee40000300800 */
[----:B------:R-:W3:Y:S01]  /*37f60*/  LDL.LU R29, [R1+0x2a4] ;  /* 0x0002a400011d7983 */ /* 0x000ee20000300800 */
[----:B------:R-:W3:Y:S01]  /*37f70*/  LDL.LU R30, [R1+0x2a8] ;  /* 0x0002a800011e7983 */ /* 0x000ee20000300800 */
[----:B------:R-:W3:Y:S02]  /*37f80*/  LDL.LU R31, [R1+0x2ac] ;  /* 0x0002ac00011f7983 */ /* 0x000ee40000300800 */
[----:B------:R-:W3:Y:S02]  /*37f90*/  LDL.LU.64 R44, [R1+0x3e0] ;  /* 0x0003e000012c7983 */ /* 0x000ee40000300a00 */
[----:B------:R-:W3:Y:S01]  /*37fa0*/  LDL.LU.64 R46, [R1+0x3e8] ;  /* 0x0003e800012e7983 */ /* 0x000ee20000300a00 */
[----:B------:R-:W-:Y:S01]  /*37fb0*/  STL.64 [R1+0x3518], R14 ;  /* 0x0035180e01007387 */ /* 0x000fe20000100a00 */
[----:B------:R0:W-:Y:S02]  /*37fc0*/  STL.64 [R1+0x3510], R12 ;  /* 0x0035100c01007387 */ /* 0x0001e40000100a00 */
[----:B------:R-:W-:-:S02]  /*37fd0*/  IMAD.MOV.U32 R39, RZ, RZ, R10 ;  /* 0x000000ffff277224 */ /* 0x000fc400078e000a */
[----:B------:R-:W-:Y:S02]  /*37fe0*/  IMAD.MOV.U32 R49, RZ, RZ, R19 ;  /* 0x000000ffff317224 */ /* 0x000fe400078e0013 */
[----:B------:R-:W-:Y:S01]  /*37ff0*/  IMAD.MOV.U32 R50, RZ, RZ, R6 ;  /* 0x000000ffff327224 */ /* 0x000fe200078e0006 */
[----:B0-----:R-:W3:Y:S01]  /*38000*/  LDL.LU R12, [R1+0x290] ;  /* 0x00029000010c7983 */ /* 0x001ee20000300800 */
        /* <DEDUP_REMOVED lines=10> */
[----:B------:R-:W-:-:S02]  /*380b0*/  IMAD.MOV.U32 R51, RZ, RZ, R7 ;  /* 0x000000ffff337224 */ /* 0x000fc400078e0007 */
[----:B------:R-:W3:Y:S01]  /*380c0*/  LDL.LU R7, [R1+0x3570] ;  /* 0x0035700001077983 */ /* 0x000ee20000300800 */
[C---:B--2---:R-:W-:Y:S11]  /*380d0*/  HMMA.16816.F32.BF16 R52, R40.reuse, R16, R52 ;  /* 0x000000102834723c */ /* 0x044ff60000041834 */
[----:B------:R-:W-:Y:S11]  /*380e0*/  @!UPT UIADD3 URZ, URZ, URZ, URZ ;  /* 0x0000003f3f3ff290 */ /* 0x000ff6000fffe03f */
[----:B------:R-:W-:Y:S02]  /*380f0*/  @!UPT UIADD3 URZ, URZ, URZ, URZ ;  /* 0x0000003f3f3ff290 */ /* 0x000fe4000fffe03f */
[----:B------:R-:W-:Y:S02]  /*38100*/  IMAD.MOV.U32 R9, RZ, RZ, R54 ;  /* 0x000000ffff097224 */ /* 0x000fe400078e0036 */
[----:B------:R-:W-:Y:S02]  /*38110*/  IMAD.MOV.U32 R8, RZ, RZ, R55 ;  /* 0x000000ffff087224 */ /* 0x000fe400078e0037 */
[----:B------:R-:W-:Y:S02]  /*38120*/  IMAD.MOV.U32 R21, RZ, RZ, R52 ;  /* 0x000000ffff157224 */ /* 0x000fe400078e0034 */
[----:B------:R-:W-:Y:S01]  /*38130*/  IMAD.MOV.U32 R20, RZ, RZ, R53 ;  /* 0x000000ffff147224 */ /* 0x000fe200078e0035 */
[----:B------:R-:W2:Y:S01]  /*38140*/  LDL.LU.64 R54, [R1+0x3568] ;  /* 0x0035680001367983 */ /* 0x000ea20000300a00 */
[----:B------:R-:W3:Y:S02]  /*38150*/  LDL.LU.64 R52, [R1+0x3560] ;  /* 0x0035600001347983 */ /* 0x000ee40000300a00 */
[----:B---3--:R-:W-:Y:S01]  /*38160*/  HMMA.16816.F32.BF16 R40, R40, R52, R44 ;  /* 0x000000342828723c */ /* 0x008fe2000004182c */
[----:B------:R-:W3:Y:S01]  /*38170*/  LDL.LU.64 R46, [R1+0x3558] ;  /* 0x00355800012e7983 */ /* 0x000ee20000300a00 */
[----:B------:R-:W3:Y:S11]  /*38180*/  LDL.LU.64 R44, [R1+0x3550] ;  /* 0x00355000012c7983 */ /* 0x000ef60000300a00 */
[----:B------:R-:W-:Y:S10]  /*38190*/  @!UPT UIADD3 URZ, URZ, URZ, URZ ;  /* 0x0000003f3f3ff290 */ /* 0x000ff4000fffe03f */
[----:B------:R0:W-:Y:S01]  /*381a0*/  STL [R1+0x3e4], R41 ;  /* 0x0003e42901007387 */ /* 0x0001e20000100800 */
[----:B------:R-:W-:Y:S02]  /*381b0*/  IMAD.MOV.U32 R59, RZ, RZ, R40 ;  /* 0x000000ffff3b7224 */ /* 0x000fe400078e0028 */
[----:B------:R4:W-:Y:S02]  /*381c0*/  STL [R1+0x3e8], R42 ;  /* 0x0003e82a01007387 */ /* 0x0009e40000100800 */
[----:B------:R-:W-:Y:S02]  /*381d0*/  IMAD.MOV.U32 R40, RZ, RZ, R22 ;  /* 0x000000ffff287224 */ /* 0x000fe400078e0016 */
[----:B------:R-:W-:Y:S01]  /*381e0*/  IMAD.MOV.U32 R60, RZ, RZ, R43 ;  /* 0x000000ffff3c7224 */ /* 0x000fe200078e002b */
[----:B------:R-:W2:Y:S01]  /*381f0*/  LDL.LU R22, [R1+0x354c] ;  /* 0x00354c0001167983 */ /* 0x000ea20000300800 */
[----:B------:R-:W-:Y:S02]  /*38200*/  IMAD.MOV.U32 R43, RZ, RZ, R35 ;  /* 0x000000ffff2b7224 */ /* 0x000fe400078e0023 */
[----:B0-----:R-:W-:-:S02]  /*38210*/  IMAD.MOV.U32 R41, RZ, RZ, R23 ;  /* 0x000000ffff297224 */ /* 0x001fc400078e0017 */
[----:B------:R-:W2:Y:S01]  /*38220*/  LDL.LU R23, [R1+0x3548] ;  /* 0x0035480001177983 */ /* 0x000ea20000300800 */
[----:B----4-:R-:W-:Y:S02]  /*38230*/  IMAD.MOV.U32 R42, RZ, RZ, R34 ;  /* 0x000000ffff2a7224 */ /* 0x010fe400078e0022 */
[----:B------:R-:W3:Y:S02]  /*38240*/  LDL.LU R34, [R1+0x3544] ;  /* 0x0035440001227983 */ /* 0x000ee40000300800 */
[----:B------:R-:W3:Y:S01]  /*38250*/  LDL.LU R35, [R1+0x3540] ;  /* 0x0035400001237983 */ /* 0x000ee20000300800 */
[----:B------:R-:W-:Y:S01]  /*38260*/  STL.64 [R1+0x3300], R58 ;  /* 0x0033003a01007387 */ /* 0x000fe20000100a00 */
[----:B------:R0:W-:Y:S02]  /*38270*/  STL.64 [R1+0x32f8], R56 ;  /* 0x0032f83801007387 */ /* 0x0001e40000100a00 */
[----:B0-----:R-:W-:Y:S02]  /*38280*/  IMAD.MOV.U32 R56, RZ, RZ, R10 ;  /* 0x000000ffff387224 */ /* 0x001fe400078e000a */
[----:B------:R-:W-:Y:S01]  /*38290*/  IMAD.MOV.U32 R57, RZ, RZ, R11 ;  /* 0x000000ffff397224 */ /* 0x000fe200078e000b */
[----:B------:R-:W4:Y:S01]  /*382a0*/  LDL.LU R10, [R1+0x353c] ;  /* 0x00353c00010a7983 */ /* 0x000f220000300800 */
[----:B------:R-:W4:Y:S02]  /*382b0*/  LDL.LU R11, [R1+0x3538] ;  /* 0x00353800010b7983 */ /* 0x000f240000300800 */
[----:B------:R-:W-:-:S02]  /*382c0*/  IMAD.MOV.U32 R58, RZ, RZ, R26 ;  /* 0x000000ffff3a7224 */ /* 0x000fc400078e001a */
[----:B------:R-:W-:Y:S01]  /*382d0*/  IMAD.MOV.U32 R59, RZ, RZ, R27 ;  /* 0x000000ffff3b7224 */ /* 0x000fe200078e001b */
[----:B------:R-:W2:Y:S01]  /*382e0*/  LDL.LU R26, [R1+0x3534] ;  /* 0x00353400011a7983 */ /* 0x000ea20000300800 */
[----:B------:R-:W2:Y:S01]  /*382f0*/  LDL.LU R27, [R1+0x3530] ;  /* 0x00353000011b7983 */ /* 0x000ea20000300800 */
[C---:B---3--:R-:W-:Y:S11]  /*38300*/  HMMA.16816.F32.BF16 R28, R44.reuse, R34, R28 ;  /* 0x000000222c1c723c */ /* 0x048ff6000004181c */
[----:B------:R-:W-:Y:S11]  /*38310*/  @!UPT UIADD3 URZ, URZ, URZ, URZ ;  /* 0x0000003f3f3ff290 */ /* 0x000ff6000fffe03f */
[----:B------:R-:W-:Y:S02]  /*38320*/  @!UPT UIADD3 URZ, URZ, URZ, URZ ;  /* 0x0000003f3f3ff290 */ /* 0x000fe4000fffe03f */
[----:B------:R-:W-:Y:S02]  /*38330*/  IMAD.MOV.U32 R25, RZ, RZ, R30 ;  /* 0x000000ffff197224 */ /* 0x000fe400078e001e */
[----:B------:R-:W-:Y:S02]  /*38340*/  IMAD.MOV.U32 R24, RZ, RZ, R31 ;  /* 0x000000ffff187224 */ /* 0x000fe400078e001f */
[----:B------:R-:W3:Y:S01]  /*38350*/  LDL.LU.64 R30, [R1+0x3528] ;  /* 0x00352800011e7983 */ /* 0x000ee20000300a00 */
[----:B------:R-:W-:Y:S02]  /*38360*/  IMAD.MOV.U32 R33, RZ, RZ, R28 ;  /* 0x000000ffff217224 */ /* 0x000fe400078e001c */
[----:B------:R-:W-:Y:S02]  /*38370*/  IMAD.MOV.U32 R32, RZ, RZ, R29 ;  /* 0x000000ffff207224 */ /* 0x000fe400078e001d */
[----:B------:R-:W2:Y:S01]  /*38380*/  LDL.LU.64 R28, [R1+0x3520] ;  /* 0x00352000011c7983 */ /* 0x000ea20000300a00 */
[C---:B---3--:R-:W-:Y:S11]  /*38390*/  HMMA.16816.F32.BF16 R12, R44.reuse, R30, R12 ;  /* 0x0000001e2c0c723c */ /* 0x048ff6000004180c */
[----:B------:R-:W-:Y:S11]  /*383a0*/  @!UPT UIADD3 URZ, URZ, URZ, URZ ;  /* 0x0000003f3f3ff290 */ /* 0x000ff6000fffe03f */
[----:B------:R-:W-:Y:S02]  /*383b0*/  @!UPT UIADD3 URZ, URZ, URZ, URZ ;  /* 0x0000003f3f3ff290 */ /* 0x000fe4000fffe03f */
[----:B------:R-:W-:Y:S02]  /*383c0*/  IMAD.MOV.U32 R5, RZ, RZ, R14 ;  /* 0x000000ffff057224 */ /* 0x000fe400078e000e */
[----:B------:R-:W-:Y:S02]  /*383d0*/  IMAD.MOV.U32 R4, RZ, RZ, R15 ;  /* 0x000000ffff047224 */ /* 0x000fe400078e000f */
[----:B------:R-:W-:Y:S02]  /*383e0*/  IMAD.MOV.U32 R17, RZ, RZ, R12 ;  /* 0x000000ffff117224 */ /* 0x000fe400078e000c */
[----:B------:R-:W-:Y:S01]  /*383f0*/  IMAD.MOV.U32 R16, RZ, RZ, R13 ;  /* 0x000000ffff107224 */ /* 0x000fe200078e000d */
[----:B------:R-:W3:Y:S01]  /*38400*/  LDL.LU.64 R14, [R1+0x3518] ;  /* 0x00351800010e7983 */ /* 0x000ee20000300a00 */
[----:B------:R-:W3:Y:S01]  /*38410*/  LDL.LU.64 R12, [R1+0x3510] ;  /* 0x00351000010c7983 */ /* 0x000ee20000300a00 */
[C---:B--2---:R-:W-:Y:S08]  /*38420*/  HMMA.16816.F32.BF16 R56, R44.reuse, R26, R56 ;  /* 0x0000001a2c38723c */ /* 0x044ff00000041838 */
[C---:B----4-:R-:W-:Y:S08]  /*38430*/  HMMA.16816.F32.BF16 R40, R44.reuse, R10, R40 ;  /* 0x0000000a2c28723c */ /* 0x050ff00000041828 */
[----:B------:R-:W-:Y:S08]  /*38440*/  HMMA.16816.F32.BF16 R36, R44, R22, R36 ;  /* 0x000000162c24723c */ /* 0x000ff00000041824 */
[----:B------:R-:W-:-:S02]  /*38450*/  IMAD.MOV.U32 R52, RZ, RZ, R59 ;  /* 0x000000ffff347224 */ /* 0x000fc400078e003b */
[----:B------:R-:W-:Y:S01]  /*38460*/  IMAD.MOV.U32 R53, RZ, RZ, R58 ;  /* 0x000000ffff357224 */ /* 0x000fe200078e003a */
[----:B------:R-:W-:Y:S02]  /*38470*/  STL.64 [R1+0x280], R56 ;  /* 0x0002803801007387 */ /* 0x000fe40000100a00 */
[----:B------:R-:W-:Y:S02]  /*38480*/  STL [R1+0x32dc], R52 ;  /* 0x0032dc3401007387 */ /* 0x000fe40000100800 */
[----:B------:R-:W-:Y:S01]  /*38490*/  STL [R1+0x32d8], R53 ;  /* 0x0032d83501007387 */ /* 0x000fe20000100800 */
[----:B------:R-:W-:Y:S02]  /*384a0*/  STL.64 [R1+0x34e0], R22 ;  /* 0x0034e01601007387 */ /* 0x000fe40000100a00 */
[----:B------:R-:W-:Y:S02]  /*384b0*/  STL.64 [R1+0x270], R40 ;  /* 0x0002702801007387 */ /* 0x000fe40000100a00 */
[----:B------:R-:W-:Y:S01]  /*384c0*/  STL.64 [R1+0x278], R42 ;  /* 0x0002782a01007387 */ /* 0x000fe20000100a00 */
[----:B------:R-:W-:Y:S02]  /*384d0*/  STL.64 [R1+0x34d8], R20 ;  /* 0x0034d81401007387 */ /* 0x000fe40000100a00 */
[----:B------:R0:W-:Y:S02]  /*384e0*/  STL.64 [R1+0x260], R36 ;  /* 0x0002602401007387 */ /* 0x0001e40000100a00 */
[----:B------:R-:W-:Y:S01]  /*384f0*/  STL.64 [R1+0x268], R38 ;  /* 0x0002682601007387 */ /* 0x000fe20000100a00 */
[C---:B---3--:R-:W-:Y:S11]  /*38500*/  HMMA.16816.F32.BF16 R12, R44.reuse, R6, R12 ;  /* 0x000000062c0c723c */ /* 0x048ff6000004180c */
[----:B------:R-:W-:Y:S11]  /*38510*/  @!UPT UIADD3 URZ, URZ, URZ, URZ ;  /* 0x0000003f3f3ff290 */ /* 0x000ff6000fffe03f */
[----:B------:R-:W-:Y:S01]  /*38520*/  @!UPT UIADD3 URZ, URZ, URZ, URZ ;  /* 0x0000003f3f3ff290 */ /* 0x000fe2000fffe03f */
[----:B------:R-:W-:Y:S01]  /*38530*/  STL.64 [R1+0x258], R14 ;  /* 0x0002580e01007387 */ /* 0x000fe20000100a00 */
[----:B------:R-:W-:Y:S02]  /*38540*/  STL.64 [R1+0x34d0], R6 ;  /* 0x0034d00601007387 */ /* 0x000fe40000100a00 */
[----:B------:R1:W-:Y:S02]  /*38550*/  STL.64 [R1+0x34c8], R4 ;  /* 0x0034c80401007387 */ /* 0x0003e40000100a00 */
[----:B0-----:R-:W2:Y:S01]  /*38560*/  LDL.LU R36, [R1+0x100] ;  /* 0x0001000001247983 */ /* 0x001ea20000300800 */
[----:B-1----:R-:W-:Y:S01]  /*38570*/  HMMA.16816.F32.BF16 R4, R44, R18, R48 ;  /* 0x000000122c04723c */ /* 0x002fe20000041830 */
[----:B------:R-:W-:Y:S02]  /*38580*/  IMAD.MOV.U32 R52, RZ, RZ, R12 ;  /* 0x000000ffff347224 */ /* 0x000fe400078e000c */
[----:B------:R-:W-:Y:S02]  /*38590*/  IMAD.MOV.U32 R53, RZ, RZ, R13 ;  /* 0x000000ffff357224 */ /* 0x000fe400078e000d */
[----:B------:R-:W-:-:S02]  /*385a0*/  IMAD.MOV.U32 R12, RZ, RZ, R55 ;  /* 0x000000ffff0c7224 */ /* 0x000fc400078e0037 */
[----:B------:R-:W-:Y:S11]  /*385b0*/  IMAD.MOV.U32 R13, RZ, RZ, R54 ;  /* 0x000000ffff0d7224 */ /* 0x000ff600078e0036 */
[----:B------:R-:W-:Y:S05]  /*385c0*/  @!UPT UIADD3 URZ, URZ, URZ, URZ ;  /* 0x0000003f3f3ff290 */ /* 0x000fea000fffe03f */
[----:B------:R-:W-:Y:S01]  /*385d0*/  STL.64 [R1+0x240], R4 ;  /* 0x0002400401007387 */ /* 0x000fe20000100a00 */
[----:B------:R-:W-:Y:S02]  /*385e0*/  STL.64 [R1+0x248], R6 ;  /* 0x0002480601007387 */ /* 0x000fe40000100a00 */
[----:B------:R-:W2:Y:S02]  /*385f0*/  LDL.LU R37, [R1+0x104] ;  /* 0x0001040001257983 */ /* 0x000ea40000300800 */
[----:B------:R-:W2:Y:S01]  /*38600*/  LDL.LU R38, [R1+0x108] ;  /* 0x0001080001267983 */ /* 0x000ea20000300800 */
[----:B------:R-:W2:Y:S01]  /*38610*/  LDL.LU R39, [R1+0x10c] ;  /* 0x00010c0001277983 */ /* 0x000ea20000300800 */
[----:B------:R-:W3:Y:S02]  /*38620*/  LDL.LU R48, [R1+0x190] ;  /* 0x0001900001307983 */ /* 0x000ee40000300800 */
[----:B------:R-:W3:Y:S02]  /*38630*/  LDL.LU R49, [R1+0x194] ;  /* 0x0001940001317983 */ /* 0x000ee40000300800 */
[----:B------:R-:W3:Y:S01]  /*38640*/  LDL.LU R50, [R1+0x198] ;  /* 0x0001980001327983 */ /* 0x000ee20000300800 */
[----:B------:R-:W3:Y:S01]  /*38650*/  LDL.LU R51, [R1+0x19c] ;  /* 0x00019c0001337983 */ /* 0x000ee20000300800 */
[----:B------:R-:W-:Y:S02]  /*38660*/  STL.64 [R1+0x34c0], R18 ;  /* 0x0034c01201007387 */ /* 0x000fe40000100a00 */
[----:B------:R0:W-:Y:S02]  /*38670*/  STL.64 [R1+0x34b8], R16 ;  /* 0x0034b81001007387 */ /* 0x0001e40000100a00 */
[----:B------:R-:W4:Y:S01]  /*38680*/  LDL.LU R55, [R1+0x350c] ;  /* 0x00350c0001377983 */ /* 0x000f220000300800 */
[----:B------:R-:W2:Y:S01]  /*38690*/  LDL.LU R54, [R1+0x3508] ;  /* 0x0035080001367983 */ /* 0x000ea20000300800 */
[----:B------:R-:W3:Y:S02]  /*386a0*/  LDL.LU R14, [R1+0x38] ;  /* 0x00003800010e7983 */ /* 0x000ee40000300800 */
[----:B------:R-:W3:Y:S01]  /*386b0*/  LDL.LU R15, [R1+0x3c] ;  /* 0x00003c00010f7983 */ /* 0x000ee20000300800 */
[----:B0-----:R-:W3:Y:S01]  /*386c0*/  LDL.LU R16, [R1+0xb0] ;  /* 0x0000b00001107983 */ /* 0x001ee20000300800 */
[----:B------:R-:W3:Y:S02]  /*386d0*/  LDL.LU R17, [R1+0xb4] ;  /* 0x0000b40001117983 */ /* 0x000ee40000300800 */
[----:B----4-:R-:W-:-:S02]  /*386e0*/  IMAD.MOV.U32 R18, RZ, RZ, R55 ;  /* 0x000000ffff127224 */ /* 0x010fc400078e0037 */
[----:B--2---:R-:W-:Y:S01]  /*386f0*/  IMAD.MOV.U32 R19, RZ, RZ, R54 ;  /* 0x000000ffff137224 */ /* 0x004fe200078e0036 */
[----:B------:R-:W2:Y:S01]  /*38700*/  LDL.LU R55, [R1+0x3504] ;  /* 0x0035040001377983 */ /* 0x000ea20000300800 */
[----:B------:R-:W4:Y:S02]  /*38710*/  LDL.LU R54, [R1+0x3500] ;  /* 0x0035000001367983 */ /* 0x000f240000300800 */
        /* <DEDUP_REMOVED lines=13> */
[----:B------:R-:W3:Y:S02]  /*387f0*/  LDL.LU R21, [R1+0xd4] ;  /* 0x0000d40001157983 */ /* 0x000ee40000300800 */
[----:B--2---:R-:W-:-:S02]  /*38800*/  IMAD.MOV.U32 R23, RZ, RZ, R55 ;  /* 0x000000ffff177224 */ /* 0x004fc400078e0037 */
[----:B----4-:R-:W-:Y:S02]  /*38810*/  IMAD.MOV.U32 R22, RZ, RZ, R54 ;  /* 0x000000ffff167224 */ /* 0x010fe400078e0036 */
[----:B------:R-:W2:Y:S01]  /*38820*/  LDL.LU R54, [R1+0x34fc] ;  /* 0x0034fc0001367983 */ /* 0x000ea20000300800 */
[----:B------:R-:W2:Y:S02]  /*38830*/  LDL.LU R55, [R1+0x34f8] ;  /* 0x0034f80001377983 */ /* 0x000ea40000300800 */
[----:B---3--:R-:W-:Y:S01]  /*38840*/  STL.64 [R1+0x34b0], R14 ;  /* 0x0034b00e01007387 */ /* 0x008fe20000100a00 */
[----:B------:R0:W-:Y:S04]  /*38850*/  STL.64 [R1+0x34a8], R12 ;  /* 0x0034a80c01007387 */ /* 0x0001e80000100a00 */
[----:B0-----:R-:W3:Y:S01]  /*38860*/  LDL.LU R12, [R1+0xa0] ;  /* 0x0000a000010c7983 */ /* 0x001ee20000300800 */
[----:B------:R-:W3:Y:S02]  /*38870*/  LDL.LU R13, [R1+0xa4] ;  /* 0x0000a400010d7983 */ /* 0x000ee40000300800 */
[----:B------:R-:W3:Y:S02]  /*38880*/  LDL.LU R14, [R1+0xa8] ;  /* 0x0000a800010e7983 */ /* 0x000ee40000300800 */
[----:B------:R-:W3:Y:S01]  /*38890*/  LDL.LU R15, [R1+0xac] ;  /* 0x0000ac00010f7983 */ /* 0x000ee20000300800 */
[----:B--2---:R-:W-:Y:S01]  /*388a0*/  HMMA.16816.F32.BF16 R44, R44, R54, R48 ;  /* 0x000000362c2c723c */ /* 0x004fe20000041830 */
[----:B------:R-:W2:Y:S01]  /*388b0*/  LDL.LU.64 R50, [R1+0x34f0] ;  /* 0x0034f00001327983 */ /* 0x000ea20000300a00 */
[----:B------:R-:W2:Y:S11]  /*388c0*/  LDL.LU.64 R48, [R1+0x34e8] ;  /* 0x0034e80001307983 */ /* 0x000eb60000300a00 */
[----:B------:R-:W-:Y:S10]  /*388d0*/  @!UPT UIADD3 URZ, URZ, URZ, URZ ;  /* 0x0000003f3f3ff290 */ /* 0x000ff4000fffe03f */
[----:B------:R-:W-:Y:S01]  /*388e0*/  STL.64 [R1+0x190], R44 ;  /* 0x0001902c01007387 */ /* 0x000fe20000100a00 */
[----:B------:R2:W-:Y:S02]  /*388f0*/  STL.64 [R1+0x198], R46 ;  /* 0x0001982e01007387 */ /* 0x0005e40000100a00 */
[C---:B--2---:R-:W-:Y:S01]  /*38900*/  HMMA.16816.F32.BF16 R44, R48.reuse, R34, R36 ;  /* 0x00000022302c723c */ /* 0x044fe20000041824 */
[----:B------:R-:W2:Y:S11]  /*38910*/  LDL.LU R36, [R1+0x70] ;  /* 0x0000700001247983 */ /* 0x000eb60000300800 */
[----:B------:R-:W-:Y:S11]  /*38920*/  @!UPT UIADD3 URZ, URZ, URZ, URZ ;  /* 0x0000003f3f3ff290 */ /* 0x000ff6000fffe03f */
[----:B------:R-:W-:Y:S01]  /*38930*/  STL.64 [R1+0x100], R44 ;  /* 0x0001002c01007387 */ /* 0x000fe20000100a00 */
[----:B------:R-:W-:Y:S02]  /*38940*/  STL.64 [R1+0x108], R46 ;  /* 0x0001082e01007387 */ /* 0x000fe40000100a00 */
[----:B------:R-:W2:Y:S02]  /*38950*/  LDL.LU R37, [R1+0x74] ;  /* 0x0000740001257983 */ /* 0x000ea40000300800 */
[----:B------:R-:W4:Y:S01]  /*38960*/  LDL.LU R38, [R1+0x78] ;  /* 0x0000780001267983 */ /* 0x000f220000300800 */
[----:B------:R-:W4:Y:S01]  /*38970*/  LDL.LU R39, [R1+0x7c] ;  /* 0x00007c0001277983 */ /* 0x000f220000300800 */
[C---:B------:R-:W-:Y:S08]  /*38980*/  HMMA.16816.F32.BF16 R40, R48.reuse, R30, R40 ;  /* 0x0000001e3028723c */ /* 0x040ff00000041828 */
[C---:B------:R-:W-:Y:S08]  /*38990*/  HMMA.16816.F32.BF16 R56, R48.reuse, R26, R56 ;  /* 0x0000001a3038723c */ /* 0x040ff00000041838 */
[C---:B------:R-:W-:Y:S01]  /*389a0*/  HMMA.16816.F32.BF16 R20, R48.reuse, R10, R20 ;  /* 0x0000000a3014723c */ /* 0x040fe20000041814 */
[----:B----4-:R-:W-:Y:S01]  /*389b0*/  STL.64 [R1+0x3490], R38 ;  /* 0x0034902601007387 */ /* 0x010fe20000100a00 */
[----:B--2---:R0:W-:Y:S03]  /*389c0*/  STL.64 [R1+0x3488], R36 ;  /* 0x0034882401007387 */ /* 0x0041e60000100a00 */
[----:B0-----:R-:W2:Y:S01]  /*389d0*/  LDL.LU R36, [R1+0x80] ;  /* 0x0000800001247983 */ /* 0x001ea20000300800 */
[----:B------:R-:W2:Y:S02]  /*389e0*/  LDL.LU R37, [R1+0x84] ;  /* 0x0000840001257983 */ /* 0x000ea40000300800 */
[----:B------:R-:W2:Y:S02]  /*389f0*/  LDL.LU R38, [R1+0x88] ;  /* 0x0000880001267983 */ /* 0x000ea40000300800 */
[----:B------:R-:W2:Y:S01]  /*38a00*/  LDL.LU R39, [R1+0x8c] ;  /* 0x00008c0001277983 */ /* 0x000ea20000300800 */
[----:B------:R-:W4:Y:S01]  /*38a10*/  LDL.LU R44, [R1+0x50] ;  /* 0x00005000012c7983 */ /* 0x000f220000300800 */
[----:B------:R-:W4:Y:S02]  /*38a20*/  LDL.LU R45, [R1+0x54] ;  /* 0x00005400012d7983 */ /* 0x000f240000300800 */
[----:B------:R-:W4:Y:S02]  /*38a30*/  LDL.LU R46, [R1+0x58] ;  /* 0x00005800012e7983 */ /* 0x000f240000300800 */
[----:B------:R-:W4:Y:S01]  /*38a40*/  LDL.LU R47, [R1+0x5c] ;  /* 0x00005c00012f7983 */ /* 0x000f220000300800 */
[----:B------:R0:W-:Y:S01]  /*38a50*/  STL.64 [R1+0xf0], R40 ;  /* 0x0000f02801007387 */ /* 0x0001e20000100a00 */
[----:B------:R1:W-:Y:S03]  /*38a60*/  STL.64 [R1+0xf8], R42 ;  /* 0x0000f82a01007387 */ /* 0x0003e60000100a00 */
[----:B0-----:R-:W2:Y:S01]  /*38a70*/  LDL.LU R40, [R1+0x180] ;  /* 0x0001800001287983 */ /* 0x001ea20000300800 */
[----:B------:R-:W2:Y:S02]  /*38a80*/  LDL.LU R41, [R1+0x184] ;  /* 0x0001840001297983 */ /* 0x000ea40000300800 */
[----:B-1----:R-:W2:Y:S02]  /*38a90*/  LDL.LU R42, [R1+0x188] ;  /* 0x00018800012a7983 */ /* 0x002ea40000300800 */
[----:B------:R-:W2:Y:S01]  /*38aa0*/  LDL.LU R43, [R1+0x18c] ;  /* 0x00018c00012b7983 */ /* 0x000ea20000300800 */
[----:B------:R0:W-:Y:S01]  /*38ab0*/  STL.64 [R1+0xe0], R56 ;  /* 0x0000e03801007387 */ /* 0x0001e20000100a00 */
[----:B------:R1:W-:Y:S03]  /*38ac0*/  STL.64 [R1+0xe8], R58 ;  /* 0x0000e83a01007387 */ /* 0x0003e60000100a00 */
[----:B0-----:R-:W2:Y:S01]  /*38ad0*/  LDL.LU R56, [R1+0x350] ;  /* 0x0003500001387983 */ /* 0x001ea20000300800 */
[----:B------:R-:W2:Y:S02]  /*38ae0*/  LDL.LU R57, [R1+0x354] ;  /* 0x0003540001397983 */ /* 0x000ea40000300800 */
[----:B-1----:R-:W2:Y:S02]  /*38af0*/  LDL.LU R58, [R1+0x358] ;  /* 0x00035800013a7983 */ /* 0x002ea40000300800 */
[----:B------:R-:W2:Y:S01]  /*38b00*/  LDL.LU R59, [R1+0x35c] ;  /* 0x00035c00013b7983 */ /* 0x000ea20000300800 */
[----:B------:R-:W-:Y:S01]  /*38b10*/  STL.64 [R1+0xd0], R20 ;  /* 0x0000d01401007387 */ /* 0x000fe20000100a00 */
[----:B------:R0:W-:Y:S03]  /*38b20*/  STL.64 [R1+0xd8], R22 ;  /* 0x0000d81601007387 */ /* 0x0001e60000100a00 */
[----:B0-----:R-:W2:Y:S01]  /*38b30*/  LDL.LU.64 R22, [R1+0x34e0] ;  /* 0x0034e00001167983 */ /* 0x001ea20000300a00 */
[----:B------:R-:W3:Y:S01]  /*38b40*/  LDL.LU.64 R20, [R1+0x34d8] ;  /* 0x0034d80001147983 */ /* 0x000ee20000300a00 */
[C---:B--2---:R-:W-:Y:S11]  /*38b50*/  HMMA.16816.F32.BF16 R4, R48.reuse, R22, R4 ;  /* 0x000000163004723c */ /* 0x044ff60000041804 */
[----:B------:R-:W-:Y:S11]  /*38b60*/  @!UPT UIADD3 URZ, URZ, URZ, URZ ;  /* 0x0000003f3f3ff290 */ /* 0x000ff6000fffe03f */
[----:B------:R-:W-:Y:S01]  /*38b70*/  @!UPT UIADD3 URZ, URZ, URZ, URZ ;  /* 0x0000003f3f3ff290 */ /* 0x000fe2000fffe03f */
        /* <DEDUP_REMOVED lines=9> */
[----:B0-----:R-:W3:Y:S01]  /*38c10*/  LDL.LU.64 R18, [R1+0x34c0] ;  /* 0x0034c00001127983 */ /* 0x001ee20000300a00 */
[----:B------:R-:W2:Y:S01]  /*38c20*/  LDL.LU.64 R16, [R1+0x34b8] ;  /* 0x0034b80001107983 */ /* 0x000ea20000300a00 */
[C---:B---3--:R-:W-:Y:S11]  /*38c30*/  HMMA.16816.F32.BF16 R12, R48.reuse, R18, R12 ;  /* 0x00000012300c723c */ /* 0x048ff6000004180c */
[----:B------:R-:W-:Y:S11]  /*38c40*/  @!UPT UIADD3 URZ, URZ, URZ, URZ ;  /* 0x0000003f3f3ff290 */ /* 0x000ff6000fffe03f */
[----:B------:R-:W-:Y:S01]  /*38c50*/  @!UPT UIADD3 URZ, URZ, URZ, URZ ;  /* 0x0000003f3f3ff290 */ /* 0x000fe2000fffe03f */
[----:B------:R-:W-:Y:S01]  /*38c60*/  STL.64 [R1+0xa0], R12 ;  /* 0x0000a00c01007387 */ /* 0x000fe20000100a00 */
[----:B------:R0:W-:Y:S03]  /*38c70*/  STL.64 [R1+0xa8], R14 ;  /* 0x0000a80e01007387 */ /* 0x0001e60000100a00 */
[----:B0-----:R-:W3:Y:S01]  /*38c80*/  LDL.LU.64 R14, [R1+0x34b0] ;  /* 0x0034b000010e7983 */ /* 0x001ee20000300a00 */
[----:B------:R-:W3:Y:S02]  /*38c90*/  LDL.LU.64 R12, [R1+0x34a8] ;  /* 0x0034a800010c7983 */ /* 0x000ee40000300a00 */
[----:B---3--:R-:W-:Y:S01]  /*38ca0*/  HMMA.16816.F32.BF16 R48, R48, R54, R12 ;  /* 0x000000363030723c */ /* 0x008fe2000004180c */
[----:B------:R-:W3:Y:S01]  /*38cb0*/  LDL.LU.64 R14, [R1+0x34a0] ;  /* 0x0034a000010e7983 */ /* 0x000ee20000300a00 */
[----:B------:R-:W3:Y:S11]  /*38cc0*/  LDL.LU.64 R12, [R1+0x3498] ;  /* 0x00349800010c7983 */ /* 0x000ef60000300a00 */
[----:B------:R-:W-:Y:S10]  /*38cd0*/  @!UPT UIADD3 URZ, URZ, URZ, URZ ;  /* 0x0000003f3f3ff290 */ /* 0x000ff4000fffe03f */
[----:B------:R0:W-:Y:S01]  /*38ce0*/  STL.64 [R1+0x30], R48 ;  /* 0x0000303001007387 */ /* 0x0001e20000100a00 */
[----:B------:R1:W-:Y:S03]  /*38cf0*/  STL.64 [R1+0x38], R50 ;  /* 0x0000383201007387 */ /* 0x0003e60000100a00 */
[----:B0-----:R-:W2:Y:S01]  /*38d00*/  LDL.LU R48, [R1+0x230] ;  /* 0x0002300001307983 */ /* 0x001ea20000300800 */
[----:B------:R-:W2:Y:S02]  /*38d10*/  LDL.LU R49, [R1+0x234] ;  /* 0x0002340001317983 */ /* 0x000ea40000300800 */
[----:B-1----:R-:W2:Y:S02]  /*38d20*/  LDL.LU R50, [R1+0x238] ;  /* 0x0002380001327983 */ /* 0x002ea40000300800 */
[----:B------:R-:W2:Y:S01]  /*38d30*/  LDL.LU R51, [R1+0x23c] ;  /* 0x00023c0001337983 */ /* 0x000ea20000300800 */
[C---:B---3--:R-:W-:Y:S11]  /*38d40*/  HMMA.16816.F32.BF16 R36, R12.reuse, R34, R36 ;  /* 0x000000220c24723c */ /* 0x048ff60000041824 */
[----:B------:R-:W-:Y:S11]  /*38d50*/  @!UPT UIADD3 URZ, URZ, URZ, URZ ;  /* 0x0000003f3f3ff290 */ /* 0x000ff6000fffe03f */
[----:B------:R-:W-:Y:S01]  /*38d60*/  @!UPT UIADD3 URZ, URZ, URZ, URZ ;  /* 0x0000003f3f3ff290 */ /* 0x000fe2000fffe03f */
[----:B------:R-:W-:Y:S01]  /*38d70*/  STL.64 [R1+0x80], R36 ;  /* 0x0000802401007387 */ /* 0x000fe20000100a00 */
[----:B------:R0:W-:Y:S03]  /*38d80*/  STL.64 [R1+0x88], R38 ;  /* 0x0000882601007387 */ /* 0x0001e60000100a00 */
[----:B0-----:R-:W3:Y:S01]  /*38d90*/  LDL.LU.64 R38, [R1+0x3490] ;  /* 0x0034900001267983 */ /* 0x001ee20000300a00 */
[----:B------:R-:W3:Y:S02]  /*38da0*/  LDL.LU.64 R36, [R1+0x3488] ;  /* 0x0034880001247983 */ /* 0x000ee40000300a00 */
[----:B------:R-:W-:Y:S02]  /*38db0*/  STL.64 [R1+0x3480], R34 ;  /* 0x0034802201007387 */ /* 0x000fe40000100a00 */
[----:B------:R0:W-:Y:S02]  /*38dc0*/  STL.64 [R1+0x3478], R32 ;  /* 0x0034782001007387 */ /* 0x0001e40000100a00 */
[----:B0-----:R-:W2:Y:S01]  /*38dd0*/  LDL.LU R32, [R1+0x60] ;  /* 0x0000600001207983 */ /* 0x001ea20000300800 */
[----:B------:R-:W2:Y:S02]  /*38de0*/  LDL.LU R33, [R1+0x64] ;  /* 0x0000640001217983 */ /* 0x000ea40000300800 */
[----:B------:R-:W2:Y:S02]  /*38df0*/  LDL.LU R34, [R1+0x68] ;  /* 0x0000680001227983 */ /* 0x000ea40000300800 */
[----:B------:R-:W2:Y:S01]  /*38e00*/  LDL.LU R35, [R1+0x6c] ;  /* 0x00006c0001237983 */ /* 0x000ea20000300800 */
[----:B------:R-:W-:Y:S01]  /*38e10*/  STL.64 [R1+0x3470], R30 ;  /* 0x0034701e01007387 */ /* 0x000fe20000100a00 */
[C---:B---3--:R-:W-:Y:S11]  /*38e20*/  HMMA.16816.F32.BF16 R36, R12.reuse, R30, R36 ;  /* 0x0000001e0c24723c */ /* 0x048ff60000041824 */
[----:B------:R-:W-:Y:S11]  /*38e30*/  @!UPT UIADD3 URZ, URZ, URZ, URZ ;  /* 0x0000003f3f3ff290 */ /* 0x000ff6000fffe03f */
[----:B------:R-:W-:Y:S01]  /*38e40*/  @!UPT UIADD3 URZ, URZ, URZ, URZ ;  /* 0x0000003f3f3ff290 */ /* 0x000fe2000fffe03f */
[----:B------:R0:W-:Y:S01]  /*38e50*/  STL.64 [R1+0x70], R36 ;  /* 0x0000702401007387 */ /* 0x0001e20000100a00 */
[----:B------:R-:W-:Y:S02]  /*38e60*/  STL.64 [R1+0x78], R38 ;  /* 0x0000782601007387 */ /* 0x000fe40000100a00 */
[----:B------:R2:W-:Y:S01]  /*38e70*/  STL.64 [R1+0x3468], R28 ;  /* 0x0034681c01007387 */ /* 0x0005e20000100a00 */
[----:B0-----:R-:W0:Y:S01]  /*38e80*/  S2R R37, SR_TID.X ;  /* 0x0000000000257919 */ /* 0x001e220000002100 */
[C---:B--2---:R-:W-:Y:S01]  /*38e90*/  HMMA.16816.F32.BF16 R28, R12.reuse, R26, R32 ;  /* 0x0000001a0c1c723c */ /* 0x044fe20000041820 */
[----:B------:R-:W-:Y:S01]  /*38ea0*/  STL.64 [R1+0x3460], R26 ;  /* 0x0034601a01007387 */ /* 0x000fe20000100a00 */
[----:B0-----:R-:W-:Y:S11]  /*38eb0*/  LOP3.LUT R38, R37, 0x7, RZ, 0xc0, !PT ;  /* 0x0000000725267812 */ /* 0x001ff600078ec0ff */
[----:B------:R-:W-:Y:S10]  /*38ec0*/  @!UPT UIADD3 URZ, URZ, URZ, URZ ;  /* 0x0000003f3f3ff290 */ /* 0x000ff4000fffe03f */
[----:B------:R-:W-:Y:S01]  /*38ed0*/  STL.64 [R1+0x60], R28 ;  /* 0x0000601c01007387 */ /* 0x000fe20000100a00 */
[----:B------:R-:W-:Y:S02]  /*38ee0*/  STL.64 [R1+0x68], R30 ;  /* 0x0000681e01007387 */ /* 0x000fe40000100a00 */
[----:B------:R4:W-:Y:S02]  /*38ef0*/  STL.64 [R1+0x3458], R24 ;  /* 0x0034581801007387 */ /* 0x0009e40000100a00 */
[C---:B------:R-:W-:Y:S01]  /*38f00*/  IMAD R39, R38.reuse, 0x110, RZ ;  /* 0x0000011026277824 */ /* 0x040fe200078e02ff */
[----:B----4-:R-:W-:Y:S07]  /*38f10*/  HMMA.16816.F32.BF16 R24, R12, R10, R44 ;  /* 0x0000000a0c18723c */ /* 0x010fee000004182c */
[----:B------:R-:W-:-:S02]  /*38f20*/  IMAD R47, R38, 0x110, RZ ;  /* 0x00000110262f7824 */ /* 0x000fc400078e02ff */
[----:B------:R-:W0:Y:S04]  /*38f30*/  S2R R38, SR_TID.X ;  /* 0x0000000000267919 */ /* 0x000e280000002100 */
[----:B------:R-:W-:Y:S01]  /*38f40*/  STL.64 [R1+0x3450], R10 ;  /* 0x0034500a01007387 */ /* 0x000fe20000100a00 */
[C---:B0-----:R-:W-:Y:S02]  /*38f50*/  IMAD.SHL.U32 R45, R38.reuse, 0x2, RZ ;  /* 0x00000002262d7824 */ /* 0x041fe400078e00ff */
[----:B------:R-:W-:-:S03]  /*38f60*/  IMAD.SHL.U32 R46, R38, 0x80, RZ ;  /* 0x00000080262e7824 */ /* 0x000fc600078e00ff */
[----:B------:R-:W-:-:S04]  /*38f70*/  LOP3.LUT R47, R47, 0x10, R45, 0x78, !PT ;  /* 0x000000102f2f7812 */ /* 0x000fc800078e782d */
[----:B------:R-:W-:Y:S01]  /*38f80*/  LOP3.LUT R47, R47, 0x800, R46, 0xf8, !PT ;  /* 0x000008002f2f7812 */ /* 0x000fe200078ef82e */
[----:B------:R-:W-:Y:S01]  /*38f90*/  STL.64 [R1+0x50], R24 ;  /* 0x0000501801007387 */ /* 0x000fe20000100a00 */
[----:B------:R-:W-:Y:S02]  /*38fa0*/  STL.64 [R1+0x58], R26 ;  /* 0x0000581a01007387 */ /* 0x000fe40000100a00 */
[----:B------:R-:W-:Y:S01]  /*38fb0*/  LOP3.LUT R47, R47, 0x40, RZ, 0x3c, !PT ;  /* 0x000000402f2f7812 */ /* 0x000fe200078e3cff */
[----:B------:R0:W-:Y:S02]  /*38fc0*/  STL.64 [R1+0x3448], R8 ;  /* 0x0034480801007387 */ /* 0x0001e40000100a00 */
[C---:B0-----:R-:W-:Y:S02]  /*38fd0*/  HMMA.16816.F32.BF16 R8, R12.reuse, R22, R40 ;  /* 0x000000160c08723c */ /* 0x041fe40000041828 */
[----:B------:R-:W0:Y:S02]  /*38fe0*/  LDSM.16.MT88.4 R40, [R47+0x1000] ;  /* 0x001000002f28783b */ /* 0x000e240000004200 */
[----:B------:R-:W1:Y:S02]  /*38ff0*/  LDSM.16.MT88.4 R44, [R47+0x1080] ;  /* 0x001080002f2c783b */ /* 0x000e640000004200 */
[----:B------:R-:W-:Y:S02]  /*39000*/  STL.64 [R1+0x3440], R22 ;  /* 0x0034401601007387 */ /* 0x000fe40000100a00 */
[----:B------:R-:W-:Y:S11]  /*39010*/  STL.64 [R1+0x3438], R20 ;  /* 0x0034381401007387 */ /* 0x000ff60000100a00 */
[----:B------:R-:W-:Y:S04]  /*39020*/  @!UPT UIADD3 URZ, URZ, URZ, URZ ;  /* 0x0000003f3f3ff290 */ /* 0x000fe8000fffe03f */
[----:B------:R-:W-:Y:S01]  /*39030*/  STL.64 [R1+0x180], R8 ;  /* 0x0001800801007387 */ /* 0x000fe20000100a00 */
[----:B------:R2:W-:Y:S02]  /*39040*/  STL.64 [R1+0x188], R10 ;  /* 0x0001880a01007387 */ /* 0x0005e40000100a00 */
[C---:B--2---:R-:W-:Y:S01]  /*39050*/  HMMA.16816.F32.BF16 R8, R12.reuse, R6, R48 ;  /* 0x000000060c08723c */ /* 0x044fe20000041830 */
[----:B0-----:R-:W-:Y:S01]  /*39060*/  STL.64 [R1+0x3400], R42 ;  /* 0x0034002a01007387 */ /* 0x001fe20000100a00 */
[----:B------:R-:W-:Y:S02]  /*39070*/  STL.64 [R1+0x33f8], R40 ;  /* 0x0033f82801007387 */ /* 0x000fe40000100a00 */
[----:B------:R-:W-:Y:S02]  /*39080*/  STL.64 [R1+0x3430], R6 ;  /* 0x0034300601007387 */ /* 0x000fe40000100a00 */
[----:B------:R0:W-:Y:S02]  /*39090*/  STL.64 [R1+0x3428], R4 ;  /* 0x0034280401007387 */ /* 0x0001e40000100a00 */
[----:B0-----:R-:W-:Y:S11]  /*390a0*/  HMMA.16816.F32.BF16 R4, R12, R18, R56 ;  /* 0x000000120c04723c */ /* 0x001ff60000041838 */
[----:B------:R-:W-:Y:S04]  /*390b0*/  @!UPT UIADD3 URZ, URZ, URZ, URZ ;  /* 0x0000003f3f3ff290 */ /* 0x000fe8000fffe03f */
[----:B------:R-:W-:Y:S01]  /*390c0*/  STL.64 [R1+0x230], R8 ;  /* 0x0002300801007387 */ /* 0x000fe20000100a00 */
[----:B------:R-:W-:Y:S02]  /*390d0*/  STL.64 [R1+0x238], R10 ;  /* 0x0002380a01007387 */ /* 0x000fe40000100a00 */
[----:B-1----:R-:W-:Y:S02]  /*390e0*/  STL.64 [R1+0x33e0], R46 ;  /* 0x0033e02e01007387 */ /* 0x002fe40000100a00 */
[----:B------:R-:W-:Y:S01]  /*390f0*/  STL.64 [R1+0x33d8], R44 ;  /* 0x0033d82c01007387 */ /* 0x000fe20000100a00 */
[----:B------:R-:W-:Y:S01]  /*39100*/  STL.64 [R1+0x3420], R18 ;  /* 0x0034201201007387 */ /* 0x000fe20000100a00 */
[----:B------:R0:W-:Y:S03]  /*39110*/  STL.64 [R1+0x3418], R16 ;  /* 0x0034181001007387 */ /* 0x0001e60000100a00 */
[----:B------:R1:W-:Y:S01]  /*39120*/  STL.64 [R1+0x430], R4 ;  /* 0x0004300401007387 */ /* 0x0003e20000100a00 */
[----:B------:R2:W-:Y:S02]  /*39130*/  STL.64 [R1+0x438], R6 ;  /* 0x0004380601007387 */ /* 0x0005e40000100a00 */
[----:B------:R-:W3:Y:S02]  /*39140*/  LDL.LU R40, [R1+0x2c0] ;  /* 0x0002c00001287983 */ /* 0x000ee40000300800 */
[----:B------:R-:W3:Y:S01]  /*39150*/  LDL.LU R41, [R1+0x2c4] ;  /* 0x0002c40001297983 */ /* 0x000ee20000300800 */
[----:B------:R-:W4:Y:S01]  /*39160*/  LDL.LU R42, [R1+0x2c8] ;  /* 0x0002c800012a7983 */ /* 0x000f220000300800 */
[----:B------:R-:W4:Y:S02]  /*39170*/  LDL.LU R43, [R1+0x2cc] ;  /* 0x0002cc00012b7983 */ /* 0x000f240000300800 */
[----:B0-----:R-:W3:Y:S02]  /*39180*/  LDL.LU R16, [R1+0x370] ;  /* 0x0003700001107983 */ /* 0x001ee40000300800 */
[----:B------:R-:W3:Y:S01]  /*39190*/  LDL.LU R17, [R1+0x374] ;  /* 0x0003740001117983 */ /* 0x000ee20000300800 */
[----:B------:R-:W3:Y:S01]  /*391a0*/  LDL.LU R18, [R1+0x378] ;  /* 0x0003780001127983 */ /* 0x000ee20000300800 */
[----:B------:R-:W3:Y:S03]  /*391b0*/  LDL.LU R19, [R1+0x37c] ;  /* 0x00037c0001137983 */ /* 0x000ee60000300800 */
[----:B-1----:R-:W3:Y:S01]  /*391c0*/  LDL.LU R4, [R1+0x380] ;  /* 0x0003800001047983 */ /* 0x002ee20000300800 */
[----:B------:R-:W3:Y:S02]  /*391d0*/  LDL.LU R5, [R1+0x384] ;  /* 0x0003840001057983 */ /* 0x000ee40000300800 */
[----:B--2---:R-:W2:Y:S02]  /*391e0*/  LDL.LU R6, [R1+0x388] ;  /* 0x0003880001067983 */ /* 0x004ea40000300800 */
        /* <DEDUP_REMOVED lines=9> */
[----:B------:R-:W0:Y:S04]  /*39280*/  S2R R59, SR_TID.X ;  /* 0x00000000003b7919 */ /* 0x000e280000002100 */
        /* <DEDUP_REMOVED lines=12> */
[C---:B0-----:R-:W-:Y:S01]  /*39350*/  LOP3.LUT R58, R59.reuse, 0x7, RZ, 0xc0, !PT ;  /* 0x000000073b3a7812 */ /* 0x041fe200078ec0ff */
[----:B------:R-:W-:-:S04]  /*39360*/  IMAD.SHL.U32 R57, R59, 0x2, RZ ;  /* 0x000000023b397824 */ /* 0x000fc800078e00ff */
[----:B------:R-:W-:Y:S02]  /*39370*/  IMAD R58, R58, 0x110, RZ ;  /* 0x000001103a3a7824 */ /* 0x000fe400078e02ff */
[----:B------:R-:W-:-:S03]  /*39380*/  IMAD.SHL.U32 R59, R59, 0x80, RZ ;  /* 0x000000803b3b7824 */ /* 0x000fc600078e00ff */
[----:B------:R-:W-:-:S04]  /*39390*/  LOP3.LUT R51, R58, 0x10, R57, 0x78, !PT ;  /* 0x000000103a337812 */ /* 0x000fc800078e7839 */
[----:B------:R-:W-:-:S04]  /*393a0*/  LOP3.LUT R51, R51, 0x800, R59, 0xf8, !PT ;  /* 0x0000080033337812 */ /* 0x000fc800078ef83b */
[----:B------:R-:W-:-:S06]  /*393b0*/  LOP3.LUT R51, R51, 0x60, RZ, 0x3c, !PT ;  /* 0x0000006033337812 */ /* 0x000fcc00078e3cff */
[----:B------:R-:W0:Y:S04]  /*393c0*/  LDSM.16.MT88.4 R48, [R51+0x1000] ;  /* 0x001000003330783b */ /* 0x000e280000004200 */
[----:B----4-:R-:W-:Y:S01]  /*393d0*/  STL.64 [R1+0x3410], R42 ;  /* 0x0034102a01007387 */ /* 0x010fe20000100a00 */
[----:B---3--:R1:W-:Y:S03]  /*393e0*/  STL.64 [R1+0x3408], R40 ;  /* 0x0034082801007387 */ /* 0x0083e60000100a00 */
[----:B-1----:R-:W3:Y:S01]  /*393f0*/  LDL.LU R40, [R1+0x360] ;  /* 0x0003600001287983 */ /* 0x002ee20000300800 */
[----:B------:R-:W3:Y:S02]  /*39400*/  LDL.LU R41, [R1+0x364] ;  /* 0x0003640001297983 */ /* 0x000ee40000300800 */
[----:B------:R-:W3:Y:S02]  /*39410*/  LDL.LU R42, [R1+0x368] ;  /* 0x00036800012a7983 */ /* 0x000ee40000300800 */
[----:B------:R-:W3:Y:S01]  /*39420*/  LDL.LU R43, [R1+0x36c] ;  /* 0x00036c00012b7983 */ /* 0x000ee20000300800 */
[----:B------:R-:W4:Y:S01]  /*39430*/  LDL.LU R44, [R1+0x2f0] ;  /* 0x0002f000012c7983 */ /* 0x000f220000300800 */
[----:B------:R-:W4:Y:S02]  /*39440*/  LDL.LU R45, [R1+0x2f4] ;  /* 0x0002f400012d7983 */ /* 0x000f240000300800 */
[----:B------:R-:W4:Y:S02]  /*39450*/  LDL.LU R46, [R1+0x2f8] ;  /* 0x0002f800012e7983 */ /* 0x000f240000300800 */
[----:B------:R-:W4:Y:S01]  /*39460*/  LDL.LU R47, [R1+0x2fc] ;  /* 0x0002fc00012f7983 */ /* 0x000f220000300800 */
[----:B------:R-:W3:Y:S01]  /*39470*/  LDL.LU R56, [R1+0x2e0] ;  /* 0x0002e00001387983 */ /* 0x000ee20000300800 */
[----:B------:R-:W3:Y:S02]  /*39480*/  LDL.LU R57, [R1+0x2e4] ;  /* 0x0002e40001397983 */ /* 0x000ee40000300800 */
[----:B------:R-:W3:Y:S02]  /*39490*/  LDL.LU R58, [R1+0x2e8] ;  /* 0x0002e800013a7983 */ /* 0x000ee40000300800 */
[----:B------:R-:W3:Y:S01]  /*394a0*/  LDL.LU R59, [R1+0x2ec] ;  /* 0x0002ec00013b7983 */ /* 0x000ee20000300800 */
[----:B0-----:R-:W-:Y:S01]  /*394b0*/  STL.64 [R1+0x3370], R50 ;  /* 0x0033703201007387 */ /* 0x001fe20000100a00 */
[----:B------:R0:W-:Y:S01]  /*394c0*/  STL.64 [R1+0x3368], R48 ;  /* 0x0033683001007387 */ /* 0x0001e20000100a00 */
[----:B--2---:R-:W-:Y:S02]  /*394d0*/  HMMA.16816.F32.BF16 R12, R12, R54, R32 ;  /* 0x000000360c0c723c */ /* 0x004fe40000041820 */
[----:B0-----:R-:W2:Y:S01]  /*394e0*/  LDL.LU R48, [R1+0x300] ;  /* 0x0003000001307983 */ /* 0x001ea20000300800 */
[----:B------:R-:W2:Y:S02]  /*394f0*/  LDL.LU R49, [R1+0x304] ;  /* 0x0003040001317983 */ /* 0x000ea40000300800 */
[----:B------:R-:W2:Y:S02]  /*39500*/  LDL.LU R50, [R1+0x308] ;  /* 0x0003080001327983 */ /* 0x000ea40000300800 */
[----:B------:R-:W2:Y:S01]  /*39510*/  LDL.LU R51, [R1+0x30c] ;  /* 0x00030c0001337983 */ /* 0x000ea20000300800 */
[----:B------:R-:W2:Y:S01]  /*39520*/  LDL.LU.64 R34, [R1+0x3480] ;  /* 0x0034800001227983 */ /* 0x000ea20000300a00 */
[----:B------:R-:W3:Y:S11]  /*39530*/  LDL.LU.64 R32, [R1+0x3478] ;  /* 0x0034780001207983 */ /* 0x000ef60000300a00 */
[----:B------:R-:W-:Y:S03]  /*39540*/  @!UPT UIADD3 URZ, URZ, URZ, URZ ;  /* 0x0000003f3f3ff290 */ /* 0x000fe6000fffe03f */
[----:B------:R-:W-:Y:S01]  /*39550*/  STL.64 [R1+0x420], R12 ;  /* 0x0004200c01007387 */ /* 0x000fe20000100a00 */
[----:B------:R0:W-:Y:S03]  /*39560*/  STL.64 [R1+0x428], R14 ;  /* 0x0004280e01007387 */ /* 0x0001e60000100a00 */
[----:B0-----:R-:W0:Y:S04]  /*39570*/  S2R R15, SR_TID.X ;  /* 0x00000000000f7919 */ /* 0x001e280000002100 */
[----:B------:R-:W1:Y:S01]  /*39580*/  S2R R14, SR_TID.X ;  /* 0x00000000000e7919 */ /* 0x000e620000002100 */
[C---:B------:R-:W-:Y:S02]  /*39590*/  IMAD.SHL.U32 R36, R37.reuse, 0x2, RZ ;  /* 0x0000000225247824 */ /* 0x040fe400078e00ff */
[----:B------:R-:W-:-:S03]  /*395a0*/  IMAD.SHL.U32 R37, R37, 0x80, RZ ;  /* 0x0000008025257824 */ /* 0x000fc600078e00ff */
[----:B------:R-:W-:-:S04]  /*395b0*/  LOP3.LUT R39, R39, 0x10, R36, 0x78, !PT ;  /* 0x0000001027277812 */ /* 0x000fc800078e7824 */
[----:B------:R-:W-:-:S04]  /*395c0*/  LOP3.LUT R39, R39, 0x800, R37, 0xf8, !PT ;  /* 0x0000080027277812 */ /* 0x000fc800078ef825 */
[----:B------:R-:W-:-:S06]  /*395d0*/  LOP3.LUT R39, R39, 0x20, RZ, 0x3c, !PT ;  /* 0x0000002027277812 */ /* 0x000fcc00078e3cff */
[----:B------:R-:W-:Y:S01]  /*395e0*/  LDSM.16.MT88.4 R36, [R39+0x1080] ;  /* 0x001080002724783b */ /* 0x000fe20000004200 */
[----:B0-----:R-:W-:Y:S01]  /*395f0*/  LOP3.LUT R15, R15, 0x7, RZ, 0xc0, !PT ;  /* 0x000000070f0f7812 */ /* 0x001fe200078ec0ff */
[----:B-1----:R-:W-:-:S04]  /*39600*/  IMAD.SHL.U32 R13, R14, 0x2, RZ ;  /* 0x000000020e0d7824 */ /* 0x002fc800078e00ff */
[----:B------:R-:W-:Y:S02]  /*39610*/  IMAD R15, R15, 0x110, RZ ;  /* 0x000001100f0f7824 */ /* 0x000fe400078e02ff */
[----:B------:R-:W-:-:S03]  /*39620*/  IMAD.SHL.U32 R14, R14, 0x80, RZ ;  /* 0x000000800e0e7824 */ /* 0x000fc600078e00ff */
[----:B------:R-:W-:-:S04]  /*39630*/  LOP3.LUT R15, R15, 0x10, R13, 0x78, !PT ;  /* 0x000000100f0f7812 */ /* 0x000fc800078e780d */
[----:B------:R-:W-:-:S04]  /*39640*/  LOP3.LUT R15, R15, 0x800, R14, 0xf8, !PT ;  /* 0x000008000f0f7812 */ /* 0x000fc800078ef80e */
[----:B------:R-:W-:-:S06]  /*39650*/  LOP3.LUT R15, R15, 0x60, RZ, 0x3c, !PT ;  /* 0x000000600f0f7812 */ /* 0x000fcc00078e3cff */
[----:B------:R-:W0:Y:S04]  /*39660*/  LDSM.16.MT88.4 R12, [R15+0x1080] ;  /* 0x001080000f0c783b */ /* 0x000e280000004200 */
[----:B0-----:R-:W-:Y:S01]  /*39670*/  STL.64 [R1+0x3310], R14 ;  /* 0x0033100e01007387 */ /* 0x001fe20000100a00 */
[----:B------:R0:W-:Y:S03]  /*39680*/  STL.64 [R1+0x3308], R12 ;  /* 0x0033080c01007387 */ /* 0x0001e60000100a00 */
[----:B0-----:R-:W3:Y:S01]  /*39690*/  LDL.LU R12, [R1+0x310] ;  /* 0x00031000010c7983 */ /* 0x001ee20000300800 */
[----:B------:R-:W3:Y:S02]  /*396a0*/  LDL.LU R13, [R1+0x314] ;  /* 0x00031400010d7983 */ /* 0x000ee40000300800 */
[----:B------:R-:W3:Y:S02]  /*396b0*/  LDL.LU R14, [R1+0x318] ;  /* 0x00031800010e7983 */ /* 0x000ee40000300800 */
[----:B------:R-:W3:Y:S01]  /*396c0*/  LDL.LU R15, [R1+0x31c] ;  /* 0x00031c00010f7983 */ /* 0x000ee20000300800 */
        /* <DEDUP_REMOVED lines=61> */
[----:B0-----:R-:W4:Y:S01]  /*39aa0*/  LDL.LU R52, [R1+0x330] ;  /* 0x0003300001347983 */ /* 0x001f220000300800 */
[----:B------:R-:W4:Y:S02]  /*39ab0*/  LDL.LU R53, [R1+0x334] ;  /* 0x0003340001357983 */ /* 0x000f240000300800 */
[----:B------:R-:W4:Y:S02]  /*39ac0*/  LDL.LU R54, [R1+0x338] ;  /* 0x0003380001367983 */ /* 0x000f240000300800 */
[----:B------:R-:W4:Y:S01]  /*39ad0*/  LDL.LU R55, [R1+0x33c] ;  /* 0x00033c0001377983 */ /* 0x000f220000300800 */
[----:B------:R-:W-:Y:S01]  /*39ae0*/  STL.64 [R1+0x33d0], R30 ;  /* 0x0033d01e01007387 */ /* 0x000fe20000100a00 */
[C---:B---3--:R-:W-:Y:S08]  /*39af0*/  HMMA.16816.F32.BF16 R12, R40.reuse, R26, R12 ;  /* 0x0000001a280c723c */ /* 0x048ff0000004180c */
[C---:B--2---:R-:W-:Y:S08]  /*39b00*/  HMMA.16816.F32.BF16 R36, R40.reuse, R30, R36 ;  /* 0x0000001e2824723c */ /* 0x044ff00000041824 */
[C---:B----4-:R-:W-:Y:S11]  /*39b10*/  HMMA.16816.F32.BF16 R52, R40.reuse, R34, R52 ;  /* 0x000000222834723c */ /* 0x050ff60000041834 */
[----:B------:R-:W-:Y:S11]  /*39b20*/  @!UPT UIADD3 URZ, URZ, URZ, URZ ;  /* 0x0000003f3f3ff290 */ /* 0x000ff6000fffe03f */
[----:B------:R-:W-:Y:S01]  /*39b30*/  @!UPT UIADD3 URZ, URZ, URZ, URZ ;  /* 0x0000003f3f3ff290 */ /* 0x000fe2000fffe03f */
[----:B------:R-:W-:Y:S01]  /*39b40*/  STL.64 [R1+0x350], R52 ;  /* 0x0003503401007387 */ /* 0x000fe20000100a00 */
[----:B------:R-:W-:Y:S02]  /*39b50*/  STL.64 [R1+0x358], R54 ;  /* 0x0003583601007387 */ /* 0x000fe40000100a00 */
[----:B------:R-:W-:Y:S02]  /*39b60*/  STL.64 [R1+0x33c8], R28 ;  /* 0x0033c81c01007387 */ /* 0x000fe40000100a00 */
[----:B------:R-:W-:Y:S01]  /*39b70*/  STL.64 [R1+0x3f0], R36 ;  /* 0x0003f02401007387 */ /* 0x000fe20000100a00 */
[----:B------:R-:W-:Y:S01]  /*39b80*/  STL.64 [R1+0x3f8], R38 ;  /* 0x0003f82601007387 */ /* 0x000fe20000100a00 */
[----:B------:R-:W-:Y:S02]  /*39b90*/  STL.64 [R1+0x33c0], R26 ;  /* 0x0033c01a01007387 */ /* 0x000fe40000100a00 */
[----:B------:R-:W-:Y:S02]  /*39ba0*/  STL.64 [R1+0x33b8], R24 ;  /* 0x0033b81801007387 */ /* 0x000fe40000100a00 */
[----:B------:R-:W-:Y:S01]  /*39bb0*/  STL.64 [R1+0x330], R12 ;  /* 0x0003300c01007387 */ /* 0x000fe20000100a00 */
[----:B------:R0:W-:Y:S01]  /*39bc0*/  STL.64 [R1+0x338], R14 ;  /* 0x0003380e01007387 */ /* 0x0001e20000100a00 */
[----:B------:R-:W-:Y:S02]  /*39bd0*/  STL.64 [R1+0x33b0], R10 ;  /* 0x0033b00a01007387 */ /* 0x000fe40000100a00 */
[----:B------:R1:W-:Y:S01]  /*39be0*/  STL.64 [R1+0x33a8], R8 ;  /* 0x0033a80801007387 */ /* 0x0003e20000100a00 */
[C---:B0-----:R-:W-:Y:S08]  /*39bf0*/  HMMA.16816.F32.BF16 R12, R40.reuse, R10, R48 ;  /* 0x0000000a280c723c */ /* 0x041ff00000041830 */
[C---:B-1----:R-:W-:Y:S11]  /*39c00*/  HMMA.16816.F32.BF16 R8, R40.reuse, R22, R44 ;  /* 0x000000162808723c */ /* 0x042ff6000004182c */
[----:B------:R-:W-:Y:S04]  /*39c10*/  @!UPT UIADD3 URZ, URZ, URZ, URZ ;  /* 0x0000003f3f3ff290 */ /* 0x000fe8000fffe03f */
[----:B------:R0:W-:Y:S01]  /*39c20*/  STL.64 [R1+0x320], R12 ;  /* 0x0003200c01007387 */ /* 0x0001e20000100a00 */
[----:B------:R-:W-:Y:S02]  /*39c30*/  STL.64 [R1+0x328], R14 ;  /* 0x0003280e01007387 */ /* 0x000fe40000100a00 */
[----:B------:R-:W-:Y:S02]  /*39c40*/  STL.64 [R1+0x33a0], R22 ;  /* 0x0033a01601007387 */ /* 0x000fe40000100a00 */
[----:B------:R-:W-:Y:S03]  /*39c50*/  STL.64 [R1+0x3398], R20 ;  /* 0x0033981401007387 */ /* 0x000fe60000100a00 */
[----:B------:R-:W-:Y:S01]  /*39c60*/  STL.64 [R1+0x310], R8 ;  /* 0x0003100801007387 */ /* 0x000fe20000100a00 */
[----:B------:R1:W-:Y:S03]  /*39c70*/  STL.64 [R1+0x318], R10 ;  /* 0x0003180a01007387 */ /* 0x0003e60000100a00 */
[----:B0-----:R-:W2:Y:S01]  /*39c80*/  LDL.LU R12, [R1+0x110] ;  /* 0x00011000010c7983 */ /* 0x001ea20000300800 */
[C---:B-1----:R-:W-:Y:S11]  /*39c90*/  HMMA.16816.F32.BF16 R8, R40.reuse, R6, R56 ;  /* 0x000000062808723c */ /* 0x042ff60000041838 */
[----:B------:R-:W-:Y:S11]  /*39ca0*/  @!UPT UIADD3 URZ, URZ, URZ, URZ ;  /* 0x0000003f3f3ff290 */ /* 0x000ff6000fffe03f */
[----:B------:R-:W-:Y:S01]  /*39cb0*/  @!UPT UIADD3 URZ, URZ, URZ, URZ ;  /* 0x0000003f3f3ff290 */ /* 0x000fe2000fffe03f */
[----:B------:R-:W-:Y:S01]  /*39cc0*/  STL.64 [R1+0x300], R8 ;  /* 0x0003000801007387 */ /* 0x000fe20000100a00 */
[----:B------:R-:W-:Y:S02]  /*39cd0*/  STL.64 [R1+0x308], R10 ;  /* 0x0003080a01007387 */ /* 0x000fe40000100a00 */
[----:B------:R-:W2:Y:S02]  /*39ce0*/  LDL.LU R13, [R1+0x114] ;  /* 0x00011400010d7983 */ /* 0x000ea40000300800 */
[----:B------:R-:W3:Y:S01]  /*39cf0*/  LDL.LU R14, [R1+0x118] ;  /* 0x00011800010e7983 */ /* 0x000ee20000300800 */
[----:B------:R-:W3:Y:S04]  /*39d00*/  LDL.LU R15, [R1+0x11c] ;  /* 0x00011c00010f7983 */ /* 0x000ee80000300800 */
[----:B---3--:R-:W-:Y:S01]  /*39d10*/  STL.64 [R1+0x3320], R14 ;  /* 0x0033200e01007387 */ /* 0x008fe20000100a00 */
[----:B--2---:R0:W-:Y:S03]  /*39d20*/  STL.64 [R1+0x3318], R12 ;  /* 0x0033180c01007387 */ /* 0x0041e60000100a00 */
[----:B0-----:R-:W2:Y:S01]  /*39d30*/  LDL.LU R12, [R1+0x120] ;  /* 0x00012000010c7983 */ /* 0x001ea20000300800 */
[----:B------:R-:W2:Y:S02]  /*39d40*/  LDL.LU R13, [R1+0x124] ;  /* 0x00012400010d7983 */ /* 0x000ea40000300800 */
[----:B------:R-:W3:Y:S02]  /*39d50*/  LDL.LU R14, [R1+0x128] ;  /* 0x00012800010e7983 */ /* 0x000ee40000300800 */
[----:B------:R-:W3:Y:S02]  /*39d60*/  LDL.LU R15, [R1+0x12c] ;  /* 0x00012c00010f7983 */ /* 0x000ee40000300800 */
        /* <DEDUP_REMOVED lines=11> */
[----:B------:R-:W3:Y:S01]  /*39e20*/  LDL.LU R15, [R1+0x15c] ;  /* 0x00015c00010f7983 */ /* 0x000ee20000300800 */
[----:B------:R-:W4:Y:S01]  /*39e30*/  LDL.LU R48, [R1+0x90] ;  /* 0x0000900001307983 */ /* 0x000f220000300800 */
[----:B------:R-:W4:Y:S02]  /*39e40*/  LDL.LU R49, [R1+0x94] ;  /* 0x0000940001317983 */ /* 0x000f240000300800 */
[----:B------:R-:W2:Y:S02]  /*39e50*/  LDL.LU R50, [R1+0x98] ;  /* 0x0000980001327983 */ /* 0x000ea40000300800 */
[----:B------:R-:W2:Y:S02]  /*39e60*/  LDL.LU R51, [R1+0x9c] ;  /* 0x00009c0001337983 */ /* 0x000ea40000300800 */
[----:B--2---:R-:W-:Y:S01]  /*39e70*/  STL.64 [R1+0x3380], R50 ;  /* 0x0033803201007387 */ /* 0x004fe20000100a00 */
[----:B----4-:R0:W-:Y:S03]  /*39e80*/  STL.64 [R1+0x3378], R48 ;  /* 0x0033783001007387 */ /* 0x0101e60000100a00 */
[----:B0-----:R-:W2:Y:S01]  /*39e90*/  LDL.LU R48, [R1+0x1b0] ;  /* 0x0001b00001307983 */ /* 0x001ea20000300800 */
[----:B------:R-:W2:Y:S02]  /*39ea0*/  LDL.LU R49, [R1+0x1b4] ;  /* 0x0001b40001317983 */ /* 0x000ea40000300800 */
[----:B------:R-:W4:Y:S02]  /*39eb0*/  LDL.LU R50, [R1+0x1b8] ;  /* 0x0001b80001327983 */ /* 0x000f240000300800 */
[----:B------:R-:W4:Y:S01]  /*39ec0*/  LDL.LU R51, [R1+0x1bc] ;  /* 0x0001bc0001337983 */ /* 0x000f220000300800 */
[----:B------:R-:W2:Y:S01]  /*39ed0*/  LDL.LU R36, [R1+0x1d0] ;  /* 0x0001d00001247983 */ /* 0x000ea20000300800 */
        /* <DEDUP_REMOVED lines=27> */
[----:B----4-:R-:W-:Y:S01]  /*3a090*/  STL.64 [R1+0x3390], R50 ;  /* 0x0033903201007387 */ /* 0x010fe20000100a00 */
[----:B--2---:R0:W-:Y:S03]  /*3a0a0*/  STL.64 [R1+0x3388], R48 ;  /* 0x0033883001007387 */ /* 0x0041e60000100a00 */
[----:B0-----:R-:W2:Y:S01]  /*3a0b0*/  LDL.LU R48, [R1+0x1c0] ;  /* 0x0001c00001307983 */ /* 0x001ea20000300800 */
[----:B------:R-:W2:Y:S02]  /*3a0c0*/  LDL.LU R49, [R1+0x1c4] ;  /* 0x0001c40001317983 */ /* 0x000ea40000300800 */
[----:B------:R-:W2:Y:S02]  /*3a0d0*/  LDL.LU R50, [R1+0x1c8] ;  /* 0x0001c80001327983 */ /* 0x000ea40000300800 */
[----:B------:R-:W2:Y:S01]  /*3a0e0*/  LDL.LU R51, [R1+0x1cc] ;  /* 0x0001cc0001337983 */ /* 0x000ea20000300800 */
[----:B---3--:R-:W-:Y:S01]  /*3a0f0*/  STL.64 [R1+0x3350], R14 ;  /* 0x0033500e01007387 */ /* 0x008fe20000100a00 */
[----:B------:R0:W-:Y:S03]  /*3a100*/  STL.64 [R1+0x3348], R12 ;  /* 0x0033480c01007387 */ /* 0x0001e60000100a00 */
[----:B0-----:R-:W3:Y:S01]  /*3a110*/  LDL.LU R12, [R1+0x160] ;  /* 0x00016000010c7983 */ /* 0x001ee20000300800 */
[----:B------:R-:W3:Y:S02]  /*3a120*/  LDL.LU R13, [R1+0x164] ;  /* 0x00016400010d7983 */ /* 0x000ee40000300800 */
[----:B------:R-:W4:Y:S02]  /*3a130*/  LDL.LU R14, [R1+0x168] ;  /* 0x00016800010e7983 */ /* 0x000f240000300800 */
[----:B------:R-:W4:Y:S01]  /*3a140*/  LDL.LU R15, [R1+0x16c] ;  /* 0x00016c00010f7983 */ /* 0x000f220000300800 */
[C---:B------:R-:W-:Y:S01]  /*3a150*/  HMMA.16816.F32.BF16 R52, R40.reuse, R18, R52 ;  /* 0x000000122834723c */ /* 0x040fe20000041834 */
[----:B----4-:R-:W-:Y:S01]  /*3a160*/  STL.64 [R1+0x3360], R14 ;  /* 0x0033600e01007387 */ /* 0x010fe20000100a00 */
[----:B---3--:R0:W-:Y:S03]  /*3a170*/  STL.64 [R1+0x3358], R12 ;  /* 0x0033580c01007387 */ /* 0x0081e60000100a00 */
[----:B0-----:R-:W3:Y:S01]  /*3a180*/  LDL.LU R12, [R1+0x170] ;  /* 0x00017000010c7983 */ /* 0x001ee20000300800 */
[----:B------:R-:W3:Y:S02]  /*3a190*/  LDL.LU R13, [R1+0x174] ;  /* 0x00017400010d7983 */ /* 0x000ee40000300800 */
[----:B------:R-:W3:Y:S02]  /*3a1a0*/  LDL.LU R14, [R1+0x178] ;  /* 0x00017800010e7983 */ /* 0x000ee40000300800 */
[----:B------:R-:W3:Y:S01]  /*3a1b0*/  LDL.LU R15, [R1+0x17c] ;  /* 0x00017c00010f7983 */ /* 0x000ee20000300800 */
[----:B------:R-:W4:Y:S01]  /*3a1c0*/  LDL.LU R56, [R1+0x40] ;  /* 0x0000400001387983 */ /* 0x000f220000300800 */
[----:B------:R-:W4:Y:S02]  /*3a1d0*/  LDL.LU R57, [R1+0x44] ;  /* 0x0000440001397983 */ /* 0x000f240000300800 */
[----:B------:R-:W4:Y:S02]  /*3a1e0*/  LDL.LU R58, [R1+0x48] ;  /* 0x00004800013a7983 */ /* 0x000f240000300800 */
[----:B------:R-:W4:Y:S07]  /*3a1f0*/  LDL.LU R59, [R1+0x4c] ;  /* 0x00004c00013b7983 */ /* 0x000f2e0000300800 */
[----:B------:R-:W-:Y:S01]  /*3a200*/  STL.64 [R1+0x2f0], R52 ;  /* 0x0002f03401007387 */ /* 0x000fe20000100a00 */
[----:B------:R0:W-:Y:S03]  /*3a210*/  STL.64 [R1+0x2f8], R54 ;  /* 0x0002f83601007387 */ /* 0x0001e60000100a00 */
[----:B0-----:R-:W2:Y:S01]  /*3a220*/  LDL.LU.64 R54, [R1+0x33f0] ;  /* 0x0033f00001367983 */ /* 0x001ea20000300a00 */
[----:B------:R-:W3:Y:S01]  /*3a230*/  LDL.LU.64 R52, [R1+0x33e8] ;  /* 0x0033e80001347983 */ /* 0x000ee20000300a00 */
[----:B--2---:R-:W-:Y:S02]  /*3a240*/  HMMA.16816.F32.BF16 R40, R40, R54, R44 ;  /* 0x000000362828723c */ /* 0x004fe4000004182c */
[----:B------:R-:W2:Y:S01]  /*3a250*/  LDL.LU.64 R46, [R1+0x33e0] ;  /* 0x0033e000012e7983 */ /* 0x000ea20000300a00 */
[----:B------:R-:W2:Y:S11]  /*3a260*/  LDL.LU.64 R44, [R1+0x33d8] ;  /* 0x0033d800012c7983 */ /* 0x000eb60000300a00 */
[----:B------:R-:W-:Y:S09]  /*3a270*/  @!UPT UIADD3 URZ, URZ, URZ, URZ ;  /* 0x0000003f3f3ff290 */ /* 0x000ff2000fffe03f */
[----:B------:R0:W-:Y:S01]  /*3a280*/  STL.64 [R1+0x220], R40 ;  /* 0x0002202801007387 */ /* 0x0001e20000100a00 */
[----:B------:R1:W-:Y:S03]  /*3a290*/  STL.64 [R1+0x228], R42 ;  /* 0x0002282a01007387 */ /* 0x0003e60000100a00 */
[----:B0-----:R-:W3:Y:S01]  /*3a2a0*/  LDL.LU R40, [R1+0x130] ;  /* 0x0001300001287983 */ /* 0x001ee20000300800 */
[----:B------:R-:W3:Y:S02]  /*3a2b0*/  LDL.LU R41, [R1+0x134] ;  /* 0x0001340001297983 */ /* 0x000ee40000300800 */
[----:B-1----:R-:W3:Y:S02]  /*3a2c0*/  LDL.LU R42, [R1+0x138] ;  /* 0x00013800012a7983 */ /* 0x002ee40000300800 */
        /* <DEDUP_REMOVED lines=28> */
[C---:B------:R-:W-:Y:S01]  /*3a490*/  HMMA.16816.F32.BF16 R48, R44.reuse, R6, R48 ;  /* 0x000000062c30723c */ /* 0x040fe20000041830 */
[----:B------:R-:W3:Y:S07]  /*3a4a0*/  LDL.LU.64 R20, [R1+0x3398] ;  /* 0x0033980001147983 */ /* 0x000eee0000300a00 */
[C---:B--2---:R-:W-:Y:S11]  /*3a4b0*/  HMMA.16816.F32.BF16 R36, R44.reuse, R22, R36 ;  /* 0x000000162c24723c */ /* 0x044ff60000041824 */
[----:B------:R-:W-:Y:S11]  /*3a4c0*/  @!UPT UIADD3 URZ, URZ, URZ, URZ ;  /* 0x0000003f3f3ff290 */ /* 0x000ff6000fffe03f */
[----:B------:R-:W-:Y:S01]  /*3a4d0*/  @!UPT UIADD3 URZ, URZ, URZ, URZ ;  /* 0x0000003f3f3ff290 */ /* 0x000fe2000fffe03f */
[----:B------:R0:W-:Y:S01]  /*3a4e0*/  STL.64 [R1+0x1d0], R36 ;  /* 0x0001d02401007387 */ /* 0x0001e20000100a00 */
[----:B------:R1:W-:Y:S03]  /*3a4f0*/  STL.64 [R1+0x1d8], R38 ;  /* 0x0001d82601007387 */ /* 0x0003e60000100a00 */
[----:B0-----:R-:W2:Y:S01]  /*3a500*/  LDL.LU R36, [R1] ;  /* 0x0000000001247983 */ /* 0x001ea20000300800 */
[----:B------:R-:W2:Y:S02]  /*3a510*/  LDL.LU R37, [R1+0x4] ;  /* 0x0000040001257983 */ /* 0x000ea40000300800 */
[----:B-1----:R-:W2:Y:S02]  /*3a520*/  LDL.LU R38, [R1+0x8] ;  /* 0x0000080001267983 */ /* 0x002ea40000300800 */
[----:B------:R-:W2:Y:S01]  /*3a530*/  LDL.LU R39, [R1+0xc] ;  /* 0x00000c0001277983 */ /* 0x000ea20000300800 */
        /* <DEDUP_REMOVED lines=12> */
[----:B------:R-:W3:Y:S01]  /*3a600*/  LDL.LU.64 R50, [R1+0x3370] ;  /* 0x0033700001327983 */ /* 0x000ee20000300a00 */
[----:B------:R-:W3:Y:S11]  /*3a610*/  LDL.LU.64 R48, [R1+0x3368] ;  /* 0x0033680001307983 */ /* 0x000ef60000300a00 */
[----:B------:R-:W-:Y:S10]  /*3a620*/  @!UPT UIADD3 URZ, URZ, URZ, URZ ;  /* 0x0000003f3f3ff290 */ /* 0x000ff4000fffe03f */
[----:B------:R0:W-:Y:S01]  /*3a630*/  STL.64 [R1+0x90], R44 ;  /* 0x0000902c01007387 */ /* 0x0001e20000100a00 */
[----:B------:R-:W-:Y:S03]  /*3a640*/  STL.64 [R1+0x98], R46 ;  /* 0x0000982e01007387 */ /* 0x000fe60000100a00 */
[----:B0-----:R-:W2:Y:S01]  /*3a650*/  LDL.LU R44, [R1+0x10] ;  /* 0x00001000012c7983 */ /* 0x001ea20000300800 */
[C---:B---3--:R-:W-:Y:S11]  /*3a660*/  HMMA.16816.F32.BF16 R12, R48.reuse, R34, R12 ;  /* 0x00000022300c723c */ /* 0x048ff6000004180c */
[----:B------:R-:W-:Y:S11]  /*3a670*/  @!UPT UIADD3 URZ, URZ, URZ, URZ ;  /* 0x0000003f3f3ff290 */ /* 0x000ff6000fffe03f */
[----:B------:R-:W-:Y:S01]  /*3a680*/  @!UPT UIADD3 URZ, URZ, URZ, URZ ;  /* 0x0000003f3f3ff290 */ /* 0x000fe2000fffe03f */
[----:B------:R-:W-:Y:S01]  /*3a690*/  STL.64 [R1+0x170], R12 ;  /* 0x0001700c01007387 */ /* 0x000fe20000100a00 */
[----:B------:R0:W-:Y:S03]  /*3a6a0*/  STL.64 [R1+0x178], R14 ;  /* 0x0001780e01007387 */ /* 0x0001e60000100a00 */
[----:B0-----:R-:W3:Y:S01]  /*3a6b0*/  LDL.LU.64 R14, [R1+0x3360] ;  /* 0x00336000010e7983 */ /* 0x001ee20000300a00 */
[----:B------:R-:W3:Y:S02]  /*3a6c0*/  LDL.LU.64 R12, [R1+0x3358] ;  /* 0x00335800010c7983 */ /* 0x000ee40000300a00 */
        /* <DEDUP_REMOVED lines=20> */
[----:B------:R-:W3:Y:S01]  /*3a810*/  LDL.LU.64 R12, [R1+0x3328] ;  /* 0x00332800010c7983 */ /* 0x000ee20000300a00 */
[C---:B------:R-:W-:Y:S11]  /*3a820*/  HMMA.16816.F32.BF16 R40, R48.reuse, R22, R40 ;  /* 0x000000163028723c */ /* 0x040ff60000041828 */
[----:B------:R-:W-:Y:S11]  /*3a830*/  @!UPT UIADD3 URZ, URZ, URZ, URZ ;  /* 0x0000003f3f3ff290 */ /* 0x000ff6000fffe03f */
[----:B------:R-:W-:Y:S01]  /*3a840*/  @!UPT UIADD3 URZ, URZ, URZ, URZ ;  /* 0x0000003f3f3ff290 */ /* 0x000fe2000fffe03f */
[----:B------:R-:W-:Y:S01]  /*3a850*/  STL.64 [R1+0x130], R40 ;  /* 0x0001302801007387 */ /* 0x000fe20000100a00 */
[----:B------:R-:W-:Y:S01]  /*3a860*/  STL.64 [R1+0x138], R42 ;  /* 0x0001382a01007387 */ /* 0x000fe20000100a00 */
[C---:B---3--:R-:W-:Y:S11]  /*3a870*/  HMMA.16816.F32.BF16 R12, R48.reuse, R6, R12 ;  /* 0x00000006300c723c */ /* 0x048ff6000004180c */
[----:B------:R-:W-:Y:S11]  /*3a880*/  @!UPT UIADD3 URZ, URZ, URZ, URZ ;  /* 0x0000003f3f3ff290 */ /* 0x000ff6000fffe03f */
[----:B------:R-:W-:Y:S01]  /*3a890*/  @!UPT UIADD3 URZ, URZ, URZ, URZ ;  /* 0x0000003f3f3ff290 */ /* 0x000fe2000fffe03f */
[----:B------:R-:W-:Y:S01]  /*3a8a0*/  STL.64 [R1+0x120], R12 ;  /* 0x0001200c01007387 */ /* 0x000fe20000100a00 */
[----:B------:R0:W-:Y:S03]  /*3a8b0*/  STL.64 [R1+0x128], R14 ;  /* 0x0001280e01007387 */ /* 0x0001e60000100a00 */
[----:B0-----:R-:W3:Y:S01]  /*3a8c0*/  LDL.LU.64 R14, [R1+0x3320] ;  /* 0x00332000010e7983 */ /* 0x001ee20000300a00 */
[----:B------:R-:W3:Y:S02]  /*3a8d0*/  LDL.LU.64 R12, [R1+0x3318] ;  /* 0x00331800010c7983 */ /* 0x000ee40000300a00 */
[----:B------:R-:W-:Y:S02]  /*3a8e0*/  IMAD.MOV.U32 R47, RZ, RZ, R2 ;  /* 0x000000ffff2f7224 */ /* 0x000fe400078e0002 */
[----:B------:R-:W0:Y:S01]  /*3a8f0*/  S2R R2, SR_TID.X ;  /* 0x0000000000027919 */ /* 0x000e220000002100 */
[C---:B---3--:R-:W-:Y:S08]  /*3a900*/  HMMA.16816.F32.BF16 R12, R48.reuse, R18, R12 ;  /* 0x00000012300c723c */ /* 0x048ff0000004180c */
[----:B----4-:R-:W-:Y:S11]  /*3a910*/  HMMA.16816.F32.BF16 R48, R48, R54, R56 ;  /* 0x000000363030723c */ /* 0x010ff60000041838 */
[----:B------:R-:W-:Y:S04]  /*3a920*/  @!UPT UIADD3 URZ, URZ, URZ, URZ ;  /* 0x0000003f3f3ff290 */ /* 0x000fe8000fffe03f */
[----:B------:R-:W-:Y:S01]  /*3a930*/  STL.64 [R1+0x110], R12 ;  /* 0x0001100c01007387 */ /* 0x000fe20000100a00 */
[----:B------:R1:W-:Y:S03]  /*3a940*/  STL.64 [R1+0x118], R14 ;  /* 0x0001180e01007387 */ /* 0x0003e60000100a00 */
[----:B-1----:R-:W2:Y:S01]  /*3a950*/  LDL.LU.64 R14, [R1+0x3310] ;  /* 0x00331000010e7983 */ /* 0x002ea20000300a00 */
[----:B------:R-:W2:Y:S02]  /*3a960*/  LDL.LU.64 R12, [R1+0x3308] ;  /* 0x00330800010c7983 */ /* 0x000ea40000300a00 */
[----:B0-----:R-:W-:Y:S02]  /*3a970*/  STL [R1+0x2dec], R2 ;  /* 0x002dec0201007387 */ /* 0x001fe40000100800 */
[----:B------:R-:W3:Y:S01]  /*3a980*/  LDL.LU.64 R58, [R1+0x3300] ;  /* 0x00330000013a7983 */ /* 0x000ee20000300a00 */
[----:B------:R-:W4:Y:S01]  /*3a990*/  LDL.LU.64 R56, [R1+0x32f8] ;  /* 0x0032f80001387983 */ /* 0x000f220000300a00 */
[----:B------:R0:W-:Y:S02]  /*3a9a0*/  STL.64 [R1+0x40], R48 ;  /* 0x0000403001007387 */ /* 0x0001e40000100a00 */
[----:B------:R1:W-:Y:S01]  /*3a9b0*/  STL.64 [R1+0x48], R50 ;  /* 0x0000483201007387 */ /* 0x0003e20000100a00 */
[----:B0-----:R-:W3:Y:S01]  /*3a9c0*/  LDL.LU R48, [R1+0x20] ;  /* 0x0000200001307983 */ /* 0x001ee20000300800 */
[----:B------:R-:W3:Y:S02]  /*3a9d0*/  LDL.LU R49, [R1+0x24] ;  /* 0x0000240001317983 */ /* 0x000ee40000300800 */
[----:B-1----:R-:W3:Y:S02]  /*3a9e0*/  LDL.LU R50, [R1+0x28] ;  /* 0x0000280001327983 */ /* 0x002ee40000300800 */
[----:B------:R-:W3:Y:S02]  /*3a9f0*/  LDL.LU R51, [R1+0x2c] ;  /* 0x00002c0001337983 */ /* 0x000ee40000300800 */
[----:B------:R-:W-:-:S02]  /*3aa00*/  IMAD.MOV.U32 R45, RZ, RZ, R61 ;  /* 0x000000ffff2d7224 */ /* 0x000fc400078e003d */
[----:B------:R-:W-:Y:S01]  /*3aa10*/  IMAD.MOV.U32 R46, RZ, RZ, R3 ;  /* 0x000000ffff2e7224 */ /* 0x000fe200078e0003 */
[C---:B------:R-:W-:Y:S01]  /*3aa20*/  LOP3.LUT R42, R2.reuse, 0x7, RZ, 0xc0, !PT ;  /* 0x00000007022a7812 */ /* 0x040fe200078ec0ff */
[----:B------:R-:W-:-:S04]  /*3aa30*/  IMAD.SHL.U32 R61, R2, 0x2, RZ ;  /* 0x00000002023d7824 */ /* 0x000fc800078e00ff */
[----:B------:R-:W-:Y:S01]  /*3aa40*/  IMAD R3, R42, 0x110, RZ ;  /* 0x000001102a037824 */ /* 0x000fe200078e02ff */
[C---:B--2---:R-:W-:Y:S08]  /*3aa50*/  HMMA.16816.F32.BF16 R44, R12.reuse, R30, R44 ;  /* 0x0000001e0c2c723c */ /* 0x044ff0000004182c */
[----:B---3--:R-:W-:Y:S11]  /*3aa60*/  HMMA.16816.F32.BF16 R48, R12, R34, R48 ;  /* 0x000000220c30723c */ /* 0x008ff60000041830 */
[----:B------:R-:W-:Y:S11]  /*3aa70*/  @!UPT UIADD3 URZ, URZ, URZ, URZ ;  /* 0x0000003f3f3ff290 */ /* 0x000ff6000fffe03f */
[----:B------:R-:W-:Y:S01]  /*3aa80*/  @!UPT UIADD3 URZ, URZ, URZ, URZ ;  /* 0x0000003f3f3ff290 */ /* 0x000fe2000fffe03f */
[----:B------:R4:W-:Y:S01]  /*3aa90*/  STL.64 [R1+0x20], R48 ;  /* 0x0000203001007387 */ /* 0x0009e20000100a00 */
[----:B------:R0:W-:Y:S02]  /*3aaa0*/  STL.64 [R1+0x28], R50 ;  /* 0x0000283201007387 */ /* 0x0001e40000100a00 */
[----:B------:R1:W-:Y:S02]  /*3aab0*/  STL.64 [R1+0x10], R44 ;  /* 0x0000102c01007387 */ /* 0x0003e40000100a00 */
[----:B------:R2:W-:Y:S01]  /*3aac0*/  STL.64 [R1+0x18], R46 ;  /* 0x0000182e01007387 */ /* 0x0005e20000100a00 */
[----:B------:R-:W3:Y:S01]  /*3aad0*/  LDL.LU R30, [R1+0x1a8] ;  /* 0x0001a800011e7983 */ /* 0x000ee20000300800 */
[----:B------:R-:W3:Y:S02]  /*3aae0*/  LDL.LU R31, [R1+0x1ac] ;  /* 0x0001ac00011f7983 */ /* 0x000ee40000300800 */
[----:B----4-:R-:W-:Y:S02]  /*3aaf0*/  IMAD.MOV.U32 R48, RZ, RZ, R56 ;  /* 0x000000ffff307224 */ /* 0x010fe400078e0038 */
[----:B------:R-:W-:Y:S01]  /*3ab00*/  IMAD.MOV.U32 R49, RZ, RZ, R57 ;  /* 0x000000ffff317224 */ /* 0x000fe200078e0039 */
[----:B------:R-:W4:Y:S01]  /*3ab10*/  LDL.LU R56, [R1+0x32f0] ;  /* 0x0032f00001387983 */ /* 0x000f220000300800 */
[----:B------:R-:W4:Y:S02]  /*3ab20*/  LDL.LU R57, [R1+0x32ec] ;  /* 0x0032ec0001397983 */ /* 0x000f240000300800 */
[----:B0-----:R-:W-:-:S02]  /*3ab30*/  IMAD.MOV.U32 R50, RZ, RZ, R58 ;  /* 0x000000ffff327224 */ /* 0x001fc400078e003a */
[----:B------:R-:W4:Y:S01]  /*3ab40*/  LDL.LU R58, [R1+0x32e8] ;  /* 0x0032e800013a7983 */ /* 0x000f220000300800 */
[----:B------:R-:W-:Y:S02]  /*3ab50*/  STL [R1+0x2df0], R3 ;  /* 0x002df00301007387 */ /* 0x000fe40000100800 */
[----:B------:R-:W-:Y:S02]  /*3ab60*/  STL [R1+0x2de8], R61 ;  /* 0x002de83d01007387 */ /* 0x000fe40000100800 */
[----:B-1----:R-:W-:Y:S02]  /*3ab70*/  IMAD.MOV.U32 R44, RZ, RZ, R59 ;  /* 0x000000ffff2c7224 */ /* 0x002fe400078e003b */
[----:B------:R-:W4:Y:S01]  /*3ab80*/  LDL.LU R59, [R1+0x32e4] ;  /* 0x0032e400013b7983 */ /* 0x000f220000300800 */
[----:B------:R-:W-:Y:S01]  /*3ab90*/  HMMA.16816.F32.BF16 R36, R12, R26, R36 ;  /* 0x0000001a0c24723c */ /* 0x000fe20000041824 */
[----:B--2---:R-:W-:Y:S11]  /*3aba0*/  IMAD.MOV.U32 R47, RZ, RZ, R60 ;  /* 0x000000ffff2f7224 */ /* 0x004ff600078e003c */
[----:B------:R-:W-:Y:S11]  /*3abb0*/  @!UPT UIADD3 URZ, URZ, URZ, URZ ;  /* 0x0000003f3f3ff290 */ /* 0x000ff6000fffe03f */
[----:B------:R0:W-:Y:S01]  /*3abc0*/  STL.64 [R1], R36 ;  /* 0x0000002401007387 */ /* 0x0001e20000100a00 */
[----:B------:R1:W-:Y:S02]  /*3abd0*/  STL.64 [R1+0x8], R38 ;  /* 0x0000082601007387 */ /* 0x0003e40000100a00 */
[----:B------:R-:W2:Y:S02]  /*3abe0*/  LDL.LU R45, [R1+0x3e4] ;  /* 0x0003e400012d7983 */ /* 0x000ea40000300800 */
[----:B------:R-:W2:Y:S01]  /*3abf0*/  LDL.LU R46, [R1+0x3e8] ;  /* 0x0003e800012e7983 */ /* 0x000ea20000300800 */
[----:B------:R-:W2:Y:S01]  /*3ac00*/  LDL.LU R60, [R1+0x32e0] ;  /* 0x0032e000013c7983 */ /* 0x000ea20000300800 */
[----:B------:R-:W-:Y:S01]  /*3ac10*/  IMAD.MOV.U32 R51, RZ, RZ, R0 ;  /* 0x000000ffff337224 */ /* 0x000fe200078e0000 */
[----:B------:R-:W-:-:S04]  /*3ac20*/  LOP3.LUT R0, R3, 0x30, R61, 0x78, !PT ;  /* 0x0000003003007812 */ /* 0x000fc800078e783d */
[----:B------:R-:W-:Y:S01]  /*3ac30*/  LOP3.LUT R0, R0, 0x40, RZ, 0x3c, !PT ;  /* 0x0000004000007812 */ /* 0x000fe200078e3cff */
[----:B0-----:R-:W-:Y:S02]  /*3ac40*/  IMAD.MOV.U32 R36, RZ, RZ, R33 ;  /* 0x000000ffff247224 */ /* 0x001fe400078e0021 */
[----:B------:R-:W-:Y:S02]  /*3ac50*/  IMAD.MOV.U32 R37, RZ, RZ, R32 ;  /* 0x000000ffff257224 */ /* 0x000fe400078e0020 */
[----:B------:R-:W0:Y:S01]  /*3ac60*/  LDSM.16.M88.4 R32, [R0+0x8000] ;  /* 0x008000000020783b */ /* 0x000e220000000200 */
[----:B-1----:R-:W-:Y:S02]  /*3ac70*/  IMAD.MOV.U32 R38, RZ, RZ, R25 ;  /* 0x000000ffff267224 */ /* 0x002fe400078e0019 */
[----:B------:R-:W-:Y:S02]  /*3ac80*/  IMAD.MOV.U32 R39, RZ, RZ, R24 ;  /* 0x000000ffff277224 */ /* 0x000fe400078e0018 */
[----:B------:R-:W-:Y:S01]  /*3ac90*/  LDSM.16.M88.4 R24, [R0+0x9000] ;  /* 0x009000000018783b */ /* 0x000fe20000000200 */
[C---:B----4-:R-:W-:Y:S11]  /*3aca0*/  HMMA.16816.F32.BF16 R56, R12.reuse, R10, R56 ;  /* 0x0000000a0c38723c */ /* 0x050ff60000041838 */
[----:B------:R-:W-:Y:S11]  /*3acb0*/  @!UPT UIADD3 URZ, URZ, URZ, URZ ;  /* 0x0000003f3f3ff290 */ /* 0x000ff6000fffe03f */
[----:B------:R-:W-:Y:S01]  /*3acc0*/  @!UPT UIADD3 URZ, URZ, URZ, URZ ;  /* 0x0000003f3f3ff290 */ /* 0x000fe2000fffe03f */
[----:B------:R1:W-:Y:S01]  /*3acd0*/  STL [R1+0x30d8], R56 ;  /* 0x0030d83801007387 */ /* 0x0003e20000100800 */
[----:B------:R4:W-:Y:S02]  /*3ace0*/  STL [R1+0x30d4], R57 ;  /* 0x0030d43901007387 */ /* 0x0009e40000100800 */
[----:B-1----:R-:W-:Y:S02]  /*3acf0*/  IMAD.MOV.U32 R56, RZ, RZ, R21 ;  /* 0x000000ffff387224 */ /* 0x002fe400078e0015 */
[----:B----4-:R-:W-:Y:S02]  /*3ad00*/  IMAD.MOV.U32 R57, RZ, RZ, R20 ;  /* 0x000000ffff397224 */ /* 0x010fe400078e0014 */
[----:B---3--:R-:W-:Y:S01]  /*3ad10*/  HMMA.16816.F32.BF16 R20, R12, R22, R28 ;  /* 0x000000160c14723c */ /* 0x008fe2000004181c */
[----:B------:R-:W1:Y:S04]  /*3ad20*/  LDSM.16.M88.4 R28, [R0+0x8800] ;  /* 0x00880000001c783b */ /* 0x000e680000000200 */
[----:B------:R3:W-:Y:S01]  /*3ad30*/  STL [R1+0x30d0], R58 ;  /* 0x0030d03a01007387 */ /* 0x0007e20000100800 */
[----:B------:R4:W-:Y:S02]  /*3ad40*/  STL [R1+0x30cc], R59 ;  /* 0x0030cc3b01007387 */ /* 0x0009e40000100800 */
[----:B0-----:R-:W-:Y:S02]  /*3ad50*/  STL [R1+0x30a4], R34 ;  /* 0x0030a42201007387 */ /* 0x001fe40000100800 */
[----:B------:R-:W-:Y:S02]  /*3ad60*/  STL [R1+0x30a0], R35 ;  /* 0x0030a02301007387 */ /* 0x000fe40000100800 */
[----:B---3--:R-:W-:-:S02]  /*3ad70*/  IMAD.MOV.U32 R58, RZ, RZ, R9 ;  /* 0x000000ffff3a7224 */ /* 0x008fc400078e0009 */
[----:B----4-:R-:W-:Y:S02]  /*3ad80*/  IMAD.MOV.U32 R59, RZ, RZ, R8 ;  /* 0x000000ffff3b7224 */ /* 0x010fe400078e0008 */
[----:B--2---:R-:W0:Y:S04]  /*3ad90*/  LDSM.16.MT88.4 R8, [R60+0x2000] ;  /* 0x002000003c08783b */ /* 0x004e280000004200 */
[----:B-1----:R-:W-:Y:S03]  /*3ada0*/  STL [R1+0x30ac], R30 ;  /* 0x0030ac1e01007387 */ /* 0x002fe60000100800 */
[----:B------:R-:W-:Y:S02]  /*3adb0*/  STL.64 [R1+0x1a0], R20 ;  /* 0x0001a01401007387 */ /* 0x000fe40000100a00 */
[----:B------:R1:W-:Y:S02]  /*3adc0*/  STL.64 [R1+0x1a8], R22 ;  /* 0x0001a81601007387 */ /* 0x0003e40000100a00 */
[----:B-1----:R-:W-:Y:S01]  /*3add0*/  HMMA.16816.F32.BF16 R20, R12, R6, R48 ;  /* 0x000000060c14723c */ /* 0x002fe20000041830 */
[----:B------:R-:W-:Y:S06]  /*3ade0*/  STL [R1+0x30a8], R31 ;  /* 0x0030a81f01007387 */ /* 0x000fec0000100800 */
[----:B------:R-:W-:-:S02]  /*3adf0*/  IMAD.MOV.U32 R50, RZ, RZ, R5 ;  /* 0x000000ffff327224 */ /* 0x000fc400078e0005 */
[----:B------:R-:W-:Y:S02]  /*3ae00*/  IMAD.MOV.U32 R51, RZ, RZ, R4 ;  /* 0x000000ffff337224 */ /* 0x000fe400078e0004 */
[----:B------:R-:W1:Y:S11]  /*3ae10*/  LDSM.16.M88.4 R4, [R0+0x9800] ;  /* 0x009800000004783b */ /* 0x000e760000000200 */
[----:B------:R-:W-:Y:S01]  /*3ae20*/  @!UPT UIADD3 URZ, URZ, URZ, URZ ;  /* 0x0000003f3f3ff290 */ /* 0x000fe2000fffe03f */
[----:B------:R-:W-:Y:S01]  /*3ae30*/  STL.64 [R1+0x2c0], R20 ;  /* 0x0002c01401007387 */ /* 0x000fe20000100a00 */
[----:B------:R-:W-:Y:S02]  /*3ae40*/  STL.64 [R1+0x2c8], R22 ;  /* 0x0002c81601007387 */ /* 0x000fe40000100a00 */
[----:B------:R-:W2:Y:S04]  /*3ae50*/  LDSM.16.M88.4 R20, [R0+0xa000] ;  /* 0x00a000000014783b */ /* 0x000ea80000000200 */
[----:B------:R-:W-:Y:S02]  /*3ae60*/  IMAD.MOV.U32 R48, RZ, RZ, R17 ;  /* 0x000000ffff307224 */ /* 0x000fe400078e0011 */
[----:B------:R-:W-:Y:S02]  /*3ae70*/  IMAD.MOV.U32 R49, RZ, RZ, R16 ;  /* 0x000000ffff317224 */ /* 0x000fe400078e0010 */
[C---:B------:R-:W-:Y:S08]  /*3ae80*/  HMMA.16816.F32.BF16 R16, R12.reuse, R18, R56 ;  /* 0x000000120c10723c */ /* 0x040ff00000041838 */
[----:B------:R-:W-:Y:S08]  /*3ae90*/  HMMA.16816.F32.BF16 R44, R12, R54, R44 ;  /* 0x000000360c2c723c */ /* 0x000ff0000004182c */
[----:B0-----:R-:W-:Y:S01]  /*3aea0*/  HMMA.16816.F32.BF16 R12, R8, R32, R36 ;  /* 0x00000020080c723c */ /* 0x001fe20000041824 */
[----:B------:R-:W-:Y:S01]  /*3aeb0*/  STL [R1+0x30b4], R26 ;  /* 0x0030b41a01007387 */ /* 0x000fe20000100800 */
[----:B------:R-:W-:Y:S03]  /*3aec0*/  STL [R1+0x30b0], R27 ;  /* 0x0030b01b01007387 */ /* 0x000fe60000100800 */
[----:B-1----:R0:W-:Y:S01]  /*3aed0*/  STL [R1+0x30bc], R6 ;  /* 0x0030bc0601007387 */ /* 0x0021e20000100800 */
[----:B------:R1:W-:Y:S03]  /*3aee0*/  STL [R1+0x30b8], R7 ;  /* 0x0030b80701007387 */ /* 0x0003e60000100800 */
[----:B--2---:R-:W-:Y:S01]  /*3aef0*/  STL [R1+0x305c], R22 ;  /* 0x00305c1601007387 */ /* 0x004fe20000100800 */
[----:B------:R-:W-:Y:S02]  /*3af00*/  STL.64 [R1+0x2d0], R16 ;  /* 0x0002d01001007387 */ /* 0x000fe40000100a00 */
[----:B------:R-:W-:Y:S02]  /*3af10*/  STL.64 [R1+0x2d8], R18 ;  /* 0x0002d81201007387 */ /* 0x000fe40000100a00 */
[----:B------:R-:W2:Y:S10]  /*3af20*/  LDSM.16.M88.4 R16, [R0+0xa800] ;  /* 0x00a800000010783b */ /* 0x000eb40000000200 */
[----:B0-----:R-:W-:-:S02]  /*3af30*/  IMAD.MOV.U32 R6, RZ, RZ, R12 ;  /* 0x000000ffff067224 */ /* 0x001fc400078e000c */
[----:B-1----:R-:W-:Y:S02]  /*3af40*/  IMAD.MOV.U32 R7, RZ, RZ, R13 ;  /* 0x000000ffff077224 */ /* 0x002fe400078e000d */
[----:B------:R-:W-:Y:S02]  /*3af50*/  IMAD.MOV.U32 R26, RZ, RZ, R14 ;  /* 0x000000ffff1a7224 */ /* 0x000fe400078e000e */
[----:B------:R-:W-:Y:S02]  /*3af60*/  IMAD.MOV.U32 R27, RZ, RZ, R15 ;  /* 0x000000ffff1b7224 */ /* 0x000fe400078e000f */
[----:B------:R-:W0:Y:S01]  /*3af70*/  LDSM.16.M88.4 R12, [R0+0xb000] ;  /* 0x00b00000000c783b */ /* 0x000e220000000200 */
[----:B------:R-:W-:Y:S03]  /*3af80*/  HMMA.16816.F32.BF16 R48, R8, R28, R48 ;  /* 0x0000001c0830723c */ /* 0x000fe60000041830 */
[----:B------:R-:W-:Y:S01]  /*3af90*/  STL [R1+0x3058], R23 ;  /* 0x0030581701007387 */ /* 0x000fe20000100800 */
[----:B------:R1:W-:Y:S02]  /*3afa0*/  STL.64 [R1+0x2b0], R44 ;  /* 0x0002b02c01007387 */ /* 0x0003e40000100a00 */
[----:B------:R3:W-:Y:S02]  /*3afb0*/  STL [R1+0x2b8], R46 ;  /* 0x0002b82e01007387 */ /* 0x0007e40000100800 */
[----:B------:R-:W-:Y:S01]  /*3afc0*/  IMAD.MOV.U32 R56, RZ, RZ, R47 ;  /* 0x000000ffff387224 */ /* 0x000fe200078e002f */
[----:B--2---:R-:W-:Y:S01]  /*3afd0*/  STL [R1+0x3054], R18 ;  /* 0x0030541201007387 */ /* 0x004fe20000100800 */
[----:B------:R-:W-:Y:S02]  /*3afe0*/  STL [R1+0x3050], R19 ;  /* 0x0030501301007387 */ /* 0x000fe40000100800 */
[----:B-1----:R-:W2:Y:S02]  /*3aff0*/  LDL.LU R44, [R1+0x260] ;  /* 0x00026000012c7983 */ /* 0x002ea40000300800 */
[----:B------:R-:W2:Y:S01]  /*3b000*/  LDL.LU R45, [R1+0x264] ;  /* 0x00026400012d7983 */ /* 0x000ea20000300800 */
[----:B---3--:R-:W2:Y:S01]  /*3b010*/  LDL.LU R46, [R1+0x268] ;  /* 0x00026800012e7983 */ /* 0x008ea20000300800 */
[----:B------:R-:W2:Y:S02]  /*3b020*/  LDL.LU R47, [R1+0x26c] ;  /* 0x00026c00012f7983 */ /* 0x000ea40000300800 */
[----:B------:R-:W3:Y:S02]  /*3b030*/  LDL.LU R36, [R1+0x270] ;  /* 0x0002700001247983 */ /* 0x000ee40000300800 */
[----:B------:R-:W3:Y:S01]  /*3b040*/  LDL.LU R37, [R1+0x274] ;  /* 0x0002740001257983 */ /* 0x000ee20000300800 */
[----:B------:R-:W3:Y:S01]  /*3b050*/  LDL.LU R38, [R1+0x278] ;  /* 0x0002780001267983 */ /* 0x000ee20000300800 */
[----:B------:R-:W3:Y:S02]  /*3b060*/  LDL.LU R39, [R1+0x27c] ;  /* 0x00027c0001277983 */ /* 0x000ee40000300800 */
[----:B------:R-:W-:Y:S02]  /*3b070*/  STL [R1+0x30c8], R7 ;  /* 0x0030c80701007387 */ /* 0x000fe40000100800 */
[----:B------:R-:W-:Y:S01]  /*3b080*/  STL [R1+0x30c4], R26 ;  /* 0x0030c41a01007387 */ /* 0x000fe20000100800 */
[----:B------:R-:W-:Y:S01]  /*3b090*/  STL [R1+0x30c0], R27 ;  /* 0x0030c01b01007387 */ /* 0x000fe20000100800 */
[----:B0-----:R-:W-:Y:S02]  /*3b0a0*/  STL [R1+0x304c], R14 ;  /* 0x00304c0e01007387 */ /* 0x001fe40000100800 */
[----:B------:R-:W-:Y:S02]  /*3b0b0*/  STL [R1+0x3048], R15 ;  /* 0x0030480f01007387 */ /* 0x000fe40000100800 */
[----:B------:R-:W-:-:S02]  /*3b0c0*/  IMAD.MOV.U32 R57, RZ, RZ, R48 ;  /* 0x000000ffff397224 */ /* 0x000fc400078e0030 */
[----:B------:R-:W-:Y:S01]  /*3b0d0*/  IMAD.MOV.U32 R58, RZ, RZ, R49 ;  /* 0x000000ffff3a7224 */ /* 0x000fe200078e0031 */
[----:B------:R0:W-:Y:S01]  /*3b0e0*/  STL [R1+0x29c], R51 ;  /* 0x00029c3301007387 */ /* 0x0001e20000100800 */
[----:B------:R-:W-:Y:S02]  /*3b0f0*/  IMAD.MOV.U32 R48, RZ, RZ, R52 ;  /* 0x000000ffff307224 */ /* 0x000fe400078e0034 */
[----:B------:R-:W4:Y:S02]  /*3b100*/  LDL.LU R52, [R1+0x32dc] ;  /* 0x0032dc0001347983 */ /* 0x000f240000300800 */
[----:B------:R-:W-:Y:S02]  /*3b110*/  IMAD.MOV.U32 R49, RZ, RZ, R53 ;  /* 0x000000ffff317224 */ /* 0x000fe400078e0035 */
[----:B------:R-:W2:Y:S01]  /*3b120*/  LDL.LU R53, [R1+0x32d8] ;  /* 0x0032d80001357983 */ /* 0x000ea20000300800 */
[----:B------:R-:W-:Y:S02]  /*3b130*/  IMAD.MOV.U32 R59, RZ, RZ, R50 ;  /* 0x000000ffff3b7224 */ /* 0x000fe400078e0032 */
[----:B------:R-:W3:Y:S01]  /*3b140*/  LDL.LU R50, [R1+0x258] ;  /* 0x0002580001327983 */ /* 0x000ee20000300800 */
[----:B0-----:R-:W3:Y:S02]  /*3b150*/  LDL.LU R51, [R1+0x25c] ;  /* 0x00025c0001337983 */ /* 0x001ee40000300800 */
[----:B------:R-:W-:Y:S02]  /*3b160*/  STL.64 [R1+0x30e8], R58 ;  /* 0x0030e83a01007387 */ /* 0x000fe40000100a00 */
[----:B------:R0:W-:Y:S02]  /*3b170*/  STL.64 [R1+0x30e0], R56 ;  /* 0x0030e03801007387 */ /* 0x0001e40000100a00 */
[----:B0-----:R-:W3:Y:S01]  /*3b180*/  LDL.LU R56, [R1+0x280] ;  /* 0x0002800001387983 */ /* 0x001ee20000300800 */
[----:B------:R-:W3:Y:S03]  /*3b190*/  LDL.LU R57, [R1+0x284] ;  /* 0x0002840001397983 */ /* 0x000ee60000300800 */
[----:B------:R-:W0:Y:S01]  /*3b1a0*/  S2R R43, SR_TID.X ;  /* 0x00000000002b7919 */ /* 0x000e220000002100 */
[----:B------:R-:W-:-:S02]  /*3b1b0*/  IMAD R42, R42, 0x110, RZ ;  /* 0x000001102a2a7824 */ /* 0x000fc400078e02ff */
[C---:B0-----:R-:W-:Y:S02]  /*3b1c0*/  IMAD.SHL.U32 R41, R43.reuse, 0x2, RZ ;  /* 0x000000022b297824 */ /* 0x041fe400078e00ff */
[----:B------:R-:W-:Y:S02]  /*3b1d0*/  IMAD.SHL.U32 R43, R43, 0x80, RZ ;  /* 0x000000802b2b7824 */ /* 0x000fe400078e00ff */
[----:B----4-:R-:W-:Y:S02]  /*3b1e0*/  IMAD.MOV.U32 R59, RZ, RZ, R52 ;  /* 0x000000ffff3b7224 */ /* 0x010fe400078e0034 */
[----:B--2---:R-:W-:Y:S02]  /*3b1f0*/  IMAD.MOV.U32 R58, RZ, RZ, R53 ;  /* 0x000000ffff3a7224 */ /* 0x004fe400078e0035 */
[----:B------:R-:W0:Y:S01]  /*3b200*/  LDSM.16.M88.4 R52, [R0+0xb800] ;  /* 0x00b800000034783b */ /* 0x000e220000000200 */
[C---:B------:R-:W-:Y:S08]  /*3b210*/  HMMA.16816.F32.BF16 R44, R8.reuse, R20, R44 ;  /* 0x00000014082c723c */ /* 0x040ff0000004182c */
[----:B---3--:R-:W-:Y:S01]  /*3b220*/  HMMA.16816.F32.BF16 R56, R8, R24, R56 ;  /* 0x000000180838723c */ /* 0x008fe20000041838 */
[----:B0-----:R-:W-:Y:S01]  /*3b230*/  STL [R1+0x3164], R54 ;  /* 0x0031643601007387 */ /* 0x001fe20000100800 */
[----:B------:R-:W-:Y:S02]  /*3b240*/  STL [R1+0x3160], R55 ;  /* 0x0031603701007387 */ /* 0x000fe40000100800 */
[----:B------:R-:W-:Y:S11]  /*3b250*/  STL [R1+0x28f8], R0 ;  /* 0x0028f80001007387 */ /* 0x000ff60000100800 */
[----:B------:R-:W-:Y:S09]  /*3b260*/  @!UPT UIADD3 URZ, URZ, URZ, URZ ;  /* 0x0000003f3f3ff290 */ /* 0x000ff2000fffe03f */
[----:B------:R-:W-:Y:S01]  /*3b270*/  IMAD.MOV.U32 R7, RZ, RZ, R56 ;  /* 0x000000ffff077224 */ /* 0x000fe200078e0038 */
[----:B------:R0:W-:Y:S01]  /*3b280*/  STL [R1+0x28c], R59 ;  /* 0x00028c3b01007387 */ /* 0x0001e20000100800 */
[----:B------:R-:W-:Y:S02]  /*3b290*/  IMAD.MOV.U32 R26, RZ, RZ, R57 ;  /* 0x000000ffff1a7224 */ /* 0x000fe400078e0039 */
[----:B------:R-:W2:Y:S02]  /*3b2a0*/  LDL.LU R56, [R1+0x240] ;  /* 0x0002400001387983 */ /* 0x000ea40000300800 */
[----:B------:R-:W-:Y:S01]  /*3b2b0*/  IMAD.MOV.U32 R27, RZ, RZ, R58 ;  /* 0x000000ffff1b7224 */ /* 0x000fe200078e003a */
[----:B------:R-:W2:Y:S01]  /*3b2c0*/  LDL.LU R57, [R1+0x244] ;  /* 0x0002440001397983 */ /* 0x000ea20000300800 */
[----:B------:R-:W2:Y:S03]  /*3b2d0*/  LDL.LU R58, [R1+0x248] ;  /* 0x00024800013a7983 */ /* 0x000ea60000300800 */
[----:B0-----:R-:W2:Y:S01]  /*3b2e0*/  LDL.LU R59, [R1+0x24c] ;  /* 0x00024c00013b7983 */ /* 0x001ea20000300800 */
[----:B------:R-:W-:Y:S02]  /*3b2f0*/  STL.64 [R1+0x32d0], R26 ;  /* 0x0032d01a01007387 */ /* 0x000fe40000100a00 */
[----:B------:R0:W-:Y:S02]  /*3b300*/  STL.64 [R1+0x32c8], R24 ;  /* 0x0032c81801007387 */ /* 0x0001e40000100a00 */
[----:B0-----:R-:W3:Y:S01]  /*3b310*/  LDL.LU R24, [R1+0x190] ;  /* 0x0001900001187983 */ /* 0x001ee20000300800 */
[----:B------:R-:W-:Y:S02]  /*3b320*/  STL.64 [R1+0x260], R44 ;  /* 0x0002602c01007387 */ /* 0x000fe40000100a00 */
[----:B------:R0:W-:Y:S02]  /*3b330*/  STL.64 [R1+0x268], R46 ;  /* 0x0002682e01007387 */ /* 0x0001e40000100a00 */
[----:B------:R-:W3:Y:S01]  /*3b340*/  LDL.LU R25, [R1+0x194] ;  /* 0x0001940001197983 */ /* 0x000ee20000300800 */
[----:B------:R-:W3:Y:S01]  /*3b350*/  LDL.LU R26, [R1+0x198] ;  /* 0x00019800011a7983 */ /* 0x000ee20000300800 */
[----:B------:R-:W3:Y:S01]  /*3b360*/  LDL.LU R27, [R1+0x19c] ;  /* 0x00019c00011b7983 */ /* 0x000ee20000300800 */
[----:B0-----:R-:W-:-:S04]  /*3b370*/  LOP3.LUT R47, R42, 0x10, R41, 0x78, !PT ;  /* 0x000000102a2f7812 */ /* 0x001fc800078e7829 */
[----:B------:R-:W-:-:S04]  /*3b380*/  LOP3.LUT R47, R47, 0x800, R43, 0xf8, !PT ;  /* 0x000008002f2f7812 */ /* 0x000fc800078ef82b */
[----:B------:R-:W-:-:S05]  /*3b390*/  LOP3.LUT R47, R47, 0x20, RZ, 0x3c, !PT ;  /* 0x000000202f2f7812 */ /* 0x000fca00078e3cff */
[----:B------:R-:W0:Y:S01]  /*3b3a0*/  LDSM.16.MT88.4 R40, [R47+0x2000] ;  /* 0x002000002f28783b */ /* 0x000e220000004200 */
[C---:B------:R-:W-:Y:S01]  /*3b3b0*/  HMMA.16816.F32.BF16 R48, R8.reuse, R16, R48 ;  /* 0x000000100830723c */ /* 0x040fe20000041830 */
[----:B------:R-:W-:Y:S01]  /*3b3c0*/  LOP3.LUT R2, R2, 0x7, RZ, 0xc0, !PT ;  /* 0x0000000702027812 */ /* 0x000fe200078ec0ff */
[----:B------:R-:W1:Y:S04]  /*3b3d0*/  LDSM.16.MT88.4 R44, [R47+0x2080] ;  /* 0x002080002f2c783b */ /* 0x000e680000004200 */
[----:B------:R-:W-:Y:S01]  /*3b3e0*/  IMAD R2, R2, 0x110, RZ ;  /* 0x0000011002027824 */ /* 0x000fe200078e02ff */
[----:B0-----:R-:W-:Y:S01]  /*3b3f0*/  STL.64 [R1+0x32a8], R42 ;  /* 0x0032a82a01007387 */ /* 0x001fe20000100a00 */
[----:B------:R0:W-:Y:S03]  /*3b400*/  STL.64 [R1+0x32a0], R40 ;  /* 0x0032a02801007387 */ /* 0x0001e60000100a00 */
[----:B0-----:R-:W4:Y:S11]  /*3b410*/  LDL.LU R40, [R1+0xd0] ;  /* 0x0000d00001287983 */ /* 0x001f360000300800 */
[----:B------:R-:W-:Y:S01]  /*3b420*/  @!UPT UIADD3 URZ, URZ, URZ, URZ ;  /* 0x0000003f3f3ff290 */ /* 0x000fe2000fffe03f */
[----:B------:R-:W-:Y:S02]  /*3b430*/  STL.64 [R1+0x250], R48 ;  /* 0x0002503001007387 */ /* 0x000fe40000100a00 */
[----:B------:R0:W-:Y:S02]  /*3b440*/  STL.64 [R1+0x258], R50 ;  /* 0x0002583201007387 */ /* 0x0001e40000100a00 */
[----:B------:R-:W4:Y:S01]  /*3b450*/  LDL.LU R41, [R1+0xd4] ;  /* 0x0000d40001297983 */ /* 0x000f220000300800 */
[----:B------:R-:W-:Y:S01]  /*3b460*/  HMMA.16816.F32.BF16 R36, R8, R4, R36 ;  /* 0x000000040824723c */ /* 0x000fe20000041824 */
[----:B------:R-:W4:Y:S01]  /*3b470*/  LDL.LU R42, [R1+0xd8] ;  /* 0x0000d800012a7983 */ /* 0x000f220000300800 */
[----:B------:R-:W4:Y:S03]  /*3b480*/  LDL.LU R43, [R1+0xdc] ;  /* 0x0000dc00012b7983 */ /* 0x000f260000300800 */
[----:B0-----:R-:W0:Y:S02]  /*3b490*/  S2R R51, SR_TID.X ;  /* 0x0000000000337919 */ /* 0x001e240000002100 */
[----:B0-----:R-:W-:-:S02]  /*3b4a0*/  IMAD.SHL.U32 R50, R51, 0x2, RZ ;  /* 0x0000000233327824 */ /* 0x001fc400078e00ff */
[----:B------:R-:W-:-:S03]  /*3b4b0*/  IMAD.SHL.U32 R51, R51, 0x80, RZ ;  /* 0x0000008033337824 */ /* 0x000fc600078e00ff */
[----:B------:R-:W-:-:S04]  /*3b4c0*/  LOP3.LUT R2, R2, 0x10, R50, 0x78, !PT ;  /* 0x0000001002027812 */ /* 0x000fc800078e7832 */
[----:B------:R-:W-:-:S04]  /*3b4d0*/  LOP3.LUT R2, R2, 0x800, R51, 0xf8, !PT ;  /* 0x0000080002027812 */ /* 0x000fc800078ef833 */
[----:B------:R-:W-:-:S05]  /*3b4e0*/  LOP3.LUT R2, R2, 0x40, RZ, 0x3c, !PT ;  /* 0x0000004002027812 */ /* 0x000fca00078e3cff */
[----:B------:R-:W0:Y:S04]  /*3b4f0*/  LDSM.16.MT88.4 R48, [R2+0x2000] ;  /* 0x002000000230783b */ /* 0x000e280000004200 */
[----:B-1----:R-:W-:Y:S01]  /*3b500*/  STL.64 [R1+0x3228], R46 ;  /* 0x0032282e01007387 */ /* 0x002fe20000100a00 */
[----:B------:R1:W-:Y:S03]  /*3b510*/  STL.64 [R1+0x3220], R44 ;  /* 0x0032202c01007387 */ /* 0x0003e60000100a00 */
[----:B-1----:R-:W4:Y:S01]  /*3b520*/  LDL.LU R44, [R1+0xe0] ;  /* 0x0000e000012c7983 */ /* 0x002f220000300800 */
[----:B------:R-:W4:Y:S02]  /*3b530*/  LDL.LU R45, [R1+0xe4] ;  /* 0x0000e400012d7983 */ /* 0x000f240000300800 */
[----:B------:R-:W4:Y:S02]  /*3b540*/  LDL.LU R46, [R1+0xe8] ;  /* 0x0000e800012e7983 */ /* 0x000f240000300800 */
[----:B------:R-:W4:Y:S01]  /*3b550*/  LDL.LU R47, [R1+0xec] ;  /* 0x0000ec00012f7983 */ /* 0x000f220000300800 */
[C---:B--2---:R-:W-:Y:S08]  /*3b560*/  HMMA.16816.F32.BF16 R56, R8.reuse, R12, R56 ;  /* 0x0000000c0838723c */ /* 0x044ff00000041838 */
[----:B---3--:R-:W-:Y:S11]  /*3b570*/  HMMA.16816.F32.BF16 R8, R8, R52, R24 ;  /* 0x000000340808723c */ /* 0x008ff60000041818 */
[----:B------:R-:W-:Y:S04]  /*3b580*/  @!UPT UIADD3 URZ, URZ, URZ, URZ ;  /* 0x0000003f3f3ff290 */ /* 0x000fe8000fffe03f */
[----:B------:R1:W-:Y:S01]  /*3b590*/  STL.64 [R1+0x240], R56 ;  /* 0x0002403801007387 */ /* 0x0003e20000100a00 */
[----:B------:R2:W-:Y:S03]  /*3b5a0*/  STL.64 [R1+0x248], R58 ;  /* 0x0002483a01007387 */ /* 0x0005e60000100a00 */
[----:B-1----:R-:W3:Y:S01]  /*3b5b0*/  LDL.LU R56, [R1+0xc0] ;  /* 0x0000c00001387983 */ /* 0x002ee20000300800 */
[----:B------:R-:W3:Y:S02]  /*3b5c0*/  LDL.LU R57, [R1+0xc4] ;  /* 0x0000c40001397983 */ /* 0x000ee40000300800 */
[----:B--2---:R-:W3:Y:S02]  /*3b5d0*/  LDL.LU R58, [R1+0xc8] ;  /* 0x0000c800013a7983 */ /* 0x004ee40000300800 */
[----:B------:R-:W3:Y:S01]  /*3b5e0*/  LDL.LU R59, [R1+0xcc] ;  /* 0x0000cc00013b7983 */ /* 0x000ee20000300800 */
[----:B0-----:R-:W-:Y:S01]  /*3b5f0*/  STL.64 [R1+0x3200], R50 ;  /* 0x0032003201007387 */ /* 0x001fe20000100a00 */
[----:B------:R0:W-:Y:S03]  /*3b600*/  STL.64 [R1+0x31f8], R48 ;  /* 0x0031f83001007387 */ /* 0x0001e60000100a00 */
[----:B0-----:R-:W2:Y:S01]  /*3b610*/  LDL.LU R48, [R1+0xf0] ;  /* 0x0000f00001307983 */ /* 0x001ea20000300800 */
[----:B------:R-:W2:Y:S02]  /*3b620*/  LDL.LU R49, [R1+0xf4] ;  /* 0x0000f40001317983 */ /* 0x000ea40000300800 */
[----:B------:R-:W2:Y:S02]  /*3b630*/  LDL.LU R50, [R1+0xf8] ;  /* 0x0000f80001327983 */ /* 0x000ea40000300800 */
[----:B------:R-:W2:Y:S01]  /*3b640*/  LDL.LU R51, [R1+0xfc] ;  /* 0x0000fc0001337983 */ /* 0x000ea20000300800 */
[----:B------:R-:W3:Y:S01]  /*3b650*/  LDL.LU.64 R26, [R1+0x32d0] ;  /* 0x0032d000011a7983 */ /* 0x000ee20000300a00 */
[----:B------:R-:W4:Y:S02]  /*3b660*/  LDL.LU.64 R24, [R1+0x32c8] ;  /* 0x0032c80001187983 */ /* 0x000f240000300a00 */
[----:B------:R0:W-:Y:S02]  /*3b670*/  STL.64 [R1+0x32b0], R52 ;  /* 0x0032b03401007387 */ /* 0x0001e40000100a00 */
[----:B0-----:R-:W3:Y:S01]  /*3b680*/  LDL.LU R52, [R1+0x100] ;  /* 0x0001000001347983 */ /* 0x001ee20000300800 */
[----:B------:R-:W-:Y:S02]  /*3b690*/  STL.64 [R1+0x190], R8 ;  /* 0x0001900801007387 */ /* 0x000fe40000100a00 */
[----:B------:R-:W-:Y:S02]  /*3b6a0*/  STL.64 [R1+0x198], R10 ;  /* 0x0001980a01007387 */ /* 0x000fe40000100a00 */
[----:B------:R-:W3:Y:S01]  /*3b6b0*/  LDL.LU R53, [R1+0x104] ;  /* 0x0001040001357983 */ /* 0x000ee20000300800 */
[----:B------:R-:W3:Y:S01]  /*3b6c0*/  LDL.LU R54, [R1+0x108] ;  /* 0x0001080001367983 */ /* 0x000ee20000300800 */
[----:B------:R-:W3:Y:S02]  /*3b6d0*/  LDL.LU R55, [R1+0x10c] ;  /* 0x00010c0001377983 */ /* 0x000ee40000300800 */
[----:B------:R-:W-:-:S02]  /*3b6e0*/  IMAD.MOV.U32 R30, RZ, RZ, R36 ;  /* 0x000000ffff1e7224 */ /* 0x000fc400078e0024 */
[----:B------:R-:W-:Y:S02]  /*3b6f0*/  IMAD.MOV.U32 R31, RZ, RZ, R37 ;  /* 0x000000ffff1f7224 */ /* 0x000fe400078e0025 */
[----:B------:R-:W-:Y:S02]  /*3b700*/  IMAD.MOV.U32 R34, RZ, RZ, R38 ;  /* 0x000000ffff227224 */ /* 0x000fe400078e0026 */
[----:B------:R-:W-:Y:S01]  /*3b710*/  IMAD.MOV.U32 R35, RZ, RZ, R39 ;  /* 0x000000ffff237224 */ /* 0x000fe200078e0027 */
[----:B------:R-:W0:Y:S04]  /*3b720*/  LDSM.16.MT88.4 R8, [R2+0x2080] ;  /* 0x002080000208783b */ /* 0x000e280000004200 */
[----:B------:R-:W2:Y:S04]  /*3b730*/  LDSM.16.MT88.4 R36, [R60+0x2080] ;  /* 0x002080003c24783b */ /* 0x000ea80000004200 */
[----:B0-----:R-:W-:Y:S01]  /*3b740*/  STL.64 [R1+0x3180], R10 ;  /* 0x0031800a01007387 */ /* 0x001fe20000100a00 */
[----:B------:R2:W-:Y:S02]  /*3b750*/  STL.64 [R1+0x3178], R8 ;  /* 0x0031780801007387 */ /* 0x0005e40000100a00 */
[C---:B--2---:R-:W-:Y:S08]  /*3b760*/  HMMA.16816.F32.BF16 R8, R36.reuse, R28, R48 ;  /* 0x0000001c2408723c */ /* 0x044ff00000041830 */
[C---:B---3--:R-:W-:Y:S11]  /*3b770*/  HMMA.16816.F32.BF16 R52, R36.reuse, R32, R52 ;  /* 0x000000202434723c */ /* 0x048ff60000041834 */
[----:B------:R-:W-:Y:S11]  /*3b780*/  @!UPT UIADD3 URZ, URZ, URZ, URZ ;  /* 0x0000003f3f3ff290 */ /* 0x000ff6000fffe03f */
[----:B------:R-:W-:Y:S02]  /*3b790*/  @!UPT UIADD3 URZ, URZ, URZ, URZ ;  /* 0x0000003f3f3ff290 */ /* 0x000fe4000fffe03f */
[----:B------:R-:W-:Y:S02]  /*3b7a0*/  IMAD.MOV.U32 R23, RZ, RZ, R55 ;  /* 0x000000ffff177224 */ /* 0x000fe400078e0037 */
[----:B------:R-:W-:Y:S01]  /*3b7b0*/  IMAD.MOV.U32 R22, RZ, RZ, R54 ;  /* 0x000000ffff167224 */ /* 0x000fe200078e0036 */
[----:B------:R-:W-:Y:S01]  /*3b7c0*/  STL.64 [R1+0x100], R52 ;  /* 0x0001003401007387 */ /* 0x000fe20000100a00 */
[----:B------:R-:W-:Y:S02]  /*3b7d0*/  STL.64 [R1+0x32c0], R34 ;  /* 0x0032c02201007387 */ /* 0x000fe40000100a00 */
[----:B------:R-:W-:Y:S02]  /*3b7e0*/  STL.64 [R1+0x32b8], R32 ;  /* 0x0032b82001007387 */ /* 0x000fe40000100a00 */
[----:B------:R-:W-:Y:S01]  /*3b7f0*/  STL [R1+0x3064], R23 ;  /* 0x0030641701007387 */ /* 0x000fe20000100800 */
[----:B------:R-:W-:Y:S01]  /*3b800*/  STL [R1+0x3060], R22 ;  /* 0x0030601601007387 */ /* 0x000fe20000100800 */
[----:B------:R-:W-:Y:S02]  /*3b810*/  STL.64 [R1+0x3298], R30 ;  /* 0x0032981e01007387 */ /* 0x000fe40000100a00 */
[----:B------:R-:W-:Y:S02]  /*3b820*/  STL.64 [R1+0x3290], R28 ;  /* 0x0032901c01007387 */ /* 0x000fe40000100a00 */
[----:B------:R-:W-:Y:S01]  /*3b830*/  STL.64 [R1+0xf0], R8 ;  /* 0x0000f00801007387 */ /* 0x000fe20000100a00 */
[----:B------:R4:W-:Y:S02]  /*3b840*/  STL.64 [R1+0xf8], R10 ;  /* 0x0000f80a01007387 */ /* 0x0009e40000100a00 */
[C---:B----4-:R-:W-:Y:S11]  /*3b850*/  HMMA.16816.F32.BF16 R8, R36.reuse, R24, R44 ;  /* 0x000000182408723c */ /* 0x050ff6000004182c */
[----:B------:R-:W-:Y:S11]  /*3b860*/  @!UPT UIADD3 URZ, URZ, URZ, URZ ;  /* 0x0000003f3f3ff290 */ /* 0x000ff6000fffe03f */
[----:B------:R-:W-:Y:S01]  /*3b870*/  @!UPT UIADD3 URZ, URZ, URZ, URZ ;  /* 0x0000003f3f3ff290 */ /* 0x000fe2000fffe03f */
[----:B------:R-:W-:Y:S01]  /*3b880*/  STL.64 [R1+0xe0], R8 ;  /* 0x0000e00801007387 */ /* 0x000fe20000100a00 */
[----:B------:R0:W-:Y:S02]  /*3b890*/  STL [R1+0xe8], R10 ;  /* 0x0000e80a01007387 */ /* 0x0001e40000100800 */
[----:B------:R-:W-:Y:S02]  /*3b8a0*/  IMAD.MOV.U32 R18, RZ, RZ, R11 ;  /* 0x000000ffff127224 */ /* 0x000fe400078e000b */
[C---:B0-----:R-:W-:Y:S01]  /*3b8b0*/  HMMA.16816.F32.BF16 R8, R36.reuse, R4, R40 ;  /* 0x000000042408723c */ /* 0x041fe20000041828 */
[----:B------:R-:W-:Y:S01]  /*3b8c0*/  STL.64 [R1+0x3288], R26 ;  /* 0x0032881a01007387 */ /* 0x000fe20000100a00 */
[----:B------:R-:W-:Y:S02]  /*3b8d0*/  STL.64 [R1+0x3280], R24 ;  /* 0x0032801801007387 */ /* 0x000fe40000100a00 */
[----:B------:R-:W-:Y:S11]  /*3b8e0*/  STL [R1+0x3068], R18 ;  /* 0x0030681201007387 */ /* 0x000ff60000100800 */
[----:B------:R-:W-:Y:S08]  /*3b8f0*/  @!UPT UIADD3 URZ, URZ, URZ, URZ ;  /* 0x0000003f3f3ff290 */ /* 0x000ff0000fffe03f */
[----:B------:R-:W-:Y:S01]  /*3b900*/  STL [R1+0xdc], R11 ;  /* 0x0000dc0b01007387 */ /* 0x000fe20000100800 */
[----:B------:R-:W-:Y:S02]  /*3b910*/  STL.64 [R1+0x3278], R6 ;  /* 0x0032780601007387 */ /* 0x000fe40000100a00 */
[----:B------:R0:W-:Y:S02]  /*3b920*/  STL.64 [R1+0x3270], R4 ;  /* 0x0032700401007387 */ /* 0x0001e40000100a00 */
[----:B0-----:R-:W-:Y:S01]  /*3b930*/  HMMA.16816.F32.BF16 R4, R36, R20, R56 ;  /* 0x000000142404723c */ /* 0x001fe20000041838 */
[----:B------:R-:W-:-:S05]  /*3b940*/  IMAD.MOV.U32 R19, RZ, RZ, R8 ;  /* 0x000000ffff137224 */ /* 0x000fca00078e0008 */
[----:B------:R-:W-:Y:S01]  /*3b950*/  STL [R1+0x306c], R19 ;  /* 0x00306c1301007387 */ /* 0x000fe20000100800 */
[----:B------:R-:W2:Y:S11]  /*3b960*/  LDL.LU R56, [R1+0x3a0] ;  /* 0x0003a00001387983 */ /* 0x000eb60000300800 */
[----:B------:R-:W-:Y:S05]  /*3b970*/  @!UPT UIADD3 URZ, URZ, URZ, URZ ;  /* 0x0000003f3f3ff290 */ /* 0x000fea000fffe03f */
[----:B------:R-:W-:Y:S01]  /*3b980*/  STL.64 [R1+0xc0], R4 ;  /* 0x0000c00401007387 */ /* 0x000fe20000100a00 */
[----:B------:R-:W-:Y:S02]  /*3b990*/  STL.64 [R1+0xc8], R6 ;  /* 0x0000c80601007387 */ /* 0x000fe40000100a00 */
[----:B------:R-:W2:Y:S02]  /*3b9a0*/  LDL.LU R57, [R1+0x3a4] ;  /* 0x0003a40001397983 */ /* 0x000ea40000300800 */
[----:B------:R-:W3:Y:S01]  /*3b9b0*/  LDL.LU R58, [R1+0x3a8] ;  /* 0x0003a800013a7983 */ /* 0x000ee20000300800 */
[----:B------:R-:W3:Y:S01]  /*3b9c0*/  LDL.LU R59, [R1+0x3ac] ;  /* 0x0003ac00013b7983 */ /* 0x000ee20000300800 */
[----:B------:R-:W-:Y:S02]  /*3b9d0*/  IMAD.MOV.U32 R14, RZ, RZ, R9 ;  /* 0x000000ffff0e7224 */ /* 0x000fe400078e0009 */
[----:B------:R-:W-:Y:S01]  /*3b9e0*/  IMAD.MOV.U32 R15, RZ, RZ, R10 ;  /* 0x000000ffff0f7224 */ /* 0x000fe200078e000a */
[----:B---3--:R-:W-:Y:S01]  /*3b9f0*/  STL.64 [R1+0x3238], R58 ;  /* 0x0032383a01007387 */ /* 0x008fe20000100a00 */
[----:B--2---:R-:W-:Y:S02]  /*3ba00*/  STL.64 [R1+0x3230], R56 ;  /* 0x0032303801007387 */ /* 0x004fe40000100a00 */
[----:B------:R-:W2:Y:S02]  /*3ba10*/  LDL.LU R8, [R1+0x3c0] ;  /* 0x0003c00001087983 */ /* 0x000ea40000300800 */
[----:B------:R-:W2:Y:S01]  /*3ba20*/  LDL.LU R9, [R1+0x3c4] ;  /* 0x0003c40001097983 */ /* 0x000ea20000300800 */
[----:B------:R-:W3:Y:S01]  /*3ba30*/  LDL.LU R10, [R1+0x3c8] ;  /* 0x0003c800010a7983 */ /* 0x000ee20000300800 */
[----:B------:R-:W3:Y:S03]  /*3ba40*/  LDL.LU R11, [R1+0x3cc] ;  /* 0x0003cc00010b7983 */ /* 0x000ee60000300800 */
        /* <DEDUP_REMOVED lines=36> */
[----:B---3--:R-:W-:Y:S01]  /*3bc90*/  STL.64 [R1+0x3268], R10 ;  /* 0x0032680a01007387 */ /* 0x008fe20000100a00 */
[----:B--2---:R0:W-:Y:S01]  /*3bca0*/  STL.64 [R1+0x3260], R8 ;  /* 0x0032600801007387 */ /* 0x0041e20000100a00 */
[C---:B----4-:R-:W-:Y:S08]  /*3bcb0*/  HMMA.16816.F32.BF16 R32, R36.reuse, R16, R32 ;  /* 0x000000102420723c */ /* 0x050ff00000041820 */
[----:B------:R-:W-:Y:S01]  /*3bcc0*/  HMMA.16816.F32.BF16 R52, R36, R12, R52 ;  /* 0x0000000c2434723c */ /* 0x000fe20000041834 */
[----:B0-----:R-:W2:Y:S01]  /*3bcd0*/  LDL.LU R8, [R1+0x50] ;  /* 0x0000500001087983 */ /* 0x001ea20000300800 */
[----:B------:R-:W2:Y:S02]  /*3bce0*/  LDL.LU R9, [R1+0x54] ;  /* 0x0000540001097983 */ /* 0x000ea40000300800 */
[----:B------:R-:W2:Y:S02]  /*3bcf0*/  LDL.LU R10, [R1+0x58] ;  /* 0x00005800010a7983 */ /* 0x000ea40000300800 */
[----:B------:R-:W2:Y:S01]  /*3bd00*/  LDL.LU R11, [R1+0x5c] ;  /* 0x00005c00010b7983 */ /* 0x000ea20000300800 */
[----:B------:R-:W3:Y:S01]  /*3bd10*/  LDL.LU R56, [R1+0x430] ;  /* 0x0004300001387983 */ /* 0x000ee20000300800 */
[----:B------:R-:W3:Y:S02]  /*3bd20*/  LDL.LU R57, [R1+0x434] ;  /* 0x0004340001397983 */ /* 0x000ee40000300800 */
[----:B------:R-:W3:Y:S02]  /*3bd30*/  LDL.LU R58, [R1+0x438] ;  /* 0x00043800013a7983 */ /* 0x000ee40000300800 */
[----:B------:R-:W3:Y:S01]  /*3bd40*/  LDL.LU R59, [R1+0x43c] ;  /* 0x00043c00013b7983 */ /* 0x000ee20000300800 */
[----:B------:R-:W4:Y:S01]  /*3bd50*/  LDL.LU R48, [R1+0x3b0] ;  /* 0x0003b00001307983 */ /* 0x000f220000300800 */
[----:B------:R-:W4:Y:S02]  /*3bd60*/  LDL.LU R49, [R1+0x3b4] ;  /* 0x0003b40001317983 */ /* 0x000f240000300800 */
[----:B------:R-:W4:Y:S02]  /*3bd70*/  LDL.LU R50, [R1+0x3b8] ;  /* 0x0003b80001327983 */ /* 0x000f240000300800 */
[----:B------:R-:W4:Y:S01]  /*3bd80*/  LDL.LU R51, [R1+0x3bc] ;  /* 0x0003bc0001337983 */ /* 0x000f220000300800 */
[----:B------:R-:W2:Y:S01]  /*3bd90*/  LDL.LU R44, [R1+0x420] ;  /* 0x00042000012c7983 */ /* 0x000ea20000300800 */
[----:B------:R-:W2:Y:S02]  /*3bda0*/  LDL.LU R45, [R1+0x424] ;  /* 0x00042400012d7983 */ /* 0x000ea40000300800 */
[----:B------:R-:W2:Y:S02]  /*3bdb0*/  LDL.LU R46, [R1+0x428] ;  /* 0x00042800012e7983 */ /* 0x000ea40000300800 */
[----:B------:R-:W2:Y:S02]  /*3bdc0*/  LDL.LU R47, [R1+0x42c] ;  /* 0x00042c00012f7983 */ /* 0x000ea40000300800 */
[----:B------:R-:W-:-:S02]  /*3bdd0*/  IMAD.MOV.U32 R23, RZ, RZ, R34 ;  /* 0x000000ffff177224 */ /* 0x000fc400078e0022 */
[----:B------:R-:W-:Y:S02]  /*3bde0*/  IMAD.MOV.U32 R22, RZ, RZ, R35 ;  /* 0x000000ffff167224 */ /* 0x000fe400078e0023 */
[----:B------:R-:W-:Y:S02]  /*3bdf0*/  IMAD.MOV.U32 R19, RZ, RZ, R32 ;  /* 0x000000ffff137224 */ /* 0x000fe400078e0020 */
[----:B------:R-:W-:Y:S01]  /*3be00*/  IMAD.MOV.U32 R18, RZ, RZ, R33 ;  /* 0x000000ffff127224 */ /* 0x000fe200078e0021 */
[----:B------:R-:W2:Y:S01]  /*3be10*/  LDL.LU.64 R34, [R1+0x32c0] ;  /* 0x0032c00001227983 */ /* 0x000ea20000300a00 */
[----:B------:R-:W2:Y:S02]  /*3be20*/  LDL.LU.64 R32, [R1+0x32b8] ;  /* 0x0032b80001207983 */ /* 0x000ea40000300a00 */
[----:B------:R-:W-:Y:S02]  /*3be30*/  IMAD.MOV.U32 R61, RZ, RZ, R53 ;  /* 0x000000ffff3d7224 */ /* 0x000fe400078e0035 */
[----:B------:R0:W-:Y:S02]  /*3be40*/  STL [R1+0xa0], R52 ;  /* 0x0000a03401007387 */ /* 0x0001e40000100800 */
[----:B0-----:R-:W2:Y:S02]  /*3be50*/  LDL.LU.64 R52, [R1+0x32b0] ;  /* 0x0032b00001347983 */ /* 0x001ea40000300a00 */
        /* <DEDUP_REMOVED lines=35> */
[----:B------:R0:W-:Y:S02]  /*3c090*/  STL [R1+0x58], R10 ;  /* 0x0000580a01007387 */ /* 0x0001e40000100800 */
[----:B------:R-:W-:Y:S02]  /*3c0a0*/  IMAD.MOV.U32 R0, RZ, RZ, R11 ;  /* 0x000000ffff007224 */ /* 0x000fe400078e000b */
[----:B0-----:R-:W2:Y:S01]  /*3c0b0*/  LDL.LU.64 R10, [R1+0x3268] ;  /* 0x00326800010a7983 */ /* 0x001ea20000300a00 */
[----:B------:R-:W2:Y:S02]  /*3c0c0*/  LDL.LU.64 R8, [R1+0x3260] ;  /* 0x0032600001087983 */ /* 0x000ea40000300a00 */
[----:B------:R-:W-:Y:S01]  /*3c0d0*/  STL [R1+0x2ff8], R0 ;  /* 0x002ff80001007387 */ /* 0x000fe20000100800 */
[C---:B--2---:R-:W-:Y:S11]  /*3c0e0*/  HMMA.16816.F32.BF16 R8, R40.reuse, R20, R8 ;  /* 0x000000142808723c */ /* 0x044ff60000041808 */
[----:B------:R-:W-:Y:S11]  /*3c0f0*/  @!UPT UIADD3 URZ, URZ, URZ, URZ ;  /* 0x0000003f3f3ff290 */ /* 0x000ff6000fffe03f */
[----:B------:R-:W-:Y:S01]  /*3c100*/  @!UPT UIADD3 URZ, URZ, URZ, URZ ;  /* 0x0000003f3f3ff290 */ /* 0x000fe2000fffe03f */
[----:B------:R-:W-:Y:S01]  /*3c110*/  STL.64 [R1+0x180], R8 ;  /* 0x0001800801007387 */ /* 0x000fe20000100a00 */
[----:B------:R0:W-:Y:S03]  /*3c120*/  STL.64 [R1+0x188], R10 ;  /* 0x0001880a01007387 */ /* 0x0001e60000100a00 */
[----:B0-----:R-:W2:Y:S01]  /*3c130*/  LDL.LU.64 R10, [R1+0x3258] ;  /* 0x00325800010a7983 */ /* 0x001ea20000300a00 */
[----:B------:R-:W2:Y:S01]  /*3c140*/  LDL.LU.64 R8, [R1+0x3250] ;  /* 0x0032500001087983 */ /* 0x000ea20000300a00 */
[C---:B---3--:R-:W-:Y:S11]  /*3c150*/  HMMA.16816.F32.BF16 R56, R40.reuse, R12, R56 ;  /* 0x0000000c2838723c */ /* 0x048ff60000041838 */
[----:B------:R-:W-:Y:S11]  /*3c160*/  @!UPT UIADD3 URZ, URZ, URZ, URZ ;  /* 0x0000003f3f3ff290 */ /* 0x000ff6000fffe03f */
[----:B------:R-:W-:Y:S02]  /*3c170*/  @!UPT UIADD3 URZ, URZ, URZ, URZ ;  /* 0x0000003f3f3ff290 */ /* 0x000fe4000fffe03f */
[----:B------:R-:W-:Y:S01]  /*3c180*/  IMAD.MOV.U32 R0, RZ, RZ, R59 ;  /* 0x000000ffff007224 */ /* 0x000fe200078e003b */
[C---:B--2---:R-:W-:Y:S08]  /*3c190*/  HMMA.16816.F32.BF16 R8, R40.reuse, R16, R8 ;  /* 0x000000102808723c */ /* 0x044ff00000041808 */
[----:B------:R-:W-:Y:S11]  /*3c1a0*/  HMMA.16816.F32.BF16 R40, R40, R52, R44 ;  /* 0x000000342828723c */ /* 0x000ff6000004182c */
[----:B------:R-:W-:Y:S04]  /*3c1b0*/  @!UPT UIADD3 URZ, URZ, URZ, URZ ;  /* 0x0000003f3f3ff290 */ /* 0x000fe8000fffe03f */
[----:B------:R-:W-:Y:S01]  /*3c1c0*/  STL.64 [R1+0x230], R8 ;  /* 0x0002300801007387 */ /* 0x000fe20000100a00 */
[----:B------:R0:W-:Y:S03]  /*3c1d0*/  STL.64 [R1+0x238], R10 ;  /* 0x0002380a01007387 */ /* 0x0001e60000100a00 */
[----:B0-----:R-:W2:Y:S01]  /*3c1e0*/  LDL.LU.64 R10, [R1+0x3248] ;  /* 0x00324800010a7983 */ /* 0x001ea20000300a00 */
[----:B------:R-:W2:Y:S02]  /*3c1f0*/  LDL.LU.64 R8, [R1+0x3240] ;  /* 0x0032400001087983 */ /* 0x000ea40000300a00 */
[----:B------:R-:W-:Y:S02]  /*3c200*/  STL.64 [R1+0x370], R56 ;  /* 0x0003703801007387 */ /* 0x000fe40000100a00 */
[----:B------:R0:W-:Y:S02]  /*3c210*/  STL [R1+0x378], R58 ;  /* 0x0003783a01007387 */ /* 0x0001e40000100800 */
        /* <DEDUP_REMOVED lines=8> */
[----:B------:R-:W2:Y:S01]  /*3c2a0*/  LDL.LU.64 R46, [R1+0x3228] ;  /* 0x00322800012e7983 */ /* 0x000ea20000300a00 */
[----:B------:R-:W2:Y:S02]  /*3c2b0*/  LDL.LU.64 R44, [R1+0x3220] ;  /* 0x00322000012c7983 */ /* 0x000ea40000300a00 */
[----:B------:R-:W-:Y:S02]  /*3c2c0*/  STL.64 [R1+0x3208], R52 ;  /* 0x0032083401007387 */ /* 0x000fe40000100a00 */
[----:B------:R-:W-:Y:S01]  /*3c2d0*/  STL.64 [R1+0x360], R40 ;  /* 0x0003602801007387 */ /* 0x000fe20000100a00 */
[----:B------:R2:W-:Y:S01]  /*3c2e0*/  STL.64 [R1+0x368], R42 ;  /* 0x0003682a01007387 */ /* 0x0005e20000100a00 */
[----:B------:R-:W-:Y:S01]  /*3c2f0*/  STL.64 [R1+0x31f0], R30 ;  /* 0x0031f01e01007387 */ /* 0x000fe20000100a00 */
[C---:B--2---:R-:W-:Y:S08]  /*3c300*/  HMMA.16816.F32.BF16 R40, R44.reuse, R32, R12 ;  /* 0x000000202c28723c */ /* 0x044ff0000004180c */
[C---:B------:R-:W-:Y:S08]  /*3c310*/  HMMA.16816.F32.BF16 R12, R44.reuse, R28, R36 ;  /* 0x0000001c2c0c723c */ /* 0x040ff00000041824 */
[C---:B------:R-:W-:Y:S07]  /*3c320*/  HMMA.16816.F32.BF16 R8, R44.reuse, R24, R8 ;  /* 0x000000182c08723c */ /* 0x040fee0000041808 */
[----:B------:R-:W-:Y:S01]  /*3c330*/  STL.64 [R1+0x3e0], R40 ;  /* 0x0003e02801007387 */ /* 0x000fe20000100a00 */
[----:B------:R-:W-:Y:S02]  /*3c340*/  STL.64 [R1+0x3e8], R42 ;  /* 0x0003e82a01007387 */ /* 0x000fe40000100a00 */
[----:B------:R-:W-:Y:S05]  /*3c350*/  STL.64 [R1+0x31e8], R28 ;  /* 0x0031e81c01007387 */ /* 0x000fea0000100a00 */
[----:B------:R-:W-:Y:S01]  /*3c360*/  STL.64 [R1+0x3d0], R12 ;  /* 0x0003d00c01007387 */ /* 0x000fe20000100a00 */
[----:B------:R-:W-:Y:S01]  /*3c370*/  STL.64 [R1+0x3d8], R14 ;  /* 0x0003d80e01007387 */ /* 0x000fe20000100a00 */
[----:B------:R-:W-:Y:S02]  /*3c380*/  STL.64 [R1+0x31e0], R26 ;  /* 0x0031e01a01007387 */ /* 0x000fe40000100a00 */
[----:B------:R-:W-:Y:S04]  /*3c390*/  STL.64 [R1+0x31d8], R24 ;  /* 0x0031d81801007387 */ /* 0x000fe80000100a00 */
[----:B------:R-:W-:Y:S01]  /*3c3a0*/  STL.64 [R1+0x3c0], R8 ;  /* 0x0003c00801007387 */ /* 0x000fe20000100a00 */
[----:B------:R4:W-:Y:S01]  /*3c3b0*/  STL.64 [R1+0x3c8], R10 ;  /* 0x0003c80a01007387 */ /* 0x0009e20000100a00 */
[----:B------:R-:W-:Y:S02]  /*3c3c0*/  STL.64 [R1+0x31d0], R6 ;  /* 0x0031d00601007387 */ /* 0x000fe40000100a00 */
[----:B------:R3:W-:Y:S01]  /*3c3d0*/  STL.64 [R1+0x31c8], R4 ;  /* 0x0031c80401007387 */ /* 0x0007e20000100a00 */
[C---:B----4-:R-:W-:Y:S08]  /*3c3e0*/  HMMA.16816.F32.BF16 R8, R44.reuse, R4, R48 ;  /* 0x000000042c08723c */ /* 0x050ff00000041830 */
[----:B---3--:R-:W-:Y:S11]  /*3c3f0*/  HMMA.16816.F32.BF16 R4, R44, R20, R56 ;  /* 0x000000142c04723c */ /* 0x008ff60000041838 */
[----:B------:R-:W-:Y:S04]  /*3c400*/  @!UPT UIADD3 URZ, URZ, URZ, URZ ;  /* 0x0000003f3f3ff290 */ /* 0x000fe8000fffe03f */
[----:B------:R0:W-:Y:S01]  /*3c410*/  STL.64 [R1+0x3b0], R8 ;  /* 0x0003b00801007387 */ /* 0x0001e20000100a00 */
[----:B------:R1:W-:Y:S02]  /*3c420*/  STL.64 [R1+0x3b8], R10 ;  /* 0x0003b80a01007387 */ /* 0x0003e40000100a00 */
[----:B------:R-:W-:Y:S02]  /*3c430*/  STL.64 [R1+0x31c0], R22 ;  /* 0x0031c01601007387 */ /* 0x000fe40000100a00 */
[----:B------:R-:W-:Y:S03]  /*3c440*/  STL.64 [R1+0x31b8], R20 ;  /* 0x0031b81401007387 */ /* 0x000fe60000100a00 */
[----:B------:R-:W-:Y:S01]  /*3c450*/  STL.64 [R1+0x3a0], R4 ;  /* 0x0003a00401007387 */ /* 0x000fe20000100a00 */
[----:B------:R-:W-:Y:S03]  /*3c460*/  STL.64 [R1+0x3a8], R6 ;  /* 0x0003a80601007387 */ /* 0x000fe60000100a00 */
[----:B0-----:R-:W2:Y:S01]  /*3c470*/  LDL.LU R8, [R1+0x220] ;  /* 0x0002200001087983 */ /* 0x001ea20000300800 */
[----:B------:R-:W2:Y:S02]  /*3c480*/  LDL.LU R9, [R1+0x224] ;  /* 0x0002240001097983 */ /* 0x000ea40000300800 */
[----:B-1----:R-:W3:Y:S02]  /*3c490*/  LDL.LU R10, [R1+0x228] ;  /* 0x00022800010a7983 */ /* 0x002ee40000300800 */
[----:B------:R-:W3:Y:S02]  /*3c4a0*/  LDL.LU R11, [R1+0x22c] ;  /* 0x00022c00010b7983 */ /* 0x000ee40000300800 */
[----:B---3--:R-:W-:Y:S01]  /*3c4b0*/  STL.64 [R1+0x3190], R10 ;  /* 0x0031900a01007387 */ /* 0x008fe20000100a00 */
[----:B--2---:R0:W-:Y:S03]  /*3c4c0*/  STL.64 [R1+0x3188], R8 ;  /* 0x0031880801007387 */ /* 0x0041e60000100a00 */
[----:B0-----:R-:W2:Y:S01]  /*3c4d0*/  LDL.LU R8, [R1+0x2f0] ;  /* 0x0002f00001087983 */ /* 0x001ea20000300800 */
[----:B------:R-:W2:Y:S02]  /*3c4e0*/  LDL.LU R9, [R1+0x2f4] ;  /* 0x0002f40001097983 */ /* 0x000ea40000300800 */
[----:B------:R-:W3:Y:S02]  /*3c4f0*/  LDL.LU R10, [R1+0x2f8] ;  /* 0x0002f800010a7983 */ /* 0x000ee40000300800 */
[----:B------:R-:W3:Y:S02]  /*3c500*/  LDL.LU R11, [R1+0x2fc] ;  /* 0x0002fc00010b7983 */ /* 0x000ee40000300800 */
[----:B------:R-:W-:-:S02]  /*3c510*/  IMAD.MOV.U32 R3, RZ, RZ, R54 ;  /* 0x000000ffff037224 */ /* 0x000fc400078e0036 */
[----:B------:R-:W-:Y:S01]  /*3c520*/  IMAD.MOV.U32 R2, RZ, RZ, R55 ;  /* 0x000000ffff027224 */ /* 0x000fe200078e0037 */
        /* <DEDUP_REMOVED lines=35> */
[----:B--2---:R0:W-:Y:S03]  /*3c760*/  STL.64 [R1+0x31a8], R8 ;  /* 0x0031a80801007387 */ /* 0x0041e60000100a00 */
[----:B0-----:R-:W2:Y:S01]  /*3c770*/  LDL.LU R8, [R1+0x310] ;  /* 0x0003100001087983 */ /* 0x001ea20000300800 */
[----:B------:R-:W2:Y:S02]  /*3c780*/  LDL.LU R9, [R1+0x314] ;  /* 0x0003140001097983 */ /* 0x000ea40000300800 */
[----:B------:R-:W2:Y:S02]  /*3c790*/  LDL.LU R10, [R1+0x318] ;  /* 0x00031800010a7983 */ /* 0x000ea40000300800 */
[----:B------:R-:W2:Y:S01]  /*3c7a0*/  LDL.LU R11, [R1+0x31c] ;  /* 0x00031c00010b7983 */ /* 0x000ea20000300800 */
[----:B------:R-:W3:Y:S01]  /*3c7b0*/  LDL.LU R36, [R1+0x1e0] ;  /* 0x0001e00001247983 */ /* 0x000ee20000300800 */
[----:B------:R-:W3:Y:S02]  /*3c7c0*/  LDL.LU R37, [R1+0x1e4] ;  /* 0x0001e40001257983 */ /* 0x000ee40000300800 */
[----:B------:R-:W2:Y:S02]  /*3c7d0*/  LDL.LU R38, [R1+0x1e8] ;  /* 0x0001e80001267983 */ /* 0x000ea40000300800 */
[----:B------:R-:W2:Y:S01]  /*3c7e0*/  LDL.LU R39, [R1+0x1ec] ;  /* 0x0001ec0001277983 */ /* 0x000ea20000300800 */
[C---:B----4-:R-:W-:Y:S01]  /*3c7f0*/  HMMA.16816.F32.BF16 R12, R44.reuse, R16, R12 ;  /* 0x000000102c0c723c */ /* 0x050fe2000004180c */
[----:B--2---:R-:W-:Y:S01]  /*3c800*/  STL.64 [R1+0x3170], R38 ;  /* 0x0031702601007387 */ /* 0x004fe20000100a00 */
[----:B---3--:R0:W-:Y:S03]  /*3c810*/  STL.64 [R1+0x3168], R36 ;  /* 0x0031682401007387 */ /* 0x0081e60000100a00 */
        /* <DEDUP_REMOVED lines=12> */
[----:B------:R-:W-:Y:S01]  /*3c8e0*/  STL.64 [R1+0x390], R12 ;  /* 0x0003900c01007387 */ /* 0x000fe20000100a00 */
[----:B------:R0:W-:Y:S03]  /*3c8f0*/  STL.64 [R1+0x398], R14 ;  /* 0x0003980e01007387 */ /* 0x0001e60000100a00 */
[----:B0-----:R-:W2:Y:S01]  /*3c900*/  LDL.LU.64 R14, [R1+0x3218] ;  /* 0x00321800010e7983 */ /* 0x001ea20000300a00 */
[----:B------:R-:W2:Y:S02]  /*3c910*/  LDL.LU.64 R12, [R1+0x3210] ;  /* 0x00321000010c7983 */ /* 0x000ea40000300a00 */
[C---:B--2---:R-:W-:Y:S11]  /*3c920*/  HMMA.16816.F32.BF16 R52, R44.reuse, R12, R52 ;  /* 0x0000000c2c34723c */ /* 0x044ff60000041834 */
[----:B------:R-:W-:Y:S11]  /*3c930*/  @!UPT UIADD3 URZ, URZ, URZ, URZ ;  /* 0x0000003f3f3ff290 */ /* 0x000ff6000fffe03f */
[----:B------:R-:W-:Y:S01]  /*3c940*/  @!UPT UIADD3 URZ, URZ, URZ, URZ ;  /* 0x0000003f3f3ff290 */ /* 0x000fe2000fffe03f */
[----:B------:R0:W-:Y:S01]  /*3c950*/  STL.64 [R1+0x380], R52 ;  /* 0x0003803401007387 */ /* 0x0001e20000100a00 */
[----:B------:R-:W-:Y:S03]  /*3c960*/  STL.64 [R1+0x388], R54 ;  /* 0x0003883601007387 */ /* 0x000fe60000100a00 */
        /* <DEDUP_REMOVED lines=77> */
[----:B------:R-:W-:Y:S02]  /*3ce40*/  STL.64 [R1+0x3158], R34 ;  /* 0x0031582201007387 */ /* 0x000fe40000100a00 */
[----:B------:R3:W-:Y:S02]  /*3ce50*/  STL.64 [R1+0x3150], R32 ;  /* 0x0031502001007387 */ /* 0x0007e40000100a00 */
[C---:B---3--:R-:W-:Y:S01]  /*3ce60*/  HMMA.16816.F32.BF16 R32, R8.reuse, R28, R48 ;  /* 0x0000001c0820723c */ /* 0x048fe20000041830 */
[----:B------:R-:W0:Y:S04]  /*3ce70*/  S2R R54, SR_TID.X ;  /* 0x0000000000367919 */ /* 0x000e280000002100 */
[----:B------:R-:W1:Y:S04]  /*3ce80*/  S2R R55, SR_TID.X ;  /* 0x0000000000377919 */ /* 0x000e680000002100 */
[----:B------:R-:W-:Y:S11]  /*3ce90*/  STL.64 [R1+0x3148], R30 ;  /* 0x0031481e01007387 */ /* 0x000ff60000100a00 */
[----:B------:R-:W-:Y:S03]  /*3cea0*/  @!UPT UIADD3 URZ, URZ, URZ, URZ ;  /* 0x0000003f3f3ff290 */ /* 0x000fe6000fffe03f */
[----:B------:R-:W-:Y:S01]  /*3ceb0*/  STL.64 [R1+0x200], R32 ;  /* 0x0002002001007387 */ /* 0x000fe20000100a00 */
[----:B------:R-:W-:Y:S02]  /*3cec0*/  STL.64 [R1+0x208], R34 ;  /* 0x0002082201007387 */ /* 0x000fe40000100a00 */
[----:B------:R3:W-:Y:S02]  /*3ced0*/  STL.64 [R1+0x3140], R28 ;  /* 0x0031401c01007387 */ /* 0x0007e40000100a00 */
[----:B---3--:R-:W-:Y:S01]  /*3cee0*/  HMMA.16816.F32.BF16 R28, R8, R24, R44 ;  /* 0x00000018081c723c */ /* 0x008fe2000004182c */
[----:B0-----:R-:W-:-:S05]  /*3cef0*/  LOP3.LUT R54, R54, 0x7, RZ, 0xc0, !PT ;  /* 0x0000000736367812 */ /* 0x001fca00078ec0ff */
[----:B------:R-:W-:Y:S02]  /*3cf00*/  IMAD R54, R54, 0x110, RZ ;  /* 0x0000011036367824 */ /* 0x000fe400078e02ff */
[C---:B-1----:R-:W-:Y:S02]  /*3cf10*/  IMAD.SHL.U32 R47, R55.reuse, 0x2, RZ ;  /* 0x00000002372f7824 */ /* 0x042fe400078e00ff */
[----:B------:R-:W-:-:S03]  /*3cf20*/  IMAD.SHL.U32 R55, R55, 0x80, RZ ;  /* 0x0000008037377824 */ /* 0x000fc600078e00ff */
[----:B------:R-:W-:Y:S02]  /*3cf30*/  LOP3.LUT R54, R54, 0x10, R47, 0x78, !PT ;  /* 0x0000001036367812 */ /* 0x000fe400078e782f */
[----:B------:R-:W-:Y:S02]  /*3cf40*/  LDSM.16.MT88.4 R44, [R60+0x3000] ;  /* 0x003000003c2c783b */ /* 0x000fe40000004200 */
[----:B------:R-:W-:-:S06]  /*3cf50*/  LOP3.LUT R54, R54, 0x800, R55, 0xf8, !PT ;  /* 0x0000080036367812 */ /* 0x000fcc00078ef837 */
[----:B------:R-:W-:Y:S01]  /*3cf60*/  STL.64 [R1+0x1f0], R28 ;  /* 0x0001f01c01007387 */ /* 0x000fe20000100a00 */
[----:B------:R-:W-:Y:S02]  /*3cf70*/  STL.64 [R1+0x1f8], R30 ;  /* 0x0001f81e01007387 */ /* 0x000fe40000100a00 */
[----:B------:R-:W-:Y:S02]  /*3cf80*/  STL.64 [R1+0x3138], R26 ;  /* 0x0031381a01007387 */ /* 0x000fe40000100a00 */
[----:B------:R2:W-:Y:S01]  /*3cf90*/  STL.64 [R1+0x3130], R24 ;  /* 0x0031301801007387 */ /* 0x0005e20000100a00 */
[----:B------:R-:W-:Y:S01]  /*3cfa0*/  STL.64 [R1+0x3128], R6 ;  /* 0x0031280601007387 */ /* 0x000fe20000100a00 */
[----:B------:R-:W-:Y:S01]  /*3cfb0*/  LOP3.LUT R54, R54, 0x60, RZ, 0x3c, !PT ;  /* 0x0000006036367812 */ /* 0x000fe200078e3cff */
[----:B------:R0:W-:Y:S01]  /*3cfc0*/  STL.64 [R1+0x3120], R4 ;  /* 0x0031200401007387 */ /* 0x0001e20000100a00 */
[C---:B--2---:R-:W-:Y:S08]  /*3cfd0*/  HMMA.16816.F32.BF16 R24, R8.reuse, R4, R36 ;  /* 0x000000040818723c */ /* 0x044ff00000041824 */
[C---:B0-----:R-:W-:Y:S01]  /*3cfe0*/  HMMA.16816.F32.BF16 R4, R8.reuse, R20, R40 ;  /* 0x000000140804723c */ /* 0x041fe20000041828 */
[----:B------:R-:W0:Y:S04]  /*3cff0*/  LDSM.16.MT88.4 R40, [R54+0x2080] ;  /* 0x002080003628783b */ /* 0x000e280000004200 */
[----:B------:R-:W-:Y:S10]  /*3d000*/  LDSM.16.MT88.4 R36, [R54+0x2000] ;  /* 0x002000003624783b */ /* 0x000ff40000004200 */
[----:B------:R-:W-:Y:S01]  /*3d010*/  STL.64 [R1+0x1e0], R24 ;  /* 0x0001e01801007387 */ /* 0x000fe20000100a00 */
[----:B------:R-:W-:Y:S02]  /*3d020*/  STL.64 [R1+0x1e8], R26 ;  /* 0x0001e81a01007387 */ /* 0x000fe40000100a00 */
[----:B------:R-:W-:Y:S02]  /*3d030*/  STL.64 [R1+0x3118], R22 ;  /* 0x0031181601007387 */ /* 0x000fe40000100a00 */
[----:B------:R-:W-:Y:S03]  /*3d040*/  STL.64 [R1+0x3110], R20 ;  /* 0x0031101401007387 */ /* 0x000fe60000100a00 */
[----:B------:R-:W-:Y:S01]  /*3d050*/  STL.64 [R1+0x1d0], R4 ;  /* 0x0001d00401007387 */ /* 0x000fe20000100a00 */
[----:B------:R4:W-:Y:S02]  /*3d060*/  STL.64 [R1+0x1d8], R6 ;  /* 0x0001d80601007387 */ /* 0x0009e40000100a00 */
[----:B----4-:R-:W-:Y:S01]  /*3d070*/  HMMA.16816.F32.BF16 R4, R8, R16, R56 ;  /* 0x000000100804723c */ /* 0x010fe20000041838 */
[----:B0-----:R-:W-:Y:S01]  /*3d080*/  STL.64 [R1+0x30f8], R42 ;  /* 0x0030f82a01007387 */ /* 0x001fe20000100a00 */
[----:B------:R0:W-:Y:S02]  /*3d090*/  STL.64 [R1+0x30f0], R40 ;  /* 0x0030f02801007387 */ /* 0x0001e40000100a00 */
[----:B------:R-:W-:Y:S02]  /*3d0a0*/  STL.64 [R1+0x3108], R18 ;  /* 0x0031081201007387 */ /* 0x000fe40000100a00 */
[----:B------:R1:W-:Y:S11]  /*3d0b0*/  STL.64 [R1+0x3100], R16 ;  /* 0x0031001001007387 */ /* 0x0003f60000100a00 */
[----:B------:R-:W-:Y:S06]  /*3d0c0*/  @!UPT UIADD3 URZ, URZ, URZ, URZ ;  /* 0x0000003f3f3ff290 */ /* 0x000fec000fffe03f */
[----:B------:R2:W-:Y:S01]  /*3d0d0*/  STL.64 [R1+0x1c0], R4 ;  /* 0x0001c00401007387 */ /* 0x0005e20000100a00 */
[----:B------:R3:W-:Y:S02]  /*3d0e0*/  STL.64 [R1+0x1c8], R6 ;  /* 0x0001c80601007387 */ /* 0x0007e40000100a00 */
[----:B0-----:R-:W4:Y:S02]  /*3d0f0*/  LDL.LU R40, [R1+0x120] ;  /* 0x0001200001287983 */ /* 0x001f240000300800 */
[----:B------:R-:W4:Y:S01]  /*3d100*/  LDL.LU R41, [R1+0x124] ;  /* 0x0001240001297983 */ /* 0x000f220000300800 */
[----:B------:R-:W4:Y:S01]  /*3d110*/  LDL.LU R42, [R1+0x128] ;  /* 0x00012800012a7983 */ /* 0x000f220000300800 */
[----:B------:R-:W4:Y:S02]  /*3d120*/  LDL.LU R43, [R1+0x12c] ;  /* 0x00012c00012b7983 */ /* 0x000f240000300800 */
[----:B-1----:R-:W4:Y:S02]  /*3d130*/  LDL.LU R16, [R1+0x130] ;  /* 0x0001300001107983 */ /* 0x002f240000300800 */
        /* <DEDUP_REMOVED lines=23> */
[----:B--2---:R-:W2:Y:S02]  /*3d2b0*/  LDL.LU R4, [R1+0x150] ;  /* 0x0001500001047983 */ /* 0x004ea40000300800 */
[----:B------:R-:W2:Y:S01]  /*3d2c0*/  LDL.LU R5, [R1+0x154] ;  /* 0x0001540001057983 */ /* 0x000ea20000300800 */
[----:B---3--:R-:W2:Y:S01]  /*3d2d0*/  LDL.LU R6, [R1+0x158] ;  /* 0x0001580001067983 */ /* 0x008ea20000300800 */
[----:B------:R-:W2:Y:S02]  /*3d2e0*/  LDL.LU R7, [R1+0x15c] ;  /* 0x00015c0001077983 */ /* 0x000ea40000300800 */
[----:B------:R-:W3:Y:S02]  /*3d2f0*/  LDL.LU R56, [R1+0x110] ;  /* 0x0001100001387983 */ /* 0x000ee40000300800 */
[----:B------:R-:W3:Y:S01]  /*3d300*/  LDL.LU R57, [R1+0x114] ;  /* 0x0001140001397983 */ /* 0x000ee20000300800 */
[----:B------:R-:W3:Y:S01]  /*3d310*/  LDL.LU R58, [R1+0x118] ;  /* 0x00011800013a7983 */ /* 0x000ee20000300800 */
[----:B------:R-:W3:Y:S02]  /*3d320*/  LDL.LU R59, [R1+0x11c] ;  /* 0x00011c00013b7983 */ /* 0x000ee40000300800 */
[----:B------:R-:W-:Y:S02]  /*3d330*/  STL.64 [R1+0x3078], R46 ;  /* 0x0030782e01007387 */ /* 0x000fe40000100a00 */
[----:B------:R0:W-:Y:S02]  /*3d340*/  STL.64 [R1+0x3070], R44 ;  /* 0x0030702c01007387 */ /* 0x0001e40000100a00 */
[----:B0-----:R-:W2:Y:S01]  /*3d350*/  LDL.LU R44, [R1] ;  /* 0x00000000012c7983 */ /* 0x001ea20000300800 */
[----:B------:R-:W2:Y:S02]  /*3d360*/  LDL.LU R45, [R1+0x4] ;  /* 0x00000400012d7983 */ /* 0x000ea40000300800 */
[----:B------:R-:W2:Y:S02]  /*3d370*/  LDL.LU R46, [R1+0x8] ;  /* 0x00000800012e7983 */ /* 0x000ea40000300800 */
[----:B------:R-:W2:Y:S01]  /*3d380*/  LDL.LU R47, [R1+0xc] ;  /* 0x00000c00012f7983 */ /* 0x000ea20000300800 */
[----:B------:R-:W0:Y:S02]  /*3d390*/  S2R R54, SR_TID.X ;  /* 0x0000000000367919 */ /* 0x000e240000002100 */
[----:B0-----:R-:W-:-:S02]  /*3d3a0*/  IMAD.SHL.U32 R55, R54, 0x80, RZ ;  /* 0x0000008036377824 */ /* 0x001fc400078e00ff */
[----:B------:R-:W-:Y:S01]  /*3d3b0*/  IMAD.SHL.U32 R54, R54, 0x2, RZ ;  /* 0x0000000236367824 */ /* 0x000fe200078e00ff */
[C---:B----4-:R-:W-:Y:S11]  /*3d3c0*/  HMMA.16816.F32.BF16 R48, R8.reuse, R12, R48 ;  /* 0x0000000c0830723c */ /* 0x050ff60000041830 */
[----:B------:R-:W-:Y:S11]  /*3d3d0*/  @!UPT UIADD3 URZ, URZ, URZ, URZ ;  /* 0x0000003f3f3ff290 */ /* 0x000ff6000fffe03f */
[----:B------:R-:W-:Y:S01]  /*3d3e0*/  @!UPT UIADD3 URZ, URZ, URZ, URZ ;  /* 0x0000003f3f3ff290 */ /* 0x000fe2000fffe03f */
[----:B------:R-:W-:Y:S01]  /*3d3f0*/  STL.64 [R1+0x1b0], R48 ;  /* 0x0001b03001007387 */ /* 0x000fe20000100a00 */
[----:B------:R-:W-:Y:S02]  /*3d400*/  STL.64 [R1+0x1b8], R50 ;  /* 0x0001b83201007387 */ /* 0x000fe40000100a00 */
[----:B------:R-:W0:Y:S02]  /*3d410*/  LDSM.16.MT88.4 R48, [R60+0x3080] ;  /* 0x003080003c30783b */ /* 0x000e240000004200 */
[----:B0-----:R-:W-:Y:S02]  /*3d420*/  STL.64 [R1+0x3038], R50 ;  /* 0x0030383201007387 */ /* 0x001fe40000100a00 */
[----:B------:R0:W-:Y:S02]  /*3d430*/  STL.64 [R1+0x3030], R48 ;  /* 0x0030303001007387 */ /* 0x0001e40000100a00 */
[----:B0-----:R-:W4:Y:S01]  /*3d440*/  LDL.LU R48, [R1+0x40] ;  /* 0x0000400001307983 */ /* 0x001f220000300800 */
[----:B------:R-:W4:Y:S02]  /*3d450*/  LDL.LU R49, [R1+0x44] ;  /* 0x0000440001317983 */ /* 0x000f240000300800 */
[----:B------:R-:W4:Y:S02]  /*3d460*/  LDL.LU R50, [R1+0x48] ;  /* 0x0000480001327983 */ /* 0x000f240000300800 */
[----:B------:R-:W4:Y:S01]  /*3d470*/  LDL.LU R51, [R1+0x4c] ;  /* 0x00004c0001337983 */ /* 0x000f220000300800 */
[----:B------:R0:W-:Y:S04]  /*3d480*/  STL [R1+0x2e18], R60 ;  /* 0x002e183c01007387 */ /* 0x0001e80000100800 */
[----:B0-----:R-:W0:Y:S01]  /*3d490*/  S2R R60, SR_TID.X ;  /* 0x00000000003c7919 */ /* 0x001e220000002100 */
[----:B------:R-:W-:Y:S01]  /*3d4a0*/  HMMA.16816.F32.BF16 R8, R8, R52, R32 ;  /* 0x000000340808723c */ /* 0x000fe20000041820 */
[----:B0-----:R-:W-:-:S05]  /*3d4b0*/  LOP3.LUT R60, R60, 0x7, RZ, 0xc0, !PT ;  /* 0x000000073c3c7812 */ /* 0x001fca00078ec0ff */
[----:B------:R-:W-:-:S05]  /*3d4c0*/  IMAD R60, R60, 0x110, RZ ;  /* 0x000001103c3c7824 */ /* 0x000fca00078e02ff */
[----:B------:R-:W-:Y:S02]  /*3d4d0*/  LOP3.LUT R60, R60, 0x10, R54, 0x78, !PT ;  /* 0x000000103c3c7812 */ /* 0x000fe400078e7836 */
[----:B------:R-:W2:Y:S02]  /*3d4e0*/  LDL.LU R54, [R1+0x3164] ;  /* 0x0031640001367983 */ /* 0x000ea40000300800 */
[----:B------:R-:W-:Y:S02]  /*3d4f0*/  LOP3.LUT R60, R60, 0x800, R55, 0xf8, !PT ;  /* 0x000008003c3c7812 */ /* 0x000fe400078ef837 */
[----:B------:R-:W2:Y:S01]  /*3d500*/  LDL.LU R55, [R1+0x3160] ;  /* 0x0031600001377983 */ /* 0x000ea20000300800 */
[----:B------:R-:W2:Y:S02]  /*3d510*/  LDL.LU.64 R34, [R1+0x3158] ;  /* 0x0031580001227983 */ /* 0x000ea40000300a00 */
[----:B------:R-:W2:Y:S01]  /*3d520*/  LDL.LU.64 R32, [R1+0x3150] ;  /* 0x0031500001207983 */ /* 0x000ea20000300a00 */
[----:B------:R-:W-:-:S02]  /*3d530*/  LOP3.LUT R60, R60, 0x20, RZ, 0x3c, !PT ;  /* 0x000000203c3c7812 */ /* 0x000fc400078e3cff */
[----:B------:R-:W-:Y:S01]  /*3d540*/  STL.64 [R1+0x90], R8 ;  /* 0x0000900801007387 */ /* 0x000fe20000100a00 */
[----:B------:R-:W-:Y:S03]  /*3d550*/  STL.64 [R1+0x98], R10 ;  /* 0x0000980a01007387 */ /* 0x000fe60000100a00 */
        /* <DEDUP_REMOVED lines=52> */
[----:B0-----:R-:W3:Y:S01]  /*3d8a0*/  LDL.LU.64 R58, [R1+0x30e8] ;  /* 0x0030e800013a7983 */ /* 0x001ee20000300a00 */
[----:B------:R-:W2:Y:S02]  /*3d8b0*/  LDL.LU.64 R56, [R1+0x30e0] ;  /* 0x0030e00001387983 */ /* 0x000ea40000300a00 */
[----:B------:R-:W-:Y:S02]  /*3d8c0*/  STL.64 [R1+0x3098], R14 ;  /* 0x0030980e01007387 */ /* 0x000fe40000100a00 */
[----:B------:R0:W-:Y:S02]  /*3d8d0*/  STL.64 [R1+0x3090], R12 ;  /* 0x0030900c01007387 */ /* 0x0001e40000100a00 */
[----:B0-----:R-:W2:Y:S01]  /*3d8e0*/  LDL.LU R12, [R1+0x20] ;  /* 0x00002000010c7983 */ /* 0x001ea20000300800 */
[----:B------:R-:W2:Y:S02]  /*3d8f0*/  LDL.LU R13, [R1+0x24] ;  /* 0x00002400010d7983 */ /* 0x000ea40000300800 */
[----:B------:R-:W2:Y:S02]  /*3d900*/  LDL.LU R14, [R1+0x28] ;  /* 0x00002800010e7983 */ /* 0x000ea40000300800 */
[----:B------:R-:W2:Y:S01]  /*3d910*/  LDL.LU R15, [R1+0x2c] ;  /* 0x00002c00010f7983 */ /* 0x000ea20000300800 */
[----:B----4-:R-:W-:Y:S01]  /*3d920*/  HMMA.16816.F32.BF16 R36, R36, R52, R48 ;  /* 0x000000342424723c */ /* 0x010fe20000041830 */
[----:B------:R-:W4:Y:S11]  /*3d930*/  LDL.LU R48, [R1+0x1a0] ;  /* 0x0001a00001307983 */ /* 0x000f360000300800 */
[----:B------:R-:W-:Y:S11]  /*3d940*/  @!UPT UIADD3 URZ, URZ, URZ, URZ ;  /* 0x0000003f3f3ff290 */ /* 0x000ff6000fffe03f */
[----:B------:R-:W-:Y:S01]  /*3d950*/  STL.64 [R1+0x40], R36 ;  /* 0x0000402401007387 */ /* 0x000fe20000100a00 */
[----:B------:R2:W-:Y:S02]  /*3d960*/  STL.64 [R1+0x48], R38 ;  /* 0x0000482601007387 */ /* 0x0005e40000100a00 */
[----:B------:R-:W4:Y:S02]  /*3d970*/  LDL.LU R49, [R1+0x1a4] ;  /* 0x0001a40001317983 */ /* 0x000f240000300800 */
[----:B------:R-:W4:Y:S01]  /*3d980*/  LDL.LU R50, [R1+0x1a8] ;  /* 0x0001a80001327983 */ /* 0x000f220000300800 */
[----:B------:R-:W4:Y:S01]  /*3d990*/  LDL.LU R51, [R1+0x1ac] ;  /* 0x0001ac0001337983 */ /* 0x000f220000300800 */
[----:B------:R-:W-:Y:S02]  /*3d9a0*/  STL.64 [R1+0x3088], R54 ;  /* 0x0030883601007387 */ /* 0x000fe40000100a00 */
[----:B------:R0:W-:Y:S01]  /*3d9b0*/  STL.64 [R1+0x3080], R52 ;  /* 0x0030803401007387 */ /* 0x0001e20000100a00 */
[C---:B--2---:R-:W-:Y:S08]  /*3d9c0*/  HMMA.16816.F32.BF16 R36, R40.reuse, R32, R12 ;  /* 0x000000202824723c */ /* 0x044ff0000004180c */
[C---:B------:R-:W-:Y:S08]  /*3d9d0*/  HMMA.16816.F32.BF16 R12, R40.reuse, R28, R8 ;  /* 0x0000001c280c723c */ /* 0x040ff00000041808 */
[----:B------:R-:W-:Y:S07]  /*3d9e0*/  HMMA.16816.F32.BF16 R8, R40, R24, R44 ;  /* 0x000000182808723c */ /* 0x000fee000004182c */
[----:B------:R-:W-:Y:S01]  /*3d9f0*/  STL.64 [R1+0x20], R36 ;  /* 0x0000202401007387 */ /* 0x000fe20000100a00 */
[----:B------:R-:W-:Y:S02]  /*3da00*/  STL.64 [R1+0x28], R38 ;  /* 0x0000282601007387 */ /* 0x000fe40000100a00 */
[----:B0-----:R-:W2:Y:S05]  /*3da10*/  LDL.LU R52, [R1+0x2d0] ;  /* 0x0002d00001347983 */ /* 0x001eaa0000300800 */
[----:B------:R0:W-:Y:S01]  /*3da20*/  STL.64 [R1+0x10], R12 ;  /* 0x0000100c01007387 */ /* 0x0001e20000100a00 */
[----:B------:R1:W-:Y:S07]  /*3da30*/  STL.64 [R1+0x18], R14 ;  /* 0x0000180e01007387 */ /* 0x0003ee0000100a00 */
[----:B------:R1:W-:Y:S02]  /*3da40*/  STL.64 [R1], R8 ;  /* 0x0000000801007387 */ /* 0x0003e40000100a00 */
[----:B------:R3:W-:Y:S02]  /*3da50*/  STL.64 [R1+0x8], R10 ;  /* 0x0000080a01007387 */ /* 0x0007e40000100a00 */
[----:B------:R-:W2:Y:S01]  /*3da60*/  LDL.LU R53, [R1+0x2d4] ;  /* 0x0002d40001357983 */ /* 0x000ea20000300800 */
[----:B------:R-:W2:Y:S01]  /*3da70*/  LDL.LU R54, [R1+0x2d8] ;  /* 0x0002d80001367983 */ /* 0x000ea20000300800 */
[----:B------:R-:W2:Y:S03]  /*3da80*/  LDL.LU R55, [R1+0x2dc] ;  /* 0x0002dc0001377983 */ /* 0x000ea60000300800 */
[----:B0-----:R-:W2:Y:S01]  /*3da90*/  LDL.LU R12, [R1+0x2c0] ;  /* 0x0002c000010c7983 */ /* 0x001ea20000300800 */
[----:B------:R-:W2:Y:S02]  /*3daa0*/  LDL.LU R13, [R1+0x2c4] ;  /* 0x0002c400010d7983 */ /* 0x000ea40000300800 */
[----:B-1----:R-:W2:Y:S02]  /*3dab0*/  LDL.LU R14, [R1+0x2c8] ;  /* 0x0002c800010e7983 */ /* 0x002ea40000300800 */
[----:B------:R-:W2:Y:S01]  /*3dac0*/  LDL.LU R15, [R1+0x2cc] ;  /* 0x0002cc00010f7983 */ /* 0x000ea20000300800 */
[----:B------:R-:W2:Y:S01]  /*3dad0*/  LDL.LU R44, [R1+0x2b0] ;  /* 0x0002b000012c7983 */ /* 0x000ea20000300800 */
[----:B------:R-:W2:Y:S02]  /*3dae0*/  LDL.LU R45, [R1+0x2b4] ;  /* 0x0002b400012d7983 */ /* 0x000ea40000300800 */
[----:B------:R-:W2:Y:S02]  /*3daf0*/  LDL.LU R46, [R1+0x2b8] ;  /* 0x0002b800012e7983 */ /* 0x000ea40000300800 */
[----:B------:R-:W-:-:S02]  /*3db00*/  IMAD.MOV.U32 R47, RZ, RZ, R56 ;  /* 0x000000ffff2f7224 */ /* 0x000fc400078e0038 */
[----:B------:R-:W-:Y:S01]  /*3db10*/  IMAD.MOV.U32 R36, RZ, RZ, R57 ;  /* 0x000000ffff247224 */ /* 0x000fe200078e0039 */
[----:B------:R-:W2:Y:S01]  /*3db20*/  LDL.LU R56, [R1+0x30d8] ;  /* 0x0030d80001387983 */ /* 0x000ea20000300800 */
[----:B------:R-:W2:Y:S02]  /*3db30*/  LDL.LU R57, [R1+0x30d4] ;  /* 0x0030d40001397983 */ /* 0x000ea40000300800 */
[----:B---3--:R-:W-:Y:S02]  /*3db40*/  IMAD.MOV.U32 R37, RZ, RZ, R58 ;  /* 0x000000ffff257224 */ /* 0x008fe400078e003a */
[----:B------:R-:W-:Y:S01]  /*3db50*/  IMAD.MOV.U32 R38, RZ, RZ, R59 ;  /* 0x000000ffff267224 */ /* 0x000fe200078e003b */
[----:B------:R-:W2:Y:S01]  /*3db60*/  LDL.LU R58, [R1+0x30d0] ;  /* 0x0030d000013a7983 */ /* 0x000ea20000300800 */
[----:B------:R-:W2:Y:S02]  /*3db70*/  LDL.LU R59, [R1+0x30cc] ;  /* 0x0030cc00013b7983 */ /* 0x000ea40000300800 */
[----:B------:R-:W3:Y:S02]  /*3db80*/  LDL.LU R39, [R1+0x29c] ;  /* 0x00029c0001277983 */ /* 0x000ee40000300800 */
[----:B------:R-:W-:-:S02]  /*3db90*/  IMAD.MOV.U32 R8, RZ, RZ, R7 ;  /* 0x000000ffff087224 */ /* 0x000fc400078e0007 */
[----:B------:R-:W-:Y:S01]  /*3dba0*/  IMAD.MOV.U32 R9, RZ, RZ, R26 ;  /* 0x000000ffff097224 */ /* 0x000fe200078e001a */
[----:B------:R-:W3:Y:S01]  /*3dbb0*/  LDL.LU R7, [R1+0x30c8] ;  /* 0x0030c80001077983 */ /* 0x000ee20000300800 */
[----:B------:R-:W3:Y:S02]  /*3dbc0*/  LDL.LU R26, [R1+0x30c4] ;  /* 0x0030c400011a7983 */ /* 0x000ee40000300800 */
[----:B------:R-:W-:Y:S02]  /*3dbd0*/  IMAD.MOV.U32 R10, RZ, RZ, R27 ;  /* 0x000000ffff0a7224 */ /* 0x000fe400078e001b */
[----:B------:R-:W3:Y:S01]  /*3dbe0*/  LDL.LU R27, [R1+0x30c0] ;  /* 0x0030c000011b7983 */ /* 0x000ee20000300800 */
[C---:B----4-:R-:W-:Y:S01]  /*3dbf0*/  HMMA.16816.F32.BF16 R48, R40.reuse, R20, R48 ;  /* 0x000000142830723c */ /* 0x050fe20000041830 */
[----:B------:R-:W4:Y:S11]  /*3dc00*/  LDL.LU R11, [R1+0x28c] ;  /* 0x00028c00010b7983 */ /* 0x000f360000300800 */
[----:B------:R-:W-:Y:S11]  /*3dc10*/  @!UPT UIADD3 URZ, URZ, URZ, URZ ;  /* 0x0000003f3f3ff290 */ /* 0x000ff6000fffe03f */
[----:B------:R-:W-:Y:S01]  /*3dc20*/  @!UPT UIADD3 URZ, URZ, URZ, URZ ;  /* 0x0000003f3f3ff290 */ /* 0x000fe2000fffe03f */
[----:B------:R-:W-:Y:S02]  /*3dc30*/  IMAD.MOV.U32 R33, RZ, RZ, R49 ;  /* 0x000000ffff217224 */ /* 0x000fe400078e0031 */
[----:B------:R-:W-:Y:S02]  /*3dc40*/  IMAD.MOV.U32 R32, RZ, RZ, R51 ;  /* 0x000000ffff207224 */ /* 0x000fe400078e0033 */
[----:B------:R-:W-:Y:S02]  /*3dc50*/  IMAD.MOV.U32 R60, RZ, RZ, R50 ;  /* 0x000000ffff3c7224 */ /* 0x000fe400078e0032 */
[----:B------:R-:W-:Y:S02]  /*3dc60*/  IMAD.MOV.U32 R49, RZ, RZ, R31 ;  /* 0x000000ffff317224 */ /* 0x000fe400078e001f */
[----:B------:R-:W-:Y:S02]  /*3dc70*/  IMAD.MOV.U32 R50, RZ, RZ, R34 ;  /* 0x000000ffff327224 */ /* 0x000fe400078e0022 */
[----:B------:R-:W-:Y:S01]  /*3dc80*/  IMAD.MOV.U32 R51, RZ, RZ, R35 ;  /* 0x000000ffff337224 */ /* 0x000fe200078e0023 */
[C---:B--2---:R-:W-:Y:S08]  /*3dc90*/  HMMA.16816.F32.BF16 R56, R40.reuse, R4, R56 ;  /* 0x000000042838723c */ /* 0x044ff00000041838 */
[----:B------:R-:W-:Y:S11]  /*3dca0*/  HMMA.16816.F32.BF16 R12, R40, R16, R12 ;  /* 0x00000010280c723c */ /* 0x000ff6000004180c */
[----:B------:R-:W-:Y:S04]  /*3dcb0*/  @!UPT UIADD3 URZ, URZ, URZ, URZ ;  /* 0x0000003f3f3ff290 */ /* 0x000fe8000fffe03f */
[----:B------:R-:W-:Y:S01]  /*3dcc0*/  STL.64 [R1+0x2e00], R58 ;  /* 0x002e003a01007387 */ /* 0x000fe20000100a00 */
[----:B------:R0:W-:Y:S02]  /*3dcd0*/  STL.64 [R1+0x2df8], R56 ;  /* 0x002df83801007387 */ /* 0x0001e40000100a00 */
[----:B0-----:R-:W-:Y:S02]  /*3dce0*/  IMAD.MOV.U32 R56, RZ, RZ, R6 ;  /* 0x000000ffff387224 */ /* 0x001fe400078e0006 */
[----:B---3--:R-:W-:Y:S01]  /*3dcf0*/  IMAD.MOV.U32 R57, RZ, RZ, R7 ;  /* 0x000000ffff397224 */ /* 0x008fe200078e0007 */
[----:B------:R-:W2:Y:S01]  /*3dd00*/  LDL.LU R6, [R1+0x30bc] ;  /* 0x0030bc0001067983 */ /* 0x000ea20000300800 */
[----:B------:R-:W2:Y:S02]  /*3dd10*/  LDL.LU R7, [R1+0x30b8] ;  /* 0x0030b80001077983 */ /* 0x000ea40000300800 */
[----:B------:R-:W-:Y:S02]  /*3dd20*/  IMAD.MOV.U32 R58, RZ, RZ, R26 ;  /* 0x000000ffff3a7224 */ /* 0x000fe400078e001a */
[----:B------:R-:W-:Y:S01]  /*3dd30*/  IMAD.MOV.U32 R59, RZ, RZ, R27 ;  /* 0x000000ffff3b7224 */ /* 0x000fe200078e001b */
[----:B------:R-:W4:Y:S01]  /*3dd40*/  LDL.LU R26, [R1+0x30b4] ;  /* 0x0030b400011a7983 */ /* 0x000f220000300800 */
[----:B------:R-:W4:Y:S02]  /*3dd50*/  LDL.LU R27, [R1+0x30b0] ;  /* 0x0030b000011b7983 */ /* 0x000f240000300800 */
[----:B------:R0:W-:Y:S02]  /*3dd60*/  STL [R1+0x1a0], R48 ;  /* 0x0001a03001007387 */ /* 0x0001e40000100800 */
[----:B0-----:R-:W-:-:S02]  /*3dd70*/  IMAD.MOV.U32 R48, RZ, RZ, R30 ;  /* 0x000000ffff307224 */ /* 0x001fc400078e001e */
[----:B------:R-:W3:Y:S01]  /*3dd80*/  LDL.LU R30, [R1+0x30ac] ;  /* 0x0030ac00011e7983 */ /* 0x000ee20000300800 */
[----:B------:R-:W3:Y:S02]  /*3dd90*/  LDL.LU R31, [R1+0x30a8] ;  /* 0x0030a800011f7983 */ /* 0x000ee40000300800 */
[----:B------:R-:W2:Y:S02]  /*3dda0*/  LDL.LU R34, [R1+0x30a4] ;  /* 0x0030a40001227983 */ /* 0x000ea40000300800 */
[----:B------:R-:W2:Y:S01]  /*3ddb0*/  LDL.LU R35, [R1+0x30a0] ;  /* 0x0030a00001237983 */ /* 0x000ea20000300800 */
[----:B------:R-:W-:Y:S01]  /*3ddc0*/  STL [R1+0x2e48], R32 ;  /* 0x002e482001007387 */ /* 0x000fe20000100800 */
[----:B------:R-:W-:Y:S02]  /*3ddd0*/  STL [R1+0x2e44], R60 ;  /* 0x002e443c01007387 */ /* 0x000fe40000100800 */
[----:B------:R-:W-:Y:S02]  /*3dde0*/  STL [R1+0x2e40], R33 ;  /* 0x002e402101007387 */ /* 0x000fe40000100800 */
[----:B------:R-:W-:Y:S01]  /*3ddf0*/  STL.64 [R1+0x2c0], R12 ;  /* 0x0002c00c01007387 */ /* 0x000fe20000100a00 */
[----:B------:R0:W-:Y:S04]  /*3de00*/  STL.64 [R1+0x2c8], R14 ;  /* 0x0002c80e01007387 */ /* 0x0001e80000100a00 */
[----:B0-----:R-:W2:Y:S01]  /*3de10*/  LDL.LU.64 R14, [R1+0x3098] ;  /* 0x00309800010e7983 */ /* 0x001ea20000300a00 */
[----:B------:R-:W2:Y:S02]  /*3de20*/  LDL.LU.64 R12, [R1+0x3090] ;  /* 0x00309000010c7983 */ /* 0x000ea40000300a00 */
[C---:B--2---:R-:W-:Y:S11]  /*3de30*/  HMMA.16816.F32.BF16 R52, R40.reuse, R12, R52 ;  /* 0x0000000c2834723c */ /* 0x044ff60000041834 */
[----:B------:R-:W-:Y:S11]  /*3de40*/  @!UPT UIADD3 URZ, URZ, URZ, URZ ;  /* 0x0000003f3f3ff290 */ /* 0x000ff6000fffe03f */
[----:B------:R-:W-:Y:S01]  /*3de50*/  @!UPT UIADD3 URZ, URZ, URZ, URZ ;  /* 0x0000003f3f3ff290 */ /* 0x000fe2000fffe03f */
[----:B------:R0:W-:Y:S01]  /*3de60*/  STL [R1+0x2d0], R52 ;  /* 0x0002d03401007387 */ /* 0x0001e20000100800 */
[----:B------:R-:W-:Y:S02]  /*3de70*/  IMAD.MOV.U32 R60, RZ, RZ, R54 ;  /* 0x000000ffff3c7224 */ /* 0x000fe400078e0036 */
[----:B------:R-:W-:Y:S02]  /*3de80*/  IMAD.MOV.U32 R33, RZ, RZ, R55 ;  /* 0x000000ffff217224 */ /* 0x000fe400078e0037 */
[----:B------:R-:W-:Y:S01]  /*3de90*/  IMAD.MOV.U32 R32, RZ, RZ, R53 ;  /* 0x000000ffff207224 */ /* 0x000fe200078e0035 */
[----:B------:R-:W2:Y:S04]  /*3dea0*/  LDL.LU.64 R54, [R1+0x3088] ;  /* 0x0030880001367983 */ /* 0x000ea80000300a00 */
[----:B0-----:R-:W2:Y:S02]  /*3deb0*/  LDL.LU.64 R52, [R1+0x3080] ;  /* 0x0030800001347983 */ /* 0x001ea40000300a00 */
[----:B--2---:R-:W-:Y:S02]  /*3dec0*/  HMMA.16816.F32.BF16 R40, R40, R52, R44 ;  /* 0x000000342828723c */ /* 0x004fe4000004182c */
[----:B------:R-:W2:Y:S01]  /*3ded0*/  LDL.LU.64 R46, [R1+0x3078] ;  /* 0x00307800012e7983 */ /* 0x000ea20000300a00 */
[----:B------:R-:W2:Y:S11]  /*3dee0*/  LDL.LU.64 R44, [R1+0x3070] ;  /* 0x00307000012c7983 */ /* 0x000eb60000300a00 */
[----:B------:R-:W-:Y:S09]  /*3def0*/  @!UPT UIADD3 URZ, URZ, URZ, URZ ;  /* 0x0000003f3f3ff290 */ /* 0x000ff2000fffe03f */
[----:B------:R2:W-:Y:S01]  /*3df00*/  STL.64 [R1+0x2b8], R42 ;  /* 0x0002b82a01007387 */ /* 0x0005e20000100a00 */
[----:B------:R-:W-:Y:S02]  /*3df10*/  IMAD.MOV.U32 R12, RZ, RZ, R40 ;  /* 0x000000ffff0c7224 */ /* 0x000fe400078e0028 */
[----:B------:R-:W-:Y:S02]  /*3df20*/  IMAD.MOV.U32 R13, RZ, RZ, R41 ;  /* 0x000000ffff0d7224 */ /* 0x000fe400078e0029 */
[----:B------:R-:W-:Y:S01]  /*3df30*/  STL.64 [R1+0x3040], R54 ;  /* 0x0030403601007387 */ /* 0x000fe20000100a00 */
[----:B---3--:R-:W-:Y:S01]  /*3df40*/  STL.64 [R1+0x3028], R30 ;  /* 0x0030281e01007387 */ /* 0x008fe20000100a00 */
[C---:B--2---:R-:W-:Y:S08]  /*3df50*/  HMMA.16816.F32.BF16 R40, R44.reuse, R34, R56 ;  /* 0x000000222c28723c */ /* 0x044ff00000041838 */
[C---:B------:R-:W-:Y:S08]  /*3df60*/  HMMA.16816.F32.BF16 R36, R44.reuse, R30, R36 ;  /* 0x0000001e2c24723c */ /* 0x040ff00000041824 */
[----:B----4-:R-:W-:Y:S08]  /*3df70*/  HMMA.16816.F32.BF16 R8, R44, R26, R8 ;  /* 0x0000001a2c08723c */ /* 0x010ff00000041808 */
[----:B------:R-:W-:-:S02]  /*3df80*/  IMAD.MOV.U32 R29, RZ, RZ, R40 ;  /* 0x000000ffff1d7224 */ /* 0x000fc400078e0028 */
[----:B------:R-:W-:-:S06]  /*3df90*/  IMAD.MOV.U32 R28, RZ, RZ, R41 ;  /* 0x000000ffff1c7224 */ /* 0x000fcc00078e0029 */
[----:B------:R-:W-:Y:S01]  /*3dfa0*/  IMAD.MOV.U32 R25, RZ, RZ, R36 ;  /* 0x000000ffff197224 */ /* 0x000fe200078e0024 */
[----:B------:R-:W-:Y:S01]  /*3dfb0*/  STL.64 [R1+0x3020], R28 ;  /* 0x0030201c01007387 */ /* 0x000fe20000100a00 */
[----:B------:R-:W2:Y:S05]  /*3dfc0*/  LDL.LU R36, [R1+0x260] ;  /* 0x0002600001247983 */ /* 0x000eaa0000300800 */
[----:B------:R-:W-:Y:S02]  /*3dfd0*/  STL.64 [R1+0x280], R8 ;  /* 0x0002800801007387 */ /* 0x000fe40000100a00 */
[----:B------:R0:W-:Y:S02]  /*3dfe0*/  STL.64 [R1+0x288], R10 ;  /* 0x0002880a01007387 */ /* 0x0001e40000100a00 */
[----:B0-----:R-:W-:Y:S01]  /*3dff0*/  HMMA.16816.F32.BF16 R8, R44, R6, R48 ;  /* 0x000000062c08723c */ /* 0x001fe20000041830 */
[----:B------:R-:W-:-:S02]  /*3e000*/  IMAD.MOV.U32 R24, RZ, RZ, R37 ;  /* 0x000000ffff187224 */ /* 0x000fc400078e0025 */
[----:B------:R-:W-:Y:S01]  /*3e010*/  IMAD.MOV.U32 R21, RZ, RZ, R38 ;  /* 0x000000ffff157224 */ /* 0x000fe200078e0026 */
[----:B------:R-:W2:Y:S01]  /*3e020*/  LDL.LU R37, [R1+0x264] ;  /* 0x0002640001257983 */ /* 0x000ea20000300800 */
[----:B------:R-:W-:Y:S02]  /*3e030*/  IMAD.MOV.U32 R20, RZ, RZ, R39 ;  /* 0x000000ffff147224 */ /* 0x000fe400078e0027 */
[----:B------:R-:W2:Y:S02]  /*3e040*/  LDL.LU R38, [R1+0x268] ;  /* 0x0002680001267983 */ /* 0x000ea40000300800 */
[----:B------:R-:W2:Y:S01]  /*3e050*/  LDL.LU R39, [R1+0x26c] ;  /* 0x00026c0001277983 */ /* 0x000ea20000300800 */
[----:B------:R-:W-:Y:S01]  /*3e060*/  STL.64 [R1+0x3018], R26 ;  /* 0x0030181a01007387 */ /* 0x000fe20000100a00 */
[----:B------:R-:W-:Y:S02]  /*3e070*/  STL.64 [R1+0x3010], R24 ;  /* 0x0030101801007387 */ /* 0x000fe40000100a00 */
[----:B------:R-:W-:-:S02]  /*3e080*/  IMAD.MOV.U32 R40, RZ, RZ, R19 ;  /* 0x000000ffff287224 */ /* 0x000fc400078e0013 */
[----:B------:R-:W-:Y:S02]  /*3e090*/  IMAD.MOV.U32 R5, RZ, RZ, R42 ;  /* 0x000000ffff057224 */ /* 0x000fe400078e002a */
[----:B------:R-:W-:Y:S02]  /*3e0a0*/  IMAD.MOV.U32 R41, RZ, RZ, R18 ;  /* 0x000000ffff297224 */ /* 0x000fe400078e0012 */
[----:B------:R-:W-:Y:S02]  /*3e0b0*/  IMAD.MOV.U32 R4, RZ, RZ, R43 ;  /* 0x000000ffff047224 */ /* 0x000fe400078e002b */
[----:B------:R-:W-:Y:S02]  /*3e0c0*/  IMAD.MOV.U32 R42, RZ, RZ, R23 ;  /* 0x000000ffff2a7224 */ /* 0x000fe400078e0017 */
[----:B------:R0:W-:Y:S01]  /*3e0d0*/  STL.64 [R1+0x270], R8 ;  /* 0x0002700801007387 */ /* 0x0001e20000100a00 */
[----:B------:R-:W-:Y:S02]  /*3e0e0*/  IMAD.MOV.U32 R17, RZ, RZ, R10 ;  /* 0x000000ffff117224 */ /* 0x000fe400078e000a */
[----:B------:R-:W-:Y:S01]  /*3e0f0*/  IMAD.MOV.U32 R16, RZ, RZ, R11 ;  /* 0x000000ffff107224 */ /* 0x000fe200078e000b */
[----:B0-----:R-:W3:Y:S01]  /*3e100*/  LDL.LU R8, [R1+0x240] ;  /* 0x0002400001087983 */ /* 0x001ee20000300800 */
        /* <DEDUP_REMOVED lines=10> */
[----:B------:R-:W-:-:S02]  /*3e1b0*/  IMAD.MOV.U32 R43, RZ, RZ, R22 ;  /* 0x000000ffff2b7224 */ /* 0x000fc400078e0016 */
[----:B------:R-:W3:Y:S01]  /*3e1c0*/  LDL.LU R22, [R1+0x3060] ;  /* 0x0030600001167983 */ /* 0x000ee20000300800 */
[----:B------:R-:W4:Y:S02]  /*3e1d0*/  LDL.LU R48, [R1+0x190] ;  /* 0x0001900001307983 */ /* 0x000f240000300800 */
[----:B------:R-:W4:Y:S02]  /*3e1e0*/  LDL.LU R49, [R1+0x194] ;  /* 0x0001940001317983 */ /* 0x000f240000300800 */
[----:B------:R-:W4:Y:S01]  /*3e1f0*/  LDL.LU R50, [R1+0x198] ;  /* 0x0001980001327983 */ /* 0x000f220000300800 */
[----:B------:R-:W4:Y:S01]  /*3e200*/  LDL.LU R51, [R1+0x19c] ;  /* 0x00019c0001337983 */ /* 0x000f220000300800 */
[----:B------:R-:W4:Y:S02]  /*3e210*/  LDL.LU R28, [R1+0x100] ;  /* 0x00010000011c7983 */ /* 0x000f240000300800 */
[----:B------:R-:W4:Y:S02]  /*3e220*/  LDL.LU R29, [R1+0x104] ;  /* 0x00010400011d7983 */ /* 0x000f240000300800 */
[----:B--2---:R-:W-:-:S02]  /*3e230*/  IMAD.MOV.U32 R31, RZ, RZ, R23 ;  /* 0x000000ffff1f7224 */ /* 0x004fc400078e0017 */
[----:B---3--:R-:W-:Y:S02]  /*3e240*/  IMAD.MOV.U32 R30, RZ, RZ, R22 ;  /* 0x000000ffff1e7224 */ /* 0x008fe400078e0016 */
[----:B------:R-:W2:Y:S01]  /*3e250*/  LDL.LU R22, [R1+0x305c] ;  /* 0x00305c0001167983 */ /* 0x000ea20000300800 */
[----:B------:R-:W2:Y:S02]  /*3e260*/  LDL.LU R23, [R1+0x3058] ;  /* 0x0030580001177983 */ /* 0x000ea40000300800 */
[----:B------:R-:W3:Y:S02]  /*3e270*/  LDL.LU R24, [R1+0xf0] ;  /* 0x0000f00001187983 */ /* 0x000ee40000300800 */
[----:B------:R-:W3:Y:S01]  /*3e280*/  LDL.LU R25, [R1+0xf4] ;  /* 0x0000f40001197983 */ /* 0x000ee20000300800 */
[----:B------:R-:W3:Y:S01]  /*3e290*/  LDL.LU R26, [R1+0xf8] ;  /* 0x0000f800011a7983 */ /* 0x000ee20000300800 */
[----:B------:R-:W3:Y:S02]  /*3e2a0*/  LDL.LU R27, [R1+0xfc] ;  /* 0x0000fc00011b7983 */ /* 0x000ee40000300800 */
[----:B------:R-:W-:Y:S02]  /*3e2b0*/  STL.64 [R1+0x3008], R42 ;  /* 0x0030082a01007387 */ /* 0x000fe40000100a00 */
[----:B------:R2:W-:Y:S02]  /*3e2c0*/  STL.64 [R1+0x3000], R40 ;  /* 0x0030002801007387 */ /* 0x0005e40000100a00 */
[----:B--2---:R-:W-:Y:S01]  /*3e2d0*/  HMMA.16816.F32.BF16 R40, R44, R22, R36 ;  /* 0x000000162c28723c */ /* 0x004fe20000041824 */
[----:B------:R-:W2:Y:S06]  /*3e2e0*/  LDL.LU R36, [R1+0xe0] ;  /* 0x0000e00001247983 */ /* 0x000eac0000300800 */
[----:B------:R-:W-:Y:S11]  /*3e2f0*/  IMAD.MOV.U32 R39, RZ, RZ, R18 ;  /* 0x000000ffff277224 */ /* 0x000ff600078e0012 */
[----:B------:R-:W-:Y:S05]  /*3e300*/  @!UPT UIADD3 URZ, URZ, URZ, URZ ;  /* 0x0000003f3f3ff290 */ /* 0x000fea000fffe03f */
[----:B------:R0:W-:Y:S01]  /*3e310*/  STL.64 [R1+0x260], R40 ;  /* 0x0002602801007387 */ /* 0x0001e20000100a00 */
[----:B------:R1:W-:Y:S02]  /*3e320*/  STL.64 [R1+0x268], R42 ;  /* 0x0002682a01007387 */ /* 0x0003e40000100a00 */
[----:B------:R-:W2:Y:S02]  /*3e330*/  LDL.LU R37, [R1+0xe4] ;  /* 0x0000e40001257983 */ /* 0x000ea40000300800 */
[----:B------:R-:W2:Y:S01]  /*3e340*/  LDL.LU R38, [R1+0xe8] ;  /* 0x0000e80001267983 */ /* 0x000ea20000300800 */
[----:B------:R-:W4:Y:S01]  /*3e350*/  LDL.LU R18, [R1+0x3054] ;  /* 0x0030540001127983 */ /* 0x000f220000300800 */
[----:B0-----:R-:W-:-:S03]  /*3e360*/  IMAD.MOV.U32 R40, RZ, RZ, R19 ;  /* 0x000000ffff287224 */ /* 0x001fc600078e0013 */
[----:B------:R-:W4:Y:S01]  /*3e370*/  LDL.LU R19, [R1+0x3050] ;  /* 0x0030500001137983 */ /* 0x000f220000300800 */
[----:B------:R-:W-:Y:S02]  /*3e380*/  IMAD.MOV.U32 R41, RZ, RZ, R14 ;  /* 0x000000ffff297224 */ /* 0x000fe400078e000e */
[----:B------:R-:W2:Y:S02]  /*3e390*/  LDL.LU R14, [R1+0x304c] ;  /* 0x00304c00010e7983 */ /* 0x000ea40000300800 */
[----:B-1----:R-:W-:Y:S02]  /*3e3a0*/  IMAD.MOV.U32 R42, RZ, RZ, R15 ;  /* 0x000000ffff2a7224 */ /* 0x002fe400078e000f */
[----:B------:R-:W2:Y:S01]  /*3e3b0*/  LDL.LU R15, [R1+0x3048] ;  /* 0x00304800010f7983 */ /* 0x000ea20000300800 */
[----:B------:R-:W2:Y:S02]  /*3e3c0*/  LDL.LU R43, [R1+0xdc] ;  /* 0x0000dc00012b7983 */ /* 0x000ea40000300800 */
[----:B------:R-:W2:Y:S01]  /*3e3d0*/  LDL.LU R56, [R1+0xa0] ;  /* 0x0000a00001387983 */ /* 0x000ea20000300800 */
[C---:B----4-:R-:W-:Y:S11]  /*3e3e0*/  HMMA.16816.F32.BF16 R52, R44.reuse, R18, R52 ;  /* 0x000000122c34723c */ /* 0x050ff60000041834 */
[----:B------:R-:W-:Y:S11]  /*3e3f0*/  @!UPT UIADD3 URZ, URZ, URZ, URZ ;  /* 0x0000003f3f3ff290 */ /* 0x000ff6000fffe03f */
[----:B------:R-:W-:Y:S01]  /*3e400*/  @!UPT UIADD3 URZ, URZ, URZ, URZ ;  /* 0x0000003f3f3ff290 */ /* 0x000fe2000fffe03f */
[----:B------:R-:W-:Y:S01]  /*3e410*/  STL.64 [R1+0x250], R52 ;  /* 0x0002503401007387 */ /* 0x000fe20000100a00 */
[----:B------:R0:W-:Y:S03]  /*3e420*/  STL.64 [R1+0x258], R54 ;  /* 0x0002583601007387 */ /* 0x0001e60000100a00 */
[----:B0-----:R-:W4:Y:S01]  /*3e430*/  LDL.LU.64 R54, [R1+0x3040] ;  /* 0x0030400001367983 */ /* 0x001f220000300a00 */
[C---:B--2---:R-:W-:Y:S01]  /*3e440*/  HMMA.16816.F32.BF16 R8, R44.reuse, R14, R8 ;  /* 0x0000000e2c08723c */ /* 0x044fe20000041808 */
[----:B------:R-:W-:Y:S02]  /*3e450*/  IMAD.MOV.U32 R58, RZ, RZ, R3 ;  /* 0x000000ffff3a7224 */ /* 0x000fe400078e0003 */
[----:B------:R-:W-:Y:S02]  /*3e460*/  IMAD.MOV.U32 R59, RZ, RZ, R2 ;  /* 0x000000ffff3b7224 */ /* 0x000fe400078e0002 */
[----:B------:R-:W-:Y:S11]  /*3e470*/  IMAD.MOV.U32 R57, RZ, RZ, R61 ;  /* 0x000000ffff397224 */ /* 0x000ff600078e003d */
[----:B------:R-:W-:Y:S07]  /*3e480*/  @!UPT UIADD3 URZ, URZ, URZ, URZ ;  /* 0x0000003f3f3ff290 */ /* 0x000fee000fffe03f */
[----:B------:R0:W-:Y:S01]  /*3e490*/  STL [R1+0x240], R8 ;  /* 0x0002400801007387 */ /* 0x0001e20000100800 */
[----:B------:R-:W-:Y:S02]  /*3e4a0*/  IMAD.MOV.U32 R3, RZ, RZ, R9 ;  /* 0x000000ffff037224 */ /* 0x000fe400078e0009 */
[----:B------:R-:W-:Y:S02]  /*3e4b0*/  IMAD.MOV.U32 R2, RZ, RZ, R10 ;  /* 0x000000ffff027224 */ /* 0x000fe400078e000a */
[----:B------:R-:W-:Y:S01]  /*3e4c0*/  IMAD.MOV.U32 R61, RZ, RZ, R11 ;  /* 0x000000ffff3d7224 */ /* 0x000fe200078e000b */
[----:B0-----:R-:W2:Y:S01]  /*3e4d0*/  LDL.LU R8, [R1+0x30] ;  /* 0x0000300001087983 */ /* 0x001ea20000300800 */
[----:B------:R-:W2:Y:S02]  /*3e4e0*/  LDL.LU R9, [R1+0x34] ;  /* 0x0000340001097983 */ /* 0x000ea40000300800 */
[----:B------:R-:W2:Y:S02]  /*3e4f0*/  LDL.LU R10, [R1+0x38] ;  /* 0x00003800010a7983 */ /* 0x000ea40000300800 */
[----:B------:R-:W2:Y:S01]  /*3e500*/  LDL.LU R11, [R1+0x3c] ;  /* 0x00003c00010b7983 */ /* 0x000ea20000300800 */
[----:B----4-:R-:W-:Y:S01]  /*3e510*/  HMMA.16816.F32.BF16 R44, R44, R54, R48 ;  /* 0x000000362c2c723c */ /* 0x010fe20000041830 */
[----:B------:R-:W4:Y:S01]  /*3e520*/  LDL.LU.64 R50, [R1+0x3038] ;  /* 0x0030380001327983 */ /* 0x000f220000300a00 */
[----:B------:R-:W4:Y:S11]  /*3e530*/  LDL.LU.64 R48, [R1+0x3030] ;  /* 0x0030300001307983 */ /* 0x000f360000300a00 */
[----:B------:R-:W-:Y:S10]  /*3e540*/  @!UPT UIADD3 URZ, URZ, URZ, URZ ;  /* 0x0000003f3f3ff290 */ /* 0x000ff4000fffe03f */
[----:B------:R0:W-:Y:S01]  /*3e550*/  STL.64 [R1+0x190], R44 ;  /* 0x0001902c01007387 */ /* 0x0001e20000100a00 */
[----:B------:R1:W-:Y:S03]  /*3e560*/  STL.64 [R1+0x198], R46 ;  /* 0x0001982e01007387 */ /* 0x0003e60000100a00 */
[----:B0-----:R-:W2:Y:S01]  /*3e570*/  LDL.LU R44, [R1+0xc0] ;  /* 0x0000c000012c7983 */ /* 0x001ea20000300800 */
[----:B------:R-:W2:Y:S02]  /*3e580*/  LDL.LU R45, [R1+0xc4] ;  /* 0x0000c400012d7983 */ /* 0x000ea40000300800 */
[----:B-1----:R-:W2:Y:S02]  /*3e590*/  LDL.LU R46, [R1+0xc8] ;  /* 0x0000c800012e7983 */ /* 0x002ea40000300800 */
[----:B------:R-:W2:Y:S01]  /*3e5a0*/  LDL.LU R47, [R1+0xcc] ;  /* 0x0000cc00012f7983 */ /* 0x000ea20000300800 */
[C---:B----4-:R-:W-:Y:S11]  /*3e5b0*/  HMMA.16816.F32.BF16 R28, R48.reuse, R34, R28 ;  /* 0x00000022301c723c */ /* 0x050ff6000004181c */
[----:B------:R-:W-:Y:S11]  /*3e5c0*/  @!UPT UIADD3 URZ, URZ, URZ, URZ ;  /* 0x0000003f3f3ff290 */ /* 0x000ff6000fffe03f */
[----:B------:R-:W-:Y:S01]  /*3e5d0*/  @!UPT UIADD3 URZ, URZ, URZ, URZ ;  /* 0x0000003f3f3ff290 */ /* 0x000fe2000fffe03f */
[----:B------:R-:W-:Y:S01]  /*3e5e0*/  STL.64 [R1+0x100], R28 ;  /* 0x0001001c01007387 */ /* 0x000fe20000100a00 */
[----:B------:R0:W-:Y:S03]  /*3e5f0*/  STL.64 [R1+0x108], R30 ;  /* 0x0001081e01007387 */ /* 0x0001e60000100a00 */
[----:B0-----:R-:W3:Y:S01]  /*3e600*/  LDL.LU.64 R30, [R1+0x3028] ;  /* 0x00302800011e7983 */ /* 0x001ee20000300a00 */
[----:B------:R-:W4:Y:S01]  /*3e610*/  LDL.LU.64 R28, [R1+0x3020] ;  /* 0x00302000011c7983 */ /* 0x000f220000300a00 */
[C---:B---3--:R-:W-:Y:S11]  /*3e620*/  HMMA.16816.F32.BF16 R24, R48.reuse, R30, R24 ;  /* 0x0000001e3018723c */ /* 0x048ff60000041818 */
[----:B------:R-:W-:Y:S11]  /*3e630*/  @!UPT UIADD3 URZ, URZ, URZ, URZ ;  /* 0x0000003f3f3ff290 */ /* 0x000ff6000fffe03f */
[----:B------:R-:W-:Y:S01]  /*3e640*/  @!UPT UIADD3 URZ, URZ, URZ, URZ ;  /* 0x0000003f3f3ff290 */ /* 0x000fe2000fffe03f */
[----:B------:R-:W-:Y:S01]  /*3e650*/  STL.64 [R1+0xf0], R24 ;  /* 0x0000f01801007387 */ /* 0x000fe20000100a00 */
[----:B------:R0:W-:Y:S03]  /*3e660*/  STL.64 [R1+0xf8], R26 ;  /* 0x0000f81a01007387 */ /* 0x0001e60000100a00 */
[----:B0-----:R-:W3:Y:S01]  /*3e670*/  LDL.LU.64 R26, [R1+0x3018] ;  /* 0x00301800011a7983 */ /* 0x001ee20000300a00 */
[C---:B------:R-:W-:Y:S01]  /*3e680*/  HMMA.16816.F32.BF16 R40, R48.reuse, R6, R40 ;  /* 0x000000063028723c */ /* 0x040fe20000041828 */
[----:B------:R-:W2:Y:S02]  /*3e690*/  LDL.LU.64 R24, [R1+0x3010] ;  /* 0x0030100001187983 */ /* 0x000ea40000300a00 */
[----:B------:R-:W-:Y:S01]  /*3e6a0*/  STL.64 [R1+0x2fe0], R30 ;  /* 0x002fe01e01007387 */ /* 0x000fe20000100a00 */
[----:B----4-:R0:W-:Y:S04]  /*3e6b0*/  STL.64 [R1+0x2fd8], R28 ;  /* 0x002fd81c01007387 */ /* 0x0101e80000100a00 */
[----:B0-----:R-:W4:Y:S01]  /*3e6c0*/  LDL.LU R28, [R1+0x80] ;  /* 0x00008000011c7983 */ /* 0x001f220000300800 */
[----:B------:R-:W4:Y:S02]  /*3e6d0*/  LDL.LU R29, [R1+0x84] ;  /* 0x00008400011d7983 */ /* 0x000f240000300800 */
[----:B------:R-:W4:Y:S02]  /*3e6e0*/  LDL.LU R30, [R1+0x88] ;  /* 0x00008800011e7983 */ /* 0x000f240000300800 */
[----:B------:R-:W4:Y:S01]  /*3e6f0*/  LDL.LU R31, [R1+0x8c] ;  /* 0x00008c00011f7983 */ /* 0x000f220000300800 */
[C---:B---3--:R-:W-:Y:S11]  /*3e700*/  HMMA.16816.F32.BF16 R36, R48.reuse, R26, R36 ;  /* 0x0000001a3024723c */ /* 0x048ff60000041824 */
[----:B------:R-:W-:Y:S11]  /*3e710*/  @!UPT UIADD3 URZ, URZ, URZ, URZ ;  /* 0x0000003f3f3ff290 */ /* 0x000ff6000fffe03f */
[----:B------:R-:W-:Y:S01]  /*3e720*/  @!UPT UIADD3 URZ, URZ, URZ, URZ ;  /* 0x0000003f3f3ff290 */ /* 0x000fe2000fffe03f */
[----:B------:R0:W-:Y:S01]  /*3e730*/  STL.64 [R1+0xe0], R36 ;  /* 0x0000e02401007387 */ /* 0x0001e20000100a00 */
[----:B------:R1:W-:Y:S03]  /*3e740*/  STL.64 [R1+0xe8], R38 ;  /* 0x0000e82601007387 */ /* 0x0003e60000100a00 */
[----:B0-----:R-:W3:Y:S01]  /*3e750*/  LDL.LU R36, [R1+0x70] ;  /* 0x0000700001247983 */ /* 0x001ee20000300800 */
[----:B------:R-:W3:Y:S02]  /*3e760*/  LDL.LU R37, [R1+0x74] ;  /* 0x0000740001257983 */ /* 0x000ee40000300800 */
[----:B-1----:R-:W3:Y:S02]  /*3e770*/  LDL.LU R38, [R1+0x78] ;  /* 0x0000780001267983 */ /* 0x002ee40000300800 */
[----:B------:R-:W3:Y:S01]  /*3e780*/  LDL.LU R39, [R1+0x7c] ;  /* 0x00007c0001277983 */ /* 0x000ee20000300800 */
[----:B------:R-:W-:Y:S01]  /*3e790*/  STL.64 [R1+0xd0], R40 ;  /* 0x0000d02801007387 */ /* 0x000fe20000100a00 */
[----:B------:R0:W-:Y:S03]  /*3e7a0*/  STL.64 [R1+0xd8], R42 ;  /* 0x0000d82a01007387 */ /* 0x0001e60000100a00 */
[----:B0-----:R-:W3:Y:S01]  /*3e7b0*/  LDL.LU.64 R42, [R1+0x3008] ;  /* 0x00300800012a7983 */ /* 0x001ee20000300a00 */
[----:B------:R-:W3:Y:S01]  /*3e7c0*/  LDL.LU.64 R40, [R1+0x3000] ;  /* 0x0030000001287983 */ /* 0x000ee20000300a00 */
[C---:B--2---:R-:W-:Y:S08]  /*3e7d0*/  HMMA.16816.F32.BF16 R44, R48.reuse, R22, R44 ;  /* 0x00000016302c723c */ /* 0x044ff0000004182c */
[C---:B------:R-:W-:Y:S11]  /*3e7e0*/  HMMA.16816.F32.BF16 R56, R48.reuse, R14, R56 ;  /* 0x0000000e3038723c */ /* 0x040ff60000041838 */
[----:B------:R-:W-:Y:S04]  /*3e7f0*/  @!UPT UIADD3 URZ, URZ, URZ, URZ ;  /* 0x0000003f3f3ff290 */ /* 0x000fe8000fffe03f */
[----:B------:R-:W-:Y:S01]  /*3e800*/  STL.64 [R1+0xc0], R44 ;  /* 0x0000c02c01007387 */ /* 0x000fe20000100a00 */
[----:B------:R3:W-:Y:S02]  /*3e810*/  STL.64 [R1+0xc8], R46 ;  /* 0x0000c82e01007387 */ /* 0x0007e40000100a00 */
[C---:B---3--:R-:W-:Y:S01]  /*3e820*/  HMMA.16816.F32.BF16 R44, R48.reuse, R18, R40 ;  /* 0x00000012302c723c */ /* 0x048fe20000041828 */
[----:B------:R-:W2:Y:S07]  /*3e830*/  LDL.LU R40, [R1+0x180] ;  /* 0x0001800001287983 */ /* 0x000eae0000300800 */
[----:B------:R-:W-:Y:S11]  /*3e840*/  HMMA.16816.F32.BF16 R48, R48, R54, R8 ;  /* 0x000000363030723c */ /* 0x000ff60000041808 */
[----:B------:R-:W-:Y:S04]  /*3e850*/  @!UPT UIADD3 URZ, URZ, URZ, URZ ;  /* 0x0000003f3f3ff290 */ /* 0x000fe8000fffe03f */
[----:B------:R0:W-:Y:S01]  /*3e860*/  STL.64 [R1+0xb0], R44 ;  /* 0x0000b02c01007387 */ /* 0x0001e20000100a00 */
[----:B------:R1:W-:Y:S02]  /*3e870*/  STL.64 [R1+0xb8], R46 ;  /* 0x0000b82e01007387 */ /* 0x0003e40000100a00 */
[----:B------:R-:W2:Y:S02]  /*3e880*/  LDL.LU R41, [R1+0x184] ;  /* 0x0001840001297983 */ /* 0x000ea40000300800 */
[----:B------:R-:W2:Y:S01]  /*3e890*/  LDL.LU R42, [R1+0x188] ;  /* 0x00018800012a7983 */ /* 0x000ea20000300800 */
[----:B------:R-:W2:Y:S04]  /*3e8a0*/  LDL.LU R43, [R1+0x18c] ;  /* 0x00018c00012b7983 */ /* 0x000ea80000300800 */
[----:B0-----:R-:W3:Y:S01]  /*3e8b0*/  LDL.LU R44, [R1+0x230] ;  /* 0x00023000012c7983 */ /* 0x001ee20000300800 */
[----:B------:R0:W-:Y:S02]  /*3e8c0*/  STL.64 [R1+0xa0], R56 ;  /* 0x0000a03801007387 */ /* 0x0001e40000100a00 */
[----:B------:R4:W-:Y:S02]  /*3e8d0*/  STL.64 [R1+0xa8], R58 ;  /* 0x0000a83a01007387 */ /* 0x0009e40000100a00 */
[----:B------:R-:W3:Y:S01]  /*3e8e0*/  LDL.LU R45, [R1+0x234] ;  /* 0x00023400012d7983 */ /* 0x000ee20000300800 */
[----:B-1----:R-:W3:Y:S01]  /*3e8f0*/  LDL.LU R46, [R1+0x238] ;  /* 0x00023800012e7983 */ /* 0x002ee20000300800 */
[----:B------:R-:W3:Y:S03]  /*3e900*/  LDL.LU R47, [R1+0x23c] ;  /* 0x00023c00012f7983 */ /* 0x000ee60000300800 */
[----:B0-----:R-:W2:Y:S01]  /*3e910*/  LDL.LU R56, [R1+0x370] ;  /* 0x0003700001387983 */ /* 0x001ea20000300800 */
[----:B------:R-:W2:Y:S02]  /*3e920*/  LDL.LU R57, [R1+0x374] ;  /* 0x0003740001397983 */ /* 0x000ea40000300800 */
[----:B----4-:R-:W4:Y:S02]  /*3e930*/  LDL.LU R58, [R1+0x378] ;  /* 0x00037800013a7983 */ /* 0x010f240000300800 */
[----:B------:R-:W-:-:S02]  /*3e940*/  IMAD.MOV.U32 R59, RZ, RZ, R0 ;  /* 0x000000ffff3b7224 */ /* 0x000fc400078e0000 */
[----:B------:R-:W2:Y:S01]  /*3e950*/  LDL.LU R0, [R1+0x2ff8] ;  /* 0x002ff80001007983 */ /* 0x000ea20000300800 */
[----:B------:R-:W2:Y:S02]  /*3e960*/  LDL.LU.64 R10, [R1+0x2ff0] ;  /* 0x002ff000010a7983 */ /* 0x000ea40000300a00 */
[----:B------:R-:W2:Y:S02]  /*3e970*/  LDL.LU.64 R8, [R1+0x2fe8] ;  /* 0x002fe80001087983 */ /* 0x000ea40000300a00 */
[----:B------:R0:W-:Y:S01]  /*3e980*/  STL.64 [R1+0x30], R48 ;  /* 0x0000303001007387 */ /* 0x0001e20000100a00 */
[----:B------:R1:W-:Y:S04]  /*3e990*/  STL.64 [R1+0x38], R50 ;  /* 0x0000383201007387 */ /* 0x0003e80000100a00 */
[----:B0-----:R-:W3:Y:S01]  /*3e9a0*/  LDL.LU R48, [R1+0x50] ;  /* 0x0000500001307983 */ /* 0x001ee20000300800 */
[----:B------:R-:W3:Y:S02]  /*3e9b0*/  LDL.LU R49, [R1+0x54] ;  /* 0x0000540001317983 */ /* 0x000ee40000300800 */
[----:B-1----:R-:W3:Y:S01]  /*3e9c0*/  LDL.LU R50, [R1+0x58] ;  /* 0x0000580001327983 */ /* 0x002ee20000300800 */
[C---:B--2---:R-:W-:Y:S01]  /*3e9d0*/  HMMA.16816.F32.BF16 R28, R8.reuse, R34, R28 ;  /* 0x00000022081c723c */ /* 0x044fe2000004181c */
[----:B------:R-:W-:Y:S11]  /*3e9e0*/  IMAD.MOV.U32 R51, RZ, RZ, R0 ;  /* 0x000000ffff337224 */ /* 0x000ff600078e0000 */
[----:B------:R-:W-:Y:S11]  /*3e9f0*/  @!UPT UIADD3 URZ, URZ, URZ, URZ ;  /* 0x0000003f3f3ff290 */ /* 0x000ff6000fffe03f */
[----:B------:R-:W-:Y:S01]  /*3ea00*/  STL.64 [R1+0x80], R28 ;  /* 0x0000801c01007387 */ /* 0x000fe20000100a00 */
[----:B------:R0:W-:Y:S02]  /*3ea10*/  STL [R1+0x88], R30 ;  /* 0x0000881e01007387 */ /* 0x0001e40000100800 */
[----:B------:R-:W-:Y:S02]  /*3ea20*/  IMAD.MOV.U32 R0, RZ, RZ, R31 ;  /* 0x000000ffff007224 */ /* 0x000fe400078e001f */
[----:B0-----:R-:W2:Y:S01]  /*3ea30*/  LDL.LU.64 R30, [R1+0x2fe0] ;  /* 0x002fe000011e7983 */ /* 0x001ea20000300a00 */
[----:B------:R-:W3:Y:S02]  /*3ea40*/  LDL.LU.64 R28, [R1+0x2fd8] ;  /* 0x002fd800011c7983 */ /* 0x000ee40000300a00 */
[----:B------:R-:W-:Y:S02]  /*3ea50*/  STL.64 [R1+0x2fd0], R34 ;  /* 0x002fd02201007387 */ /* 0x000fe40000100a00 */
[----:B------:R0:W-:Y:S02]  /*3ea60*/  STL.64 [R1+0x2fc8], R32 ;  /* 0x002fc82001007387 */ /* 0x0001e40000100a00 */
[----:B0-----:R-:W4:Y:S01]  /*3ea70*/  LDL.LU R32, [R1+0x60] ;  /* 0x0000600001207983 */ /* 0x001f220000300800 */
[----:B------:R-:W4:Y:S02]  /*3ea80*/  LDL.LU R33, [R1+0x64] ;  /* 0x0000640001217983 */ /* 0x000f240000300800 */
[----:B------:R-:W4:Y:S02]  /*3ea90*/  LDL.LU R34, [R1+0x68] ;  /* 0x0000680001227983 */ /* 0x000f240000300800 */
[----:B------:R-:W4:Y:S01]  /*3eaa0*/  LDL.LU R35, [R1+0x6c] ;  /* 0x00006c0001237983 */ /* 0x000f220000300800 */
[----:B------:R-:W-:Y:S01]  /*3eab0*/  STL [R1+0x2de0], R0 ;  /* 0x002de00001007387 */ /* 0x000fe20000100800 */
[C---:B--2---:R-:W-:Y:S03]  /*3eac0*/  HMMA.16816.F32.BF16 R36, R8.reuse, R30, R36 ;  /* 0x0000001e0824723c */ /* 0x044fe60000041824 */
[----:B------:R-:W-:Y:S01]  /*3ead0*/  STL.64 [R1+0x2fc0], R30 ;  /* 0x002fc01e01007387 */ /* 0x000fe20000100a00 */
[----:B---3--:R-:W-:Y:S11]  /*3eae0*/  STL.64 [R1+0x2fb8], R28 ;  /* 0x002fb81c01007387 */ /* 0x008ff60000100a00 */
[----:B------:R-:W-:Y:S08]  /*3eaf0*/  @!UPT UIADD3 URZ, URZ, URZ, URZ ;  /* 0x0000003f3f3ff290 */ /* 0x000ff0000fffe03f */
[----:B------:R0:W-:Y:S04]  /*3eb00*/  STL.64 [R1+0x70], R36 ;  /* 0x0000702401007387 */ /* 0x0001e80000100a00 */
[----:B0-----:R-:W0:Y:S01]  /*3eb10*/  S2R R37, SR_TID.X ;  /* 0x0000000000257919 */ /* 0x001e220000002100 */
[----:B----4-:R-:W-:Y:S01]  /*3eb20*/  HMMA.16816.F32.BF16 R32, R8, R26, R32 ;  /* 0x0000001a0820723c */ /* 0x010fe20000041820 */
[----:B------:R0:W-:Y:S02]  /*3eb30*/  STL.64 [R1+0x78], R38 ;  /* 0x0000782601007387 */ /* 0x0001e40000100a00 */
[----:B0-----:R-:W-:-:S05]  /*3eb40*/  LOP3.LUT R38, R37, 0x7, RZ, 0xc0, !PT ;  /* 0x0000000725267812 */ /* 0x001fca00078ec0ff */
[C---:B------:R-:W-:Y:S02]  /*3eb50*/  IMAD R39, R38.reuse, 0x110, RZ ;  /* 0x0000011026277824 */ /* 0x040fe400078e02ff */
[----:B------:R-:W-:Y:S02]  /*3eb60*/  IMAD R53, R38, 0x110, RZ ;  /* 0x0000011026357824 */ /* 0x000fe400078e02ff */
[----:B------:R-:W0:Y:S11]  /*3eb70*/  S2R R38, SR_TID.X ;  /* 0x0000000000267919 */ /* 0x000e360000002100 */
[----:B------:R-:W-:Y:S01]  /*3eb80*/  STL.64 [R1+0x60], R32 ;  /* 0x0000602001007387 */ /* 0x000fe20000100a00 */
[----:B------:R-:W-:Y:S02]  /*3eb90*/  STL [R1+0x68], R34 ;  /* 0x0000682201007387 */ /* 0x000fe40000100800 */
[----:B------:R-:W-:Y:S02]  /*3eba0*/  STL.64 [R1+0x2fb0], R26 ;  /* 0x002fb01a01007387 */ /* 0x000fe40000100a00 */
[----:B------:R1:W-:Y:S02]  /*3ebb0*/  STL.64 [R1+0x2fa8], R24 ;  /* 0x002fa81801007387 */ /* 0x0003e40000100a00 */
[----:B-1----:R-:W-:Y:S01]  /*3ebc0*/  HMMA.16816.F32.BF16 R24, R8, R6, R48 ;  /* 0x000000060818723c */ /* 0x002fe20000041830 */
[----:B------:R-:W-:-:S06]  /*3ebd0*/  IMAD.MOV.U32 R0, RZ, RZ, R35 ;  /* 0x000000ffff007224 */ /* 0x000fcc00078e0023 */
[C---:B0-----:R-:W-:Y:S02]  /*3ebe0*/  IMAD.SHL.U32 R51, R38.reuse, 0x2, RZ ;  /* 0x0000000226337824 */ /* 0x041fe400078e00ff */
[----:B------:R-:W-:-:S03]  /*3ebf0*/  IMAD.SHL.U32 R52, R38, 0x80, RZ ;  /* 0x0000008026347824 */ /* 0x000fc600078e00ff */
[----:B------:R-:W-:Y:S01]  /*3ec00*/  LOP3.LUT R53, R53, 0x10, R51, 0x78, !PT ;  /* 0x0000001035357812 */ /* 0x000fe200078e7833 */
[----:B------:R-:W-:Y:S01]  /*3ec10*/  STL [R1+0x2de4], R0 ;  /* 0x002de40001007387 */ /* 0x000fe20000100800 */
[----:B------:R-:W-:Y:S02]  /*3ec20*/  STL.64 [R1+0x2fa0], R6 ;  /* 0x002fa00601007387 */ /* 0x000fe40000100a00 */
[----:B------:R-:W-:-:S04]  /*3ec30*/  LOP3.LUT R53, R53, 0x800, R52, 0xf8, !PT ;  /* 0x0000080035357812 */ /* 0x000fc800078ef834 */
[----:B------:R-:W-:-:S03]  /*3ec40*/  LOP3.LUT R53, R53, 0x40, RZ, 0x3c, !PT ;  /* 0x0000004035357812 */ /* 0x000fc600078e3cff */
[----:B------:R-:W-:Y:S01]  /*3ec50*/  STL.64 [R1+0x50], R24 ;  /* 0x0000501801007387 */ /* 0x000fe20000100a00 */
[----:B------:R-:W-:Y:S02]  /*3ec60*/  STL.64 [R1+0x58], R26 ;  /* 0x0000581a01007387 */ /* 0x000fe40000100a00 */
[----:B------:R0:W-:Y:S02]  /*3ec70*/  STL.64 [R1+0x2f98], R4 ;  /* 0x002f980401007387 */ /* 0x0001e40000100a00 */
[C---:B0-----:R-:W-:Y:S01]  /*3ec80*/  HMMA.16816.F32.BF16 R4, R8.reuse, R22, R40 ;  /* 0x000000160804723c */ /* 0x041fe20000041828 */
[----:B------:R-:W0:Y:S04]  /*3ec90*/  LDSM.16.MT88.4 R40, [R53+0x3000] ;  /* 0x003000003528783b */ /* 0x000e280000004200 */
[----:B------:R-:W-:Y:S01]  /*3eca0*/  STL.64 [R1+0x2f90], R22 ;  /* 0x002f901601007387 */ /* 0x000fe20000100a00 */
[----:B------:R-:W-:Y:S11]  /*3ecb0*/  STL.64 [R1+0x2f88], R20 ;  /* 0x002f881401007387 */ /* 0x000ff60000100a00 */
[----:B------:R-:W-:Y:S06]  /*3ecc0*/  @!UPT UIADD3 URZ, URZ, URZ, URZ ;  /* 0x0000003f3f3ff290 */ /* 0x000fec000fffe03f */
[----:B------:R-:W-:Y:S01]  /*3ecd0*/  STL.64 [R1+0x180], R4 ;  /* 0x0001800401007387 */ /* 0x000fe20000100a00 */
[----:B------:R1:W-:Y:S02]  /*3ece0*/  STL.64 [R1+0x188], R6 ;  /* 0x0001880601007387 */ /* 0x0003e40000100a00 */
[C---:B-1----:R-:W-:Y:S01]  /*3ecf0*/  HMMA.16816.F32.BF16 R4, R8.reuse, R18, R44 ;  /* 0x000000120804723c */ /* 0x042fe2000004182c */
[----:B------:R-:W1:Y:S04]  /*3ed00*/  LDSM.16.MT88.4 R44, [R53+0x3080] ;  /* 0x00308000352c783b */ /* 0x000e680000004200 */
[----:B0-----:R-:W-:Y:S01]  /*3ed10*/  STL.64 [R1+0x2f50], R42 ;  /* 0x002f502a01007387 */ /* 0x001fe20000100a00 */
[----:B------:R-:W-:Y:S02]  /*3ed20*/  STL.64 [R1+0x2f48], R40 ;  /* 0x002f482801007387 */ /* 0x000fe40000100a00 */
[----:B------:R-:W-:Y:S02]  /*3ed30*/  STL.64 [R1+0x2f80], R18 ;  /* 0x002f801201007387 */ /* 0x000fe40000100a00 */
[----:B------:R-:W-:Y:S11]  /*3ed40*/  STL.64 [R1+0x2f78], R16 ;  /* 0x002f781001007387 */ /* 0x000ff60000100a00 */
[----:B------:R-:W-:Y:S02]  /*3ed50*/  @!UPT UIADD3 URZ, URZ, URZ, URZ ;  /* 0x0000003f3f3ff290 */ /* 0x000fe4000fffe03f */
[----:B------:R-:W-:Y:S01]  /*3ed60*/  STL.64 [R1+0x230], R4 ;  /* 0x0002300401007387 */ /* 0x000fe20000100a00 */
[----:B------:R0:W-:Y:S02]  /*3ed70*/  STL.64 [R1+0x238], R6 ;  /* 0x0002380601007387 */ /* 0x0001e40000100a00 */
[----:B0-----:R-:W-:Y:S01]  /*3ed80*/  HMMA.16816.F32.BF16 R4, R8, R14, R56 ;  /* 0x0000000e0804723c */ /* 0x001fe20000041838 */
[----:B-1----:R-:W-:Y:S01]  /*3ed90*/  STL.64 [R1+0x2f00], R46 ;  /* 0x002f002e01007387 */ /* 0x002fe20000100a00 */
[----:B------:R-:W-:Y:S02]  /*3eda0*/  STL.64 [R1+0x2ef8], R44 ;  /* 0x002ef82c01007387 */ /* 0x000fe40000100a00 */
[----:B------:R-:W-:Y:S02]  /*3edb0*/  STL.64 [R1+0x2f70], R14 ;  /* 0x002f700e01007387 */ /* 0x000fe40000100a00 */
[----:B------:R-:W-:Y:S11]  /*3edc0*/  STL.64 [R1+0x2f68], R12 ;  /* 0x002f680c01007387 */ /* 0x000ff60000100a00 */
[----:B------:R-:W-:Y:S06]  /*3edd0*/  @!UPT UIADD3 URZ, URZ, URZ, URZ ;  /* 0x0000003f3f3ff290 */ /* 0x000fec000fffe03f */
[----:B------:R-:W-:Y:S01]  /*3ede0*/  STL.64 [R1+0x4e0], R4 ;  /* 0x0004e00401007387 */ /* 0x000fe20000100a00 */
[----:B------:R-:W-:Y:S02]  /*3edf0*/  STL.64 [R1+0x4e8], R6 ;  /* 0x0004e80601007387 */ /* 0x000fe40000100a00 */
        /* <DEDUP_REMOVED lines=25> */
[----:B------:R-:W2:Y:S01]  /*3ef90*/  LDL.LU R43, [R1+0x2ec] ;  /* 0x0002ec00012b7983 */ /* 0x000ea20000300800 */
[----:B------:R-:W0:Y:S04]  /*3efa0*/  S2R R53, SR_TID.X ;  /* 0x0000000000357919 */ /* 0x000e280000002100 */
[----:B------:R-:W1:Y:S01]  /*3efb0*/  S2R R52, SR_TID.X ;  /* 0x0000000000347919 */ /* 0x000e620000002100 */
[----:B0-----:R-:W-:Y:S01]  /*3efc0*/  LOP3.LUT R53, R53, 0x7, RZ, 0xc0, !PT ;  /* 0x0000000735357812 */ /* 0x001fe200078ec0ff */
[----:B-1----:R-:W-:-:S04]  /*3efd0*/  IMAD.SHL.U32 R51, R52, 0x2, RZ ;  /* 0x0000000234337824 */ /* 0x002fc800078e00ff */
[----:B------:R-:W-:Y:S02]  /*3efe0*/  IMAD R53, R53, 0x110, RZ ;  /* 0x0000011035357824 */ /* 0x000fe400078e02ff */
[----:B------:R-:W-:-:S03]  /*3eff0*/  IMAD.SHL.U32 R52, R52, 0x80, RZ ;  /* 0x0000008034347824 */ /* 0x000fc600078e00ff */
[----:B------:R-:W-:Y:S01]  /*3f000*/  LOP3.LUT R53, R53, 0x10, R51, 0x78, !PT ;  /* 0x0000001035357812 */ /* 0x000fe200078e7833 */
[----:B--2---:R-:W-:Y:S01]  /*3f010*/  STL.64 [R1+0x2f60], R42 ;  /* 0x002f602a01007387 */ /* 0x004fe20000100a00 */
[----:B----4-:R0:W-:Y:S03]  /*3f020*/  STL.64 [R1+0x2f58], R40 ;  /* 0x002f582801007387 */ /* 0x0101e60000100a00 */
        /* <DEDUP_REMOVED lines=20> */
[----:B------:R-:W-:Y:S01]  /*3f170*/  LOP3.LUT R53, R53, 0x800, R52, 0xf8, !PT ;  /* 0x0000080035357812 */ /* 0x000fe200078ef834 */
[----:B------:R-:W4:Y:S01]  /*3f180*/  LDL.LU R24, [R1+0x3d0] ;  /* 0x0003d00001187983 */ /* 0x000f220000300800 */
[----:B------:R-:W4:Y:S02]  /*3f190*/  LDL.LU R25, [R1+0x3d4] ;  /* 0x0003d40001197983 */ /* 0x000f240000300800 */
[----:B------:R-:W4:Y:S01]  /*3f1a0*/  LDL.LU R26, [R1+0x3d8] ;  /* 0x0003d800011a7983 */ /* 0x000f220000300800 */
[----:B------:R-:W-:Y:S01]  /*3f1b0*/  LOP3.LUT R53, R53, 0x60, RZ, 0x3c, !PT ;  /* 0x0000006035357812 */ /* 0x000fe200078e3cff */
[----:B------:R-:W4:Y:S01]  /*3f1c0*/  LDL.LU R27, [R1+0x3dc] ;  /* 0x0003dc00011b7983 */ /* 0x000f220000300800 */
[----:B------:R-:W4:Y:S02]  /*3f1d0*/  LDL.LU R28, [R1+0x3e0] ;  /* 0x0003e000011c7983 */ /* 0x000f240000300800 */
[----:B------:R-:W4:Y:S02]  /*3f1e0*/  LDL.LU R29, [R1+0x3e4] ;  /* 0x0003e400011d7983 */ /* 0x000f240000300800 */
[----:B------:R-:W4:Y:S01]  /*3f1f0*/  LDL.LU R30, [R1+0x3e8] ;  /* 0x0003e800011e7983 */ /* 0x000f220000300800 */
[----:B------:R-:W0:Y:S04]  /*3f200*/  LDSM.16.MT88.4 R48, [R53+0x3000] ;  /* 0x003000003530783b */ /* 0x000e280000004200 */
[----:B------:R-:W4:Y:S01]  /*3f210*/  LDL.LU R31, [R1+0x3ec] ;  /* 0x0003ec00011f7983 */ /* 0x000f220000300800 */
[----:B------:R-:W4:Y:S02]  /*3f220*/  LDL.LU R16, [R1+0x3a0] ;  /* 0x0003a00001107983 */ /* 0x000f240000300800 */
[----:B------:R-:W4:Y:S02]  /*3f230*/  LDL.LU R17, [R1+0x3a4] ;  /* 0x0003a40001117983 */ /* 0x000f240000300800 */
[----:B------:R-:W4:Y:S01]  /*3f240*/  LDL.LU R18, [R1+0x3a8] ;  /* 0x0003a80001127983 */ /* 0x000f220000300800 */
[----:B------:R-:W4:Y:S01]  /*3f250*/  LDL.LU R19, [R1+0x3ac] ;  /* 0x0003ac0001137983 */ /* 0x000f220000300800 */
[----:B---3--:R-:W-:Y:S02]  /*3f260*/  STL.64 [R1+0x2f40], R58 ;  /* 0x002f403a01007387 */ /* 0x008fe40000100a00 */
[----:B------:R1:W-:Y:S02]  /*3f270*/  STL.64 [R1+0x2f38], R56 ;  /* 0x002f383801007387 */ /* 0x0003e40000100a00 */
[----:B-1----:R-:W3:Y:S01]  /*3f280*/  LDL.LU R56, [R1+0x350] ;  /* 0x0003500001387983 */ /* 0x002ee20000300800 */
[----:B------:R-:W3:Y:S02]  /*3f290*/  LDL.LU R57, [R1+0x354] ;  /* 0x0003540001397983 */ /* 0x000ee40000300800 */
[----:B------:R-:W3:Y:S02]  /*3f2a0*/  LDL.LU R58, [R1+0x358] ;  /* 0x00035800013a7983 */ /* 0x000ee40000300800 */
[----:B------:R-:W3:Y:S01]  /*3f2b0*/  LDL.LU R59, [R1+0x35c] ;  /* 0x00035c00013b7983 */ /* 0x000ee20000300800 */
[----:B0-----:R-:W-:Y:S01]  /*3f2c0*/  STL.64 [R1+0x2ea8], R50 ;  /* 0x002ea83201007387 */ /* 0x001fe20000100a00 */
[----:B------:R0:W-:Y:S03]  /*3f2d0*/  STL.64 [R1+0x2ea0], R48 ;  /* 0x002ea03001007387 */ /* 0x0001e60000100a00 */
        /* <DEDUP_REMOVED lines=8> */
[----:B--2---:R-:W-:Y:S01]  /*3f360*/  HMMA.16816.F32.BF16 R8, R8, R54, R32 ;  /* 0x000000360808723c */ /* 0x004fe20000041820 */
[----:B------:R-:W4:Y:S01]  /*3f370*/  LDL.LU.64 R34, [R1+0x2fd0] ;  /* 0x002fd00001227983 */ /* 0x000f220000300a00 */
[----:B------:R-:W-:-:S02]  /*3f380*/  IMAD.SHL.U32 R36, R37, 0x2, RZ ;  /* 0x0000000225247824 */ /* 0x000fc400078e00ff */
[----:B------:R-:W-:Y:S02]  /*3f390*/  IMAD.SHL.U32 R37, R37, 0x80, RZ ;  /* 0x0000008025257824 */ /* 0x000fe400078e00ff */
[----:B------:R-:W2:Y:S01]  /*3f3a0*/  LDL.LU.64 R32, [R1+0x2fc8] ;  /* 0x002fc80001207983 */ /* 0x000ea20000300a00 */
[----:B------:R-:W-:-:S04]  /*3f3b0*/  LOP3.LUT R39, R39, 0x10, R36, 0x78, !PT ;  /* 0x0000001027277812 */ /* 0x000fc800078e7824 */
[----:B------:R-:W-:-:S04]  /*3f3c0*/  LOP3.LUT R39, R39, 0x800, R37, 0xf8, !PT ;  /* 0x0000080027277812 */ /* 0x000fc800078ef825 */
[----:B------:R-:W-:-:S06]  /*3f3d0*/  LOP3.LUT R39, R39, 0x20, RZ, 0x3c, !PT ;  /* 0x0000002027277812 */ /* 0x000fcc00078e3cff */
[----:B------:R-:W-:Y:S04]  /*3f3e0*/  LDSM.16.MT88.4 R36, [R39+0x3080] ;  /* 0x003080002724783b */ /* 0x000fe80000004200 */
[----:B------:R-:W-:Y:S01]  /*3f3f0*/  STL.64 [R1+0x4d0], R8 ;  /* 0x0004d00801007387 */ /* 0x000fe20000100a00 */
[----:B------:R-:W-:Y:S02]  /*3f400*/  STL [R1+0x4dc], R11 ;  /* 0x0004dc0b01007387 */ /* 0x000fe40000100800 */
[----:B------:R-:W-:Y:S02]  /*3f410*/  IMAD.MOV.U32 R0, RZ, RZ, R10 ;  /* 0x000000ffff007224 */ /* 0x000fe400078e000a */
[----:B------:R-:W0:Y:S04]  /*3f420*/  LDSM.16.MT88.4 R8, [R53+0x3080] ;  /* 0x003080003508783b */ /* 0x000e280000004200 */
[----:B0-----:R-:W-:Y:S01]  /*3f430*/  STL.64 [R1+0x2e28], R10 ;  /* 0x002e280a01007387 */ /* 0x001fe20000100a00 */
[----:B------:R0:W-:Y:S03]  /*3f440*/  STL.64 [R1+0x2e20], R8 ;  /* 0x002e200801007387 */ /* 0x0001e60000100a00 */
[----:B0-----:R-:W2:Y:S01]  /*3f450*/  LDL.LU R8, [R1+0x220] ;  /* 0x0002200001087983 */ /* 0x001ea20000300800 */
[----:B------:R-:W2:Y:S02]  /*3f460*/  LDL.LU R9, [R1+0x224] ;  /* 0x0002240001097983 */ /* 0x000ea40000300800 */
        /* <DEDUP_REMOVED lines=8> */
[----:B------:R-:W2:Y:S01]  /*3f4f0*/  LDL.LU.64 R28, [R1+0x2fb8] ;  /* 0x002fb800011c7983 */ /* 0x000ea20000300a00 */
        /* <DEDUP_REMOVED lines=41> */
[----:B------:R-:W4:Y:S02]  /*3f790*/  LDL.LU.64 R40, [R1+0x2f58] ;  /* 0x002f580001287983 */ /* 0x000f240000300a00 */
[----:B----4-:R-:W-:Y:S01]  /*3f7a0*/  HMMA.16816.F32.BF16 R36, R36, R54, R40 ;  /* 0x000000362424723c */ /* 0x010fe20000041828 */
[----:B------:R-:W3:Y:S01]  /*3f7b0*/  LDL.LU.64 R42, [R1+0x2f50] ;  /* 0x002f5000012a7983 */ /* 0x000ee20000300a00 */
[----:B------:R-:W3:Y:S11]  /*3f7c0*/  LDL.LU.64 R40, [R1+0x2f48] ;  /* 0x002f480001287983 */ /* 0x000ef60000300a00 */
[----:B------:R-:W-:Y:S10]  /*3f7d0*/  @!UPT UIADD3 URZ, URZ, URZ, URZ ;  /* 0x0000003f3f3ff290 */ /* 0x000ff4000fffe03f */
[----:B------:R0:W-:Y:S01]  /*3f7e0*/  STL.64 [R1+0x2e0], R36 ;  /* 0x0002e02401007387 */ /* 0x0001e20000100a00 */
[----:B------:R1:W-:Y:S03]  /*3f7f0*/  STL.64 [R1+0x2e8], R38 ;  /* 0x0002e82601007387 */ /* 0x0003e60000100a00 */
[----:B0-----:R-:W4:Y:S01]  /*3f800*/  LDL.LU R36, [R1+0x2f0] ;  /* 0x0002f00001247983 */ /* 0x001f220000300800 */
[----:B------:R-:W4:Y:S02]  /*3f810*/  LDL.LU R37, [R1+0x2f4] ;  /* 0x0002f40001257983 */ /* 0x000f240000300800 */
[----:B-1----:R-:W4:Y:S02]  /*3f820*/  LDL.LU R38, [R1+0x2f8] ;  /* 0x0002f80001267983 */ /* 0x002f240000300800 */
[----:B------:R-:W4:Y:S01]  /*3f830*/  LDL.LU R39, [R1+0x2fc] ;  /* 0x0002fc0001277983 */ /* 0x000f220000300800 */
        /* <DEDUP_REMOVED lines=21> */
[C---:B------:R-:W-:Y:S08]  /*3f990*/  HMMA.16816.F32.BF16 R44, R40.reuse, R22, R44 ;  /* 0x00000016282c723c */ /* 0x040ff0000004182c */
        /* <DEDUP_REMOVED lines=8> */
[----:B--2---:R0:W-:Y:S02]  /*3fa20*/  STL.64 [R1+0x2ee8], R4 ;  /* 0x002ee80401007387 */ /* 0x0041e40000100a00 */
[----:B0-----:R-:W2:Y:S01]  /*3fa30*/  LDL.LU R4, [R1+0x300] ;  /* 0x0003000001047983 */ /* 0x001ea20000300800 */
[----:B------:R-:W2:Y:S02]  /*3fa40*/  LDL.LU R5, [R1+0x304] ;  /* 0x0003040001057983 */ /* 0x000ea40000300800 */
[----:B------:R-:W2:Y:S02]  /*3fa50*/  LDL.LU R6, [R1+0x308] ;  /* 0x0003080001067983 */ /* 0x000ea40000300800 */
[----:B------:R-:W2:Y:S01]  /*3fa60*/  LDL.LU R7, [R1+0x30c] ;  /* 0x00030c0001077983 */ /* 0x000ea20000300800 */
[----:B------:R-:W-:Y:S01]  /*3fa70*/  STL.64 [R1+0x420], R44 ;  /* 0x0004202c01007387 */ /* 0x000fe20000100a00 */
[----:B------:R0:W-:Y:S03]  /*3fa80*/  STL.64 [R1+0x428], R46 ;  /* 0x0004282e01007387 */ /* 0x0001e60000100a00 */
[----:B0-----:R-:W3:Y:S01]  /*3fa90*/  LDL.LU.64 R46, [R1+0x2f00] ;  /* 0x002f0000012e7983 */ /* 0x001ee20000300a00 */
[----:B------:R-:W3:Y:S02]  /*3faa0*/  LDL.LU.64 R44, [R1+0x2ef8] ;  /* 0x002ef800012c7983 */ /* 0x000ee40000300a00 */
[----:B------:R-:W-:Y:S02]  /*3fab0*/  STL.64 [R1+0x2ee0], R22 ;  /* 0x002ee01601007387 */ /* 0x000fe40000100a00 */
[----:B------:R-:W-:Y:S01]  /*3fac0*/  STL.64 [R1+0x2ed8], R20 ;  /* 0x002ed81401007387 */ /* 0x000fe20000100a00 */
[----:B------:R-:W-:Y:S01]  /*3fad0*/  STL.64 [R1+0x2ed0], R18 ;  /* 0x002ed01201007387 */ /* 0x000fe20000100a00 */
[----:B------:R-:W-:Y:S01]  /*3fae0*/  STL.64 [R1+0x2ec8], R16 ;  /* 0x002ec81001007387 */ /* 0x000fe20000100a00 */
[C---:B--2---:R-:W-:Y:S11]  /*3faf0*/  HMMA.16816.F32.BF16 R4, R40.reuse, R18, R4 ;  /* 0x000000122804723c */ /* 0x044ff60000041804 */
[----:B------:R-:W-:Y:S11]  /*3fb00*/  @!UPT UIADD3 URZ, URZ, URZ, URZ ;  /* 0x0000003f3f3ff290 */ /* 0x000ff6000fffe03f */
[----:B------:R-:W-:Y:S01]  /*3fb10*/  @!UPT UIADD3 URZ, URZ, URZ, URZ ;  /* 0x0000003f3f3ff290 */ /* 0x000fe2000fffe03f */
[----:B------:R-:W-:Y:S01]  /*3fb20*/  STL.64 [R1+0x410], R4 ;  /* 0x0004100401007387 */ /* 0x000fe20000100a00 */
[----:B------:R4:W-:Y:S02]  /*3fb30*/  STL.64 [R1+0x418], R6 ;  /* 0x0004180601007387 */ /* 0x0009e40000100a00 */
[C---:B----4-:R-:W-:Y:S01]  /*3fb40*/  HMMA.16816.F32.BF16 R4, R40.reuse, R14, R36 ;  /* 0x0000000e2804723c */ /* 0x050fe20000041824 */
[----:B------:R-:W-:Y:S01]  /*3fb50*/  STL.64 [R1+0x2ec0], R14 ;  /* 0x002ec00e01007387 */ /* 0x000fe20000100a00 */
[----:B------:R-:W-:Y:S11]  /*3fb60*/  STL.64 [R1+0x2eb8], R12 ;  /* 0x002eb80c01007387 */ /* 0x000ff60000100a00 */
[----:B------:R-:W-:Y:S10]  /*3fb70*/  @!UPT UIADD3 URZ, URZ, URZ, URZ ;  /* 0x0000003f3f3ff290 */ /* 0x000ff4000fffe03f */
[----:B------:R-:W-:Y:S01]  /*3fb80*/  STL.64 [R1+0x400], R4 ;  /* 0x0004000401007387 */ /* 0x000fe20000100a00 */
[----:B------:R0:W-:Y:S02]  /*3fb90*/  STL.64 [R1+0x408], R6 ;  /* 0x0004080601007387 */ /* 0x0001e40000100a00 */
[----:B0-----:R-:W-:Y:S01]  /*3fba0*/  HMMA.16816.F32.BF16 R4, R40, R54, R8 ;  /* 0x000000362804723c */ /* 0x001fe20000041808 */
[----:B------:R-:W-:Y:S07]  /*3fbb0*/  STL.64 [R1+0x2eb0], R54 ;  /* 0x002eb03601007387 */ /* 0x000fee0000100a00 */
[C---:B---3--:R-:W-:Y:S11]  /*3fbc0*/  HMMA.16816.F32.BF16 R8, R44.reuse, R34, R48 ;  /* 0x000000222c08723c */ /* 0x048ff60000041830 */
[----:B------:R-:W-:Y:S04]  /*3fbd0*/  @!UPT UIADD3 URZ, URZ, URZ, URZ ;  /* 0x0000003f3f3ff290 */ /* 0x000fe8000fffe03f */
[----:B------:R-:W-:Y:S01]  /*3fbe0*/  STL.64 [R1+0x220], R4 ;  /* 0x0002200401007387 */ /* 0x000fe20000100a00 */
[----:B------:R0:W-:Y:S02]  /*3fbf0*/  STL.64 [R1+0x228], R6 ;  /* 0x0002280601007387 */ /* 0x0001e40000100a00 */
[C---:B0-----:R-:W-:Y:S01]  /*3fc00*/  HMMA.16816.F32.BF16 R4, R44.reuse, R30, R56 ;  /* 0x0000001e2c04723c */ /* 0x041fe20000041838 */
[----:B------:R-:W-:Y:S04]  /*3fc10*/  STL.64 [R1+0x2e98], R30 ;  /* 0x002e981e01007387 */ /* 0x000fe80000100a00 */
[----:B------:R0:W-:Y:S02]  /*3fc20*/  STL.64 [R1+0x210], R8 ;  /* 0x0002100801007387 */ /* 0x0001e40000100a00 */
[----:B------:R1:W-:Y:S02]  /*3fc30*/  STL.64 [R1+0x218], R10 ;  /* 0x0002180a01007387 */ /* 0x0003e40000100a00 */
[----:B------:R-:W-:Y:S11]  /*3fc40*/  STL.64 [R1+0x2e90], R28 ;  /* 0x002e901c01007387 */ /* 0x000ff60000100a00 */
[----:B------:R-:W-:Y:S03]  /*3fc50*/  @!UPT UIADD3 URZ, URZ, URZ, URZ ;  /* 0x0000003f3f3ff290 */ /* 0x000fe6000fffe03f */
[----:B------:R-:W-:Y:S01]  /*3fc60*/  STL.64 [R1+0x200], R4 ;  /* 0x0002000401007387 */ /* 0x000fe20000100a00 */
[----:B------:R-:W-:Y:S02]  /*3fc70*/  STL.64 [R1+0x208], R6 ;  /* 0x0002080601007387 */ /* 0x000fe40000100a00 */
[----:B------:R-:W2:Y:S02]  /*3fc80*/  LDL.LU R56, [R1+0x10] ;  /* 0x0000100001387983 */ /* 0x000ea40000300800 */
[----:B------:R-:W2:Y:S01]  /*3fc90*/  LDL.LU R57, [R1+0x14] ;  /* 0x0000140001397983 */ /* 0x000ea20000300800 */
[----:B------:R-:W3:Y:S01]  /*3fca0*/  LDL.LU R58, [R1+0x18] ;  /* 0x00001800013a7983 */ /* 0x000ee20000300800 */
[----:B------:R-:W3:Y:S02]  /*3fcb0*/  LDL.LU R59, [R1+0x1c] ;  /* 0x00001c00013b7983 */ /* 0x000ee40000300800 */
[----:B0-----:R-:W4:Y:S02]  /*3fcc0*/  LDL.LU R8, [R1+0x40] ;  /* 0x0000400001087983 */ /* 0x001f240000300800 */
[----:B------:R-:W4:Y:S01]  /*3fcd0*/  LDL.LU R9, [R1+0x44] ;  /* 0x0000440001097983 */ /* 0x000f220000300800 */
[----:B-1----:R-:W2:Y:S01]  /*3fce0*/  LDL.LU R10, [R1+0x48] ;  /* 0x00004800010a7983 */ /* 0x002ea20000300800 */
[----:B------:R-:W2:Y:S02]  /*3fcf0*/  LDL.LU R11, [R1+0x4c] ;  /* 0x00004c00010b7983 */ /* 0x000ea40000300800 */
[----:B------:R-:W2:Y:S02]  /*3fd00*/  LDL.LU R36, [R1+0x120] ;  /* 0x0001200001247983 */ /* 0x000ea40000300800 */
[----:B------:R-:W2:Y:S01]  /*3fd10*/  LDL.LU R37, [R1+0x124] ;  /* 0x0001240001257983 */ /* 0x000ea20000300800 */
[----:B------:R-:W2:Y:S01]  /*3fd20*/  LDL.LU R38, [R1+0x128] ;  /* 0x0001280001267983 */ /* 0x000ea20000300800 */
[----:B------:R-:W2:Y:S03]  /*3fd30*/  LDL.LU R39, [R1+0x12c] ;  /* 0x00012c0001277983 */ /* 0x000ea60000300800 */
[----:B--2---:R-:W-:Y:S01]  /*3fd40*/  STL.64 [R1+0x2e58], R38 ;  /* 0x002e582601007387 */ /* 0x004fe20000100a00 */
[----:B------:R0:W-:Y:S03]  /*3fd50*/  STL.64 [R1+0x2e50], R36 ;  /* 0x002e502401007387 */ /* 0x0001e60000100a00 */
[----:B0-----:R-:W2:Y:S01]  /*3fd60*/  LDL.LU R36, [R1+0x130] ;  /* 0x0001300001247983 */ /* 0x001ea20000300800 */
[----:B------:R-:W2:Y:S02]  /*3fd70*/  LDL.LU R37, [R1+0x134] ;  /* 0x0001340001257983 */ /* 0x000ea40000300800 */
[----:B------:R-:W2:Y:S02]  /*3fd80*/  LDL.LU R38, [R1+0x138] ;  /* 0x0001380001267983 */ /* 0x000ea40000300800 */
[----:B------:R-:W2:Y:S02]  /*3fd90*/  LDL.LU R39, [R1+0x13c] ;  /* 0x00013c0001277983 */ /* 0x000ea40000300800 */
        /* <DEDUP_REMOVED lines=40> */
[----:B--2---:R-:W-:Y:S01]  /*40020*/  STL.64 [R1+0x2e88], R38 ;  /* 0x002e882601007387 */ /* 0x004fe20000100a00 */
[----:B------:R0:W-:Y:S03]  /*40030*/  STL.64 [R1+0x2e80], R36 ;  /* 0x002e802401007387 */ /* 0x0001e60000100a00 */
[----:B0-----:R-:W2:Y:S01]  /*40040*/  LDL.LU R36, [R1+0x160] ;  /* 0x0001600001247983 */ /* 0x001ea20000300800 */
[----:B------:R-:W2:Y:S02]  /*40050*/  LDL.LU R37, [R1+0x164] ;  /* 0x0001640001257983 */ /* 0x000ea40000300800 */
[----:B------:R-:W2:Y:S02]  /*40060*/  LDL.LU R38, [R1+0x168] ;  /* 0x0001680001267983 */ /* 0x000ea40000300800 */
[----:B------:R-:W2:Y:S01]  /*40070*/  LDL.LU R39, [R1+0x16c] ;  /* 0x00016c0001277983 */ /* 0x000ea20000300800 */
[C---:B---3--:R-:W-:Y:S01]  /*40080*/  HMMA.16816.F32.BF16 R4, R44.reuse, R26, R4 ;  /* 0x0000001a2c04723c */ /* 0x048fe20000041804 */
[----:B------:R-:W-:Y:S01]  /*40090*/  STL.64 [R1+0x2e38], R10 ;  /* 0x002e380a01007387 */ /* 0x000fe20000100a00 */
[----:B----4-:R0:W-:Y:S03]  /*400a0*/  STL.64 [R1+0x2e30], R8 ;  /* 0x002e300801007387 */ /* 0x0101e60000100a00 */
[----:B0-----:R-:W3:Y:S01]  /*400b0*/  LDL.LU R8, [R1+0x110] ;  /* 0x0001100001087983 */ /* 0x001ee20000300800 */
[----:B------:R-:W3:Y:S02]  /*400c0*/  LDL.LU R9, [R1+0x114] ;  /* 0x0001140001097983 */ /* 0x000ee40000300800 */
[----:B------:R-:W3:Y:S02]  /*400d0*/  LDL.LU R10, [R1+0x118] ;  /* 0x00011800010a7983 */ /* 0x000ee40000300800 */
[----:B------:R-:W3:Y:S01]  /*400e0*/  LDL.LU R11, [R1+0x11c] ;  /* 0x00011c00010b7983 */ /* 0x000ee20000300800 */
[----:B------:R-:W-:Y:S01]  /*400f0*/  STL.64 [R1+0x2e10], R58 ;  /* 0x002e103a01007387 */ /* 0x000fe20000100a00 */
[----:B------:R0:W-:Y:S03]  /*40100*/  STL.64 [R1+0x2e08], R56 ;  /* 0x002e083801007387 */ /* 0x0001e60000100a00 */
[----:B0-----:R-:W4:Y:S01]  /*40110*/  LDL.LU R56, [R1+0x20] ;  /* 0x0000200001387983 */ /* 0x001f220000300800 */
[----:B------:R-:W4:Y:S02]  /*40120*/  LDL.LU R57, [R1+0x24] ;  /* 0x0000240001397983 */ /* 0x000f240000300800 */
[----:B------:R-:W4:Y:S02]  /*40130*/  LDL.LU R58, [R1+0x28] ;  /* 0x00002800013a7983 */ /* 0x000f240000300800 */
[----:B------:R-:W4:Y:S01]  /*40140*/  LDL.LU R59, [R1+0x2c] ;  /* 0x00002c00013b7983 */ /* 0x000f220000300800 */
[----:B------:R-:W2:Y:S01]  /*40150*/  LDL.LU R40, [R1] ;  /* 0x0000000001287983 */ /* 0x000ea20000300800 */
[----:B------:R-:W2:Y:S02]  /*40160*/  LDL.LU R41, [R1+0x4] ;  /* 0x0000040001297983 */ /* 0x000ea40000300800 */
[----:B------:R-:W2:Y:S02]  /*40170*/  LDL.LU R42, [R1+0x8] ;  /* 0x00000800012a7983 */ /* 0x000ea40000300800 */
        /* <DEDUP_REMOVED lines=81> */
[----:B------:R0:W-:Y:S01]  /*40690*/  STL.64 [R1+0x120], R36 ;  /* 0x0001202401007387 */ /* 0x0001e20000100a00 */
[----:B------:R1:W-:Y:S03]  /*406a0*/  STL.64 [R1+0x128], R38 ;  /* 0x0001282601007387 */ /* 0x0003e60000100a00 */
[----:B0-----:R-:W2:Y:S01]  /*406b0*/  LDL.LU R36, [R1+0x2d0] ;  /* 0x0002d00001247983 */ /* 0x001ea20000300800 */
[----:B------:R-:W-:Y:S02]  /*406c0*/  IMAD.MOV.U32 R37, RZ, RZ, R32 ;  /* 0x000000ffff257224 */ /* 0x000fe400078e0020 */
[----:B------:R-:W3:Y:S02]  /*406d0*/  LDL.LU R32, [R1+0x2e48] ;  /* 0x002e480001207983 */ /* 0x000ee40000300800 */
[----:B-1----:R-:W-:Y:S02]  /*406e0*/  IMAD.MOV.U32 R38, RZ, RZ, R60 ;  /* 0x000000ffff267224 */ /* 0x002fe400078e003c */
[----:B------:R-:W-:Y:S01]  /*406f0*/  IMAD.MOV.U32 R39, RZ, RZ, R33 ;  /* 0x000000ffff277224 */ /* 0x000fe200078e0021 */
[----:B------:R-:W2:Y:S01]  /*40700*/  LDL.LU R60, [R1+0x2e44] ;  /* 0x002e4400013c7983 */ /* 0x000ea20000300800 */
[----:B------:R-:W2:Y:S02]  /*40710*/  LDL.LU R33, [R1+0x2e40] ;  /* 0x002e400001217983 */ /* 0x000ea40000300800 */
[----:B------:R-:W-:Y:S02]  /*40720*/  STL.64 [R1+0x110], R8 ;  /* 0x0001100801007387 */ /* 0x000fe40000100a00 */
[----:B------:R0:W-:Y:S02]  /*40730*/  STL.64 [R1+0x118], R10 ;  /* 0x0001180a01007387 */ /* 0x0001e40000100a00 */
[----:B0-----:R-:W2:Y:S01]  /*40740*/  LDL.LU.64 R10, [R1+0x2e38] ;  /* 0x002e3800010a7983 */ /* 0x001ea20000300a00 */
[----:B------:R-:W2:Y:S02]  /*40750*/  LDL.LU.64 R8, [R1+0x2e30] ;  /* 0x002e300001087983 */ /* 0x000ea40000300a00 */
[----:B--2---:R-:W-:Y:S01]  /*40760*/  HMMA.16816.F32.BF16 R48, R48, R54, R8 ;  /* 0x000000363030723c */ /* 0x004fe20000041808 */
[----:B------:R-:W4:Y:S01]  /*40770*/  LDL.LU.64 R10, [R1+0x2e28] ;  /* 0x002e2800010a7983 */ /* 0x000f220000300a00 */
[----:B------:R-:W4:Y:S11]  /*40780*/  LDL.LU.64 R8, [R1+0x2e20] ;  /* 0x002e200001087983 */ /* 0x000f360000300a00 */
[----:B------:R-:W-:Y:S10]  /*40790*/  @!UPT UIADD3 URZ, URZ, URZ, URZ ;  /* 0x0000003f3f3ff290 */ /* 0x000ff4000fffe03f */
[----:B------:R0:W-:Y:S01]  /*407a0*/  STL.64 [R1+0x40], R48 ;  /* 0x0000403001007387 */ /* 0x0001e20000100a00 */
[----:B------:R1:W-:Y:S03]  /*407b0*/  STL.64 [R1+0x48], R50 ;  /* 0x0000483201007387 */ /* 0x0003e60000100a00 */
[----:B0-----:R-:W2:Y:S01]  /*407c0*/  LDL.LU R48, [R1+0x1a0] ;  /* 0x0001a00001307983 */ /* 0x001ea20000300800 */
[----:B-1----:R-:W-:Y:S02]  /*407d0*/  IMAD.MOV.U32 R50, RZ, RZ, R60 ;  /* 0x000000ffff327224 */ /* 0x002fe400078e003c */
[----:B------:R-:W2:Y:S01]  /*407e0*/  LDL.LU R60, [R1+0x2e18] ;  /* 0x002e1800013c7983 */ /* 0x000ea20000300800 */
[C---:B----4-:R-:W-:Y:S11]  /*407f0*/  HMMA.16816.F32.BF16 R56, R8.reuse, R34, R56 ;  /* 0x000000220838723c */ /* 0x050ff60000041838 */
[----:B------:R-:W-:Y:S11]  /*40800*/  @!UPT UIADD3 URZ, URZ, URZ, URZ ;  /* 0x0000003f3f3ff290 */ /* 0x000ff6000fffe03f */
[----:B------:R-:W-:Y:S01]  /*40810*/  @!UPT UIADD3 URZ, URZ, URZ, URZ ;  /* 0x0000003f3f3ff290 */ /* 0x000fe2000fffe03f */
[----:B------:R-:W-:Y:S01]  /*40820*/  STL.64 [R1+0x20], R56 ;  /* 0x0000203801007387 */ /* 0x000fe20000100a00 */
[----:B------:R0:W-:Y:S03]  /*40830*/  STL.64 [R1+0x28], R58 ;  /* 0x0000283a01007387 */ /* 0x0001e60000100a00 */
[----:B0-----:R-:W4:Y:S01]  /*40840*/  LDL.LU.64 R58, [R1+0x2e10] ;  /* 0x002e1000013a7983 */ /* 0x001f220000300a00 */
[----:B------:R-:W4:Y:S02]  /*40850*/  LDL.LU.64 R56, [R1+0x2e08] ;  /* 0x002e080001387983 */ /* 0x000f240000300a00 */
[----:B------:R-:W-:Y:S02]  /*40860*/  IMAD.MOV.U32 R49, RZ, RZ, R33 ;  /* 0x000000ffff317224 */ /* 0x000fe400078e0021 */
[----:B------:R-:W0:Y:S01]  /*40870*/  S2R R33, SR_TID.X ;  /* 0x0000000000217919 */ /* 0x000e220000002100 */
[C---:B----4-:R-:W-:Y:S11]  /*40880*/  HMMA.16816.F32.BF16 R56, R8.reuse, R30, R56 ;  /* 0x0000001e0838723c */ /* 0x050ff60000041838 */
[----:B------:R-:W-:Y:S11]  /*40890*/  @!UPT UIADD3 URZ, URZ, URZ, URZ ;  /* 0x0000003f3f3ff290 */ /* 0x000ff6000fffe03f */
[----:B------:R-:W-:Y:S01]  /*408a0*/  @!UPT UIADD3 URZ, URZ, URZ, URZ ;  /* 0x0000003f3f3ff290 */ /* 0x000fe2000fffe03f */
[----:B------:R-:W-:Y:S01]  /*408b0*/  STL.64 [R1+0x10], R56 ;  /* 0x0000103801007387 */ /* 0x000fe20000100a00 */
[----:B------:R1:W-:Y:S03]  /*408c0*/  STL.64 [R1+0x18], R58 ;  /* 0x0000183a01007387 */ /* 0x0003e60000100a00 */
[----:B-1----:R-:W4:Y:S01]  /*408d0*/  LDL.LU.64 R58, [R1+0x2e00] ;  /* 0x002e0000013a7983 */ /* 0x002f220000300a00 */
[----:B------:R-:W4:Y:S02]  /*408e0*/  LDL.LU.64 R56, [R1+0x2df8] ;  /* 0x002df80001387983 */ /* 0x000f240000300a00 */
[----:B---3--:R-:W-:Y:S02]  /*408f0*/  IMAD.MOV.U32 R51, RZ, RZ, R32 ;  /* 0x000000ffff337224 */ /* 0x008fe400078e0020 */
[----:B------:R-:W1:Y:S01]  /*40900*/  S2R R32, SR_TID.X ;  /* 0x0000000000207919 */ /* 0x000e620000002100 */
[----:B------:R-:W-:Y:S01]  /*40910*/  HMMA.16816.F32.BF16 R40, R8, R26, R40 ;  /* 0x0000001a0828723c */ /* 0x000fe20000041828 */
[----:B0-----:R-:W-:-:S05]  /*40920*/  LOP3.LUT R33, R33, 0x7, RZ, 0xc0, !PT ;  /* 0x0000000721217812 */ /* 0x001fca00078ec0ff */
[----:B------:R-:W-:Y:S02]  /*40930*/  IMAD R33, R33, 0x110, RZ ;  /* 0x0000011021217824 */ /* 0x000fe400078e02ff */
[----:B-1----:R-:W-:Y:S11]  /*40940*/  IMAD.SHL.U32 R32, R32, 0x2, RZ ;  /* 0x0000000220207824 */ /* 0x002ff600078e00ff */
[----:B------:R-:W-:Y:S04]  /*40950*/  @!UPT UIADD3 URZ, URZ, URZ, URZ ;  /* 0x0000003f3f3ff290 */ /* 0x000fe8000fffe03f */
[----:B------:R-:W-:Y:S01]  /*40960*/  STL.64 [R1], R40 ;  /* 0x0000002801007387 */ /* 0x000fe20000100a00 */
[----:B------:R4:W-:Y:S01]  /*40970*/  STL.64 [R1+0x8], R42 ;  /* 0x0000082a01007387 */ /* 0x0009e20000100a00 */
[C---:B--2---:R-:W-:Y:S08]  /*40980*/  HMMA.16816.F32.BF16 R48, R8.reuse, R22, R48 ;  /* 0x000000160830723c */ /* 0x044ff00000041830 */
[C---:B------:R-:W-:Y:S08]  /*40990*/  HMMA.16816.F32.BF16 R44, R8.reuse, R18, R44 ;  /* 0x00000012082c723c */ /* 0x040ff0000004182c */
[C---:B------:R-:W-:Y:S08]  /*409a0*/  HMMA.16816.F32.BF16 R36, R8.reuse, R14, R36 ;  /* 0x0000000e0824723c */ /* 0x040ff00000041824 */
[----:B----4-:R-:W-:Y:S07]  /*409b0*/  HMMA.16816.F32.BF16 R40, R8, R6, R56 ;  /* 0x000000060828723c */ /* 0x010fee0000041838 */
[----:B------:R-:W-:-:S05]  /*409c0*/  LOP3.LUT R59, R33, 0x30, R32, 0x78, !PT ;  /* 0x00000030213b7812 */ /* 0x000fca00078e7820 */
[----:B------:R-:W0:Y:S11]  /*409d0*/  LDSM.16.M88.4 R32, [R59+0x8080] ;  /* 0x008080003b20783b */ /* 0x000e360000000200 */
[----:B------:R-:W-:Y:S04]  /*409e0*/  STL.64 [R1+0x3f8], R42 ;  /* 0x0003f82a01007387 */ /* 0x000fe80000100a00 */
[----:B0-----:R-:W-:Y:S01]  /*409f0*/  STL [R1+0x2b5c], R34 ;  /* 0x002b5c2201007387 */ /* 0x001fe20000100800 */
[----:B------:R-:W-:Y:S02]  /*40a00*/  STL [R1+0x2b58], R35 ;  /* 0x002b582301007387 */ /* 0x000fe40000100800 */
[----:B------:R0:W-:Y:S02]  /*40a10*/  STL.64 [R1+0x1a0], R48 ;  /* 0x0001a03001007387 */ /* 0x0001e40000100a00 */
[----:B------:R1:W-:Y:S02]  /*40a20*/  STL.64 [R1+0x1a8], R50 ;  /* 0x0001a83201007387 */ /* 0x0003e40000100a00 */
[----:B0-----:R-:W-:-:S02]  /*40a30*/  IMAD.MOV.U32 R48, RZ, RZ, R25 ;  /* 0x000000ffff307224 */ /* 0x001fc400078e0019 */
[----:B------:R-:W-:Y:S02]  /*40a40*/  IMAD.MOV.U32 R49, RZ, RZ, R24 ;  /* 0x000000ffff317224 */ /* 0x000fe400078e0018 */
[----:B-1----:R-:W-:Y:S01]  /*40a50*/  IMAD.MOV.U32 R50, RZ, RZ, R21 ;  /* 0x000000ffff327224 */ /* 0x002fe200078e0015 */
[----:B------:R-:W0:Y:S01]  /*40a60*/  LDSM.16.M88.4 R24, [R59+0x9080] ;  /* 0x009080003b18783b */ /* 0x000e220000000200 */
[----:B------:R-:W-:Y:S02]  /*40a70*/  IMAD.MOV.U32 R51, RZ, RZ, R20 ;  /* 0x000000ffff337224 */ /* 0x000fe400078e0014 */
[----:B------:R-:W1:Y:S01]  /*40a80*/  LDSM.16.M88.4 R20, [R59+0x9880] ;  /* 0x009880003b14783b */ /* 0x000e620000000200 */
[----:B------:R2:W-:Y:S03]  /*40a90*/  STL.64 [R1+0x2c0], R44 ;  /* 0x0002c02c01007387 */ /* 0x0005e60000100a00 */
[----:B------:R3:W-:Y:S01]  /*40aa0*/  STL.64 [R1+0x2c8], R46 ;  /* 0x0002c82e01007387 */ /* 0x0007e20000100a00 */
[----:B0-----:R-:W-:Y:S01]  /*40ab0*/  STL [R1+0x2b3c], R26 ;  /* 0x002b3c1a01007387 */ /* 0x001fe20000100800 */
[----:B------:R-:W-:Y:S02]  /*40ac0*/  STL [R1+0x2b38], R27 ;  /* 0x002b381b01007387 */ /* 0x000fe40000100800 */
[----:B-1----:R-:W-:Y:S02]  /*40ad0*/  STL [R1+0x2b44], R22 ;  /* 0x002b441601007387 */ /* 0x002fe40000100800 */
[----:B------:R-:W-:Y:S01]  /*40ae0*/  STL [R1+0x2b40], R23 ;  /* 0x002b401701007387 */ /* 0x000fe20000100800 */
[----:B------:R-:W-:Y:S01]  /*40af0*/  STL.64 [R1+0x3e0], R36 ;  /* 0x0003e02401007387 */ /* 0x000fe20000100a00 */
[----:B------:R0:W-:Y:S02]  /*40b00*/  STL.64 [R1+0x3e8], R38 ;  /* 0x0003e82601007387 */ /* 0x0001e40000100a00 */
[----:B------:R-:W4:Y:S02]  /*40b10*/  LDL.LU R14, [R1+0x2b8] ;  /* 0x0002b800010e7983 */ /* 0x000f240000300800 */
[----:B------:R-:W4:Y:S01]  /*40b20*/  LDL.LU R15, [R1+0x2bc] ;  /* 0x0002bc00010f7983 */ /* 0x000f220000300800 */
[----:B--2---:R-:W2:Y:S01]  /*40b30*/  LDL.LU R44, [R1+0x280] ;  /* 0x00028000012c7983 */ /* 0x004ea20000300800 */
[----:B------:R-:W2:Y:S02]  /*40b40*/  LDL.LU R45, [R1+0x284] ;  /* 0x00028400012d7983 */ /* 0x000ea40000300800 */
[----:B---3--:R-:W2:Y:S02]  /*40b50*/  LDL.LU R46, [R1+0x288] ;  /* 0x00028800012e7983 */ /* 0x008ea40000300800 */
[----:B------:R-:W2:Y:S02]  /*40b60*/  LDL.LU R47, [R1+0x28c] ;  /* 0x00028c00012f7983 */ /* 0x000ea40000300800 */
[----:B------:R-:W-:-:S02]  /*40b70*/  IMAD.MOV.U32 R42, RZ, RZ, R5 ;  /* 0x000000ffff2a7224 */ /* 0x000fc400078e0005 */
[----:B------:R-:W-:Y:S02]  /*40b80*/  IMAD.MOV.U32 R43, RZ, RZ, R4 ;  /* 0x000000ffff2b7224 */ /* 0x000fe400078e0004 */
[----:B------:R-:W-:Y:S01]  /*40b90*/  LDSM.16.MT88.4 R4, [R60+0x4000] ;  /* 0x004000003c04783b */ /* 0x000fe20000004200 */
[----:B------:R-:W-:Y:S02]  /*40ba0*/  IMAD.MOV.U32 R52, RZ, RZ, R40 ;  /* 0x000000ffff347224 */ /* 0x000fe400078e0028 */
[----:B0-----:R-:W-:Y:S02]  /*40bb0*/  IMAD.MOV.U32 R38, RZ, RZ, R17 ;  /* 0x000000ffff267224 */ /* 0x001fe400078e0011 */
[----:B------:R-:W-:Y:S02]  /*40bc0*/  IMAD.MOV.U32 R39, RZ, RZ, R16 ;  /* 0x000000ffff277224 */ /* 0x000fe400078e0010 */
[----:B------:R-:W-:Y:S01]  /*40bd0*/  IMAD.MOV.U32 R53, RZ, RZ, R41 ;  /* 0x000000ffff357224 */ /* 0x000fe200078e0029 */
[----:B------:R-:W0:Y:S01]  /*40be0*/  LDSM.16.M88.4 R16, [R59+0xa080] ;  /* 0x00a080003b10783b */ /* 0x000e220000000200 */
[----:B------:R-:W-:-:S02]  /*40bf0*/  IMAD.MOV.U32 R40, RZ, RZ, R29 ;  /* 0x000000ffff287224 */ /* 0x000fc400078e001d */
[----:B------:R-:W-:Y:S01]  /*40c00*/  IMAD.MOV.U32 R41, RZ, RZ, R28 ;  /* 0x000000ffff297224 */ /* 0x000fe200078e001c */
[----:B------:R-:W3:Y:S01]  /*40c10*/  LDL.LU R36, [R1+0x270] ;  /* 0x0002700001247983 */ /* 0x000ee20000300800 */
[----:B------:R-:W3:Y:S03]  /*40c20*/  LDL.LU R37, [R1+0x274] ;  /* 0x0002740001257983 */ /* 0x000ee60000300800 */
[----:B------:R-:W-:Y:S04]  /*40c30*/  LDSM.16.M88.4 R28, [R59+0x8880] ;  /* 0x008880003b1c783b */ /* 0x000fe80000000200 */
[----:B0-----:R-:W-:Y:S01]  /*40c40*/  STL [R1+0x2b64], R18 ;  /* 0x002b641201007387 */ /* 0x001fe20000100800 */
[----:B------:R-:W-:Y:S02]  /*40c50*/  STL [R1+0x2b60], R19 ;  /* 0x002b601301007387 */ /* 0x000fe40000100800 */
[----:B------:R-:W-:Y:S01]  /*40c60*/  STL.64 [R1+0x2c58], R52 ;  /* 0x002c583401007387 */ /* 0x000fe20000100a00 */
[----:B----4-:R-:W-:Y:S01]  /*40c70*/  HMMA.16816.F32.BF16 R8, R8, R54, R12 ;  /* 0x000000360808723c */ /* 0x010fe2000004180c */
[----:B------:R-:W0:Y:S11]  /*40c80*/  LDSM.16.M88.4 R12, [R59+0xa880] ;  /* 0x00a880003b0c783b */ /* 0x000e360000000200 */
[----:B------:R-:W-:Y:S11]  /*40c90*/  @!UPT UIADD3 URZ, URZ, URZ, URZ ;  /* 0x0000003f3f3ff290 */ /* 0x000ff6000fffe03f */
[----:B------:R-:W-:Y:S01]  /*40ca0*/  STL.64 [R1+0x2b0], R8 ;  /* 0x0002b00801007387 */ /* 0x000fe20000100a00 */
[----:B------:R1:W-:Y:S02]  /*40cb0*/  STL.64 [R1+0x2b8], R10 ;  /* 0x0002b80a01007387 */ /* 0x0003e40000100a00 */
[C---:B-1----:R-:W-:Y:S01]  /*40cc0*/  HMMA.16816.F32.BF16 R8, R4.reuse, R32, R40 ;  /* 0x000000200408723c */ /* 0x042fe20000041828 */
[----:B0-----:R-:W-:Y:S01]  /*40cd0*/  STL [R1+0x2b6c], R14 ;  /* 0x002b6c0e01007387 */ /* 0x001fe20000100800 */
[----:B------:R-:W-:Y:S02]  /*40ce0*/  STL [R1+0x2b68], R15 ;  /* 0x002b680f01007387 */ /* 0x000fe40000100800 */
[----:B------:R-:W4:Y:S11]  /*40cf0*/  LDL.LU R40, [R1+0x260] ;  /* 0x0002600001287983 */ /* 0x000f360000300800 */
[----:B------:R-:W-:Y:S08]  /*40d00*/  @!UPT UIADD3 URZ, URZ, URZ, URZ ;  /* 0x0000003f3f3ff290 */ /* 0x000ff0000fffe03f */
[----:B------:R-:W-:Y:S01]  /*40d10*/  STL.64 [R1+0x2a0], R8 ;  /* 0x0002a00801007387 */ /* 0x000fe20000100a00 */
[----:B------:R-:W-:Y:S02]  /*40d20*/  STL.64 [R1+0x2a8], R10 ;  /* 0x0002a80a01007387 */ /* 0x000fe40000100a00 */
[----:B------:R-:W0:Y:S01]  /*40d30*/  LDSM.16.M88.4 R8, [R59+0xb080] ;  /* 0x00b080003b08783b */ /* 0x000e220000000200 */
[C---:B------:R-:W-:Y:S01]  /*40d40*/  HMMA.16816.F32.BF16 R52, R4.reuse, R28, R48 ;  /* 0x0000001c0434723c */ /* 0x040fe20000041830 */
[----:B------:R-:W1:Y:S04]  /*40d50*/  LDSM.16.M88.4 R56, [R59+0xb880] ;  /* 0x00b880003b38783b */ /* 0x000e680000000200 */
[----:B------:R-:W4:Y:S01]  /*40d60*/  LDL.LU R41, [R1+0x264] ;  /* 0x0002640001297983 */ /* 0x000f220000300800 */
[----:B------:R-:W4:Y:S02]  /*40d70*/  LDL.LU R42, [R1+0x268] ;  /* 0x00026800012a7983 */ /* 0x000f240000300800 */
[----:B------:R-:W4:Y:S01]  /*40d80*/  LDL.LU R43, [R1+0x26c] ;  /* 0x00026c00012b7983 */ /* 0x000f220000300800 */
[----:B0-----:R-:W-:Y:S01]  /*40d90*/  STL [R1+0x2b74], R10 ;  /* 0x002b740a01007387 */ /* 0x001fe20000100800 */
[----:B------:R-:W-:Y:S02]  /*40da0*/  STL [R1+0x2b70], R11 ;  /* 0x002b700b01007387 */ /* 0x000fe40000100800 */
[----:B------:R-:W4:Y:S11]  /*40db0*/  LDL.LU R48, [R1+0x250] ;  /* 0x0002500001307983 */ /* 0x000f360000300800 */
[----:B------:R-:W-:Y:S01]  /*40dc0*/  STL.64 [R1+0x290], R52 ;  /* 0x0002903401007387 */ /* 0x000fe20000100a00 */
[----:B------:R-:W-:Y:S01]  /*40dd0*/  STL.64 [R1+0x298], R54 ;  /* 0x0002983601007387 */ /* 0x000fe20000100a00 */
[----:B------:R-:W4:Y:S02]  /*40de0*/  LDL.LU R49, [R1+0x254] ;  /* 0x0002540001317983 */ /* 0x000f240000300800 */
[----:B------:R-:W4:Y:S02]  /*40df0*/  LDL.LU R50, [R1+0x258] ;  /* 0x0002580001327983 */ /* 0x000f240000300800 */
[----:B------:R-:W4:Y:S01]  /*40e00*/  LDL.LU R51, [R1+0x25c] ;  /* 0x00025c0001337983 */ /* 0x000f220000300800 */
[----:B------:R-:W-:Y:S01]  /*40e10*/  STL.64 [R1+0x2dd8], R30 ;  /* 0x002dd81e01007387 */ /* 0x000fe20000100a00 */
[----:B------:R2:W-:Y:S02]  /*40e20*/  STL.64 [R1+0x2dd0], R28 ;  /* 0x002dd01c01007387 */ /* 0x0005e40000100a00 */
[----:B--2---:R-:W-:Y:S01]  /*40e30*/  HMMA.16816.F32.BF16 R28, R4, R24, R44 ;  /* 0x00000018041c723c */ /* 0x004fe2000004182c */
[----:B-1----:R-:W-:Y:S01]  /*40e40*/  STL [R1+0x2b7c], R58 ;  /* 0x002b7c3a01007387 */ /* 0x002fe20000100800 */
[----:B------:R-:W-:Y:S02]  /*40e50*/  STL [R1+0x2b78], R59 ;  /* 0x002b783b01007387 */ /* 0x000fe40000100800 */
[----:B------:R-:W2:Y:S02]  /*40e60*/  LDL.LU R52, [R1+0x240] ;  /* 0x0002400001347983 */ /* 0x000ea40000300800 */
[----:B------:R-:W-:-:S02]  /*40e70*/  IMAD.MOV.U32 R53, RZ, RZ, R3 ;  /* 0x000000ffff357224 */ /* 0x000fc400078e0003 */
[----:B------:R-:W-:Y:S02]  /*40e80*/  IMAD.MOV.U32 R54, RZ, RZ, R2 ;  /* 0x000000ffff367224 */ /* 0x000fe400078e0002 */
[----:B------:R-:W-:Y:S11]  /*40e90*/  IMAD.MOV.U32 R55, RZ, RZ, R61 ;  /* 0x000000ffff377224 */ /* 0x000ff600078e003d */
[----:B------:R-:W-:Y:S02]  /*40ea0*/  @!UPT UIADD3 URZ, URZ, URZ, URZ ;  /* 0x0000003f3f3ff290 */ /* 0x000fe4000fffe03f */
[----:B------:R-:W-:Y:S01]  /*40eb0*/  STL.64 [R1+0x280], R28 ;  /* 0x0002801c01007387 */ /* 0x000fe20000100a00 */
[----:B------:R3:W-:Y:S02]  /*40ec0*/  STL.64 [R1+0x288], R30 ;  /* 0x0002881e01007387 */ /* 0x0007e40000100a00 */
[----:B------:R-:W2:Y:S02]  /*40ed0*/  LDL.LU R3, [R1+0x2df0] ;  /* 0x002df00001037983 */ /* 0x000ea40000300800 */
[----:B------:R-:W2:Y:S01]  /*40ee0*/  LDL.LU R2, [R1+0x2dec] ;  /* 0x002dec0001027983 */ /* 0x000ea20000300800 */
[----:B------:R-:W2:Y:S01]  /*40ef0*/  LDL.LU R61, [R1+0x2de8] ;  /* 0x002de800013d7983 */ /* 0x000ea20000300800 */
[----:B---3--:R-:W-:Y:S03]  /*40f00*/  HMMA.16816.F32.BF16 R28, R4, R20, R36 ;  /* 0x00000014041c723c */ /* 0x008fe60000041824 */
[----:B------:R0:W-:Y:S11]  /*40f10*/  LDSM.16.MT88.4 R36, [R60+0x4080] ;  /* 0x004080003c24783b */ /* 0x0001f60000004200 */
[----:B------:R-:W-:Y:S10]  /*40f20*/  @!UPT UIADD3 URZ, URZ, URZ, URZ ;  /* 0x0000003f3f3ff290 */ /* 0x000ff4000fffe03f */
[----:B------:R-:W-:Y:S02]  /*40f30*/  IMAD.MOV.U32 R11, RZ, RZ, R28 ;  /* 0x000000ffff0b7224 */ /* 0x000fe400078e001c */
[----:B------:R-:W-:Y:S02]  /*40f40*/  IMAD.MOV.U32 R14, RZ, RZ, R29 ;  /* 0x000000ffff0e7224 */ /* 0x000fe400078e001d */
[----:B------:R-:W-:Y:S02]  /*40f50*/  IMAD.MOV.U32 R15, RZ, RZ, R30 ;  /* 0x000000ffff0f7224 */ /* 0x000fe400078e001e */
[----:B------:R-:W-:-:S05]  /*40f60*/  IMAD.MOV.U32 R18, RZ, RZ, R31 ;  /* 0x000000ffff127224 */ /* 0x000fca00078e001f */
[----:B------:R-:W-:Y:S01]  /*40f70*/  STL [R1+0x2b8c], R18 ;  /* 0x002b8c1201007387 */ /* 0x000fe20000100800 */
[----:B------:R-:W-:Y:S02]  /*40f80*/  STL [R1+0x2b88], R14 ;  /* 0x002b880e01007387 */ /* 0x000fe40000100800 */
[----:B------:R-:W-:Y:S02]  /*40f90*/  STL [R1+0x2b84], R11 ;  /* 0x002b840b01007387 */ /* 0x000fe40000100800 */
[----:B------:R-:W-:Y:S01]  /*40fa0*/  STL [R1+0x2b80], R15 ;  /* 0x002b800f01007387 */ /* 0x000fe20000100800 */
[----:B----4-:R-:W-:Y:S11]  /*40fb0*/  HMMA.16816.F32.BF16 R28, R4, R16, R40 ;  /* 0x00000010041c723c */ /* 0x010ff60000041828 */
[----:B------:R-:W-:Y:S11]  /*40fc0*/  @!UPT UIADD3 URZ, URZ, URZ, URZ ;  /* 0x0000003f3f3ff290 */ /* 0x000ff6000fffe03f */
[----:B------:R-:W-:Y:S02]  /*40fd0*/  @!UPT UIADD3 URZ, URZ, URZ, URZ ;  /* 0x0000003f3f3ff290 */ /* 0x000fe4000fffe03f */
[----:B0-----:R-:W-:Y:S02]  /*40fe0*/  IMAD.MOV.U32 R60, RZ, RZ, R29 ;  /* 0x000000ffff3c7224 */ /* 0x001fe400078e001d */
[----:B--2---:R-:W-:Y:S01]  /*40ff0*/  IMAD.SHL.U32 R2, R2, 0x80, RZ ;  /* 0x0000008002027824 */ /* 0x004fe200078e00ff */
[----:B------:R-:W-:-:S04]  /*41000*/  LOP3.LUT R47, R3, 0x10, R61, 0x78, !PT ;  /* 0x00000010032f7812 */ /* 0x000fc800078e783d */
[----:B------:R-:W-:-:S04]  /*41010*/  LOP3.LUT R47, R47, 0x800, R2, 0xf8, !PT ;  /* 0x000008002f2f7812 */ /* 0x000fc800078ef802 */
[----:B------:R-:W-:-:S05]  /*41020*/  LOP3.LUT R47, R47, 0x20, RZ, 0x3c, !PT ;  /* 0x000000202f2f7812 */ /* 0x000fca00078e3cff */
[----:B------:R-:W0:Y:S02]  /*41030*/  LDSM.16.MT88.4 R40, [R47+0x4000] ;  /* 0x004000002f28783b */ /* 0x000e240000004200 */
[----:B------:R-:W1:Y:S04]  /*41040*/  LDSM.16.MT88.4 R44, [R47+0x4080] ;  /* 0x004080002f2c783b */ /* 0x000e680000004200 */
[----:B------:R-:W-:Y:S02]  /*41050*/  IMAD.MOV.U32 R61, RZ, RZ, R28 ;  /* 0x000000ffff3d7224 */ /* 0x000fe400078e001c */
[----:B------:R-:W-:Y:S02]  /*41060*/  IMAD.MOV.U32 R3, RZ, RZ, R30 ;  /* 0x000000ffff037224 */ /* 0x000fe400078e001e */
[----:B------:R-:W-:-:S02]  /*41070*/  IMAD.MOV.U32 R2, RZ, RZ, R31 ;  /* 0x000000ffff027224 */ /* 0x000fc400078e001f */
[C---:B------:R-:W-:Y:S01]  /*41080*/  HMMA.16816.F32.BF16 R28, R4.reuse, R12, R48 ;  /* 0x0000000c041c723c */ /* 0x040fe20000041830 */
[----:B------:R-:W-:Y:S11]  /*41090*/  STL [R1+0x2b90], R61 ;  /* 0x002b903d01007387 */ /* 0x000ff60000100800 */
[----:B------:R-:W-:Y:S11]  /*410a0*/  @!UPT UIADD3 URZ, URZ, URZ, URZ ;  /* 0x0000003f3f3ff290 */ /* 0x000ff6000fffe03f */
[----:B------:R-:W-:Y:S01]  /*410b0*/  @!UPT UIADD3 URZ, URZ, URZ, URZ ;  /* 0x0000003f3f3ff290 */ /* 0x000fe2000fffe03f */
[----:B------:R-:W-:Y:S02]  /*410c0*/  IMAD.MOV.U32 R26, RZ, RZ, R30 ;  /* 0x000000ffff1a7224 */ /* 0x000fe400078e001e */
[----:B------:R-:W-:Y:S02]  /*410d0*/  IMAD.MOV.U32 R27, RZ, RZ, R31 ;  /* 0x000000ffff1b7224 */ /* 0x000fe400078e001f */
[----:B------:R-:W-:Y:S02]  /*410e0*/  IMAD.MOV.U32 R22, RZ, RZ, R28 ;  /* 0x000000ffff167224 */ /* 0x000fe400078e001c */
[----:B------:R-:W-:Y:S01]  /*410f0*/  IMAD.MOV.U32 R23, RZ, RZ, R29 ;  /* 0x000000ffff177224 */ /* 0x000fe200078e001d */
[----:B0-----:R-:W-:Y:S01]  /*41100*/  STL.64 [R1+0x2d68], R42 ;  /* 0x002d682a01007387 */ /* 0x001fe20000100a00 */
[----:B------:R-:W-:Y:S02]  /*41110*/  STL.64 [R1+0x2d60], R40 ;  /* 0x002d602801007387 */ /* 0x000fe40000100a00 */
[----:B------:R-:W-:Y:S02]  /*41120*/  STL.64 [R1+0x2dc8], R26 ;  /* 0x002dc81a01007387 */ /* 0x000fe40000100a00 */
[----:B------:R-:W-:Y:S01]  /*41130*/  STL.64 [R1+0x2dc0], R24 ;  /* 0x002dc01801007387 */ /* 0x000fe20000100a00 */
[----:B------:R-:W-:Y:S01]  /*41140*/  STL.64 [R1+0x2db8], R22 ;  /* 0x002db81601007387 */ /* 0x000fe20000100a00 */
[----:B------:R0:W-:Y:S02]  /*41150*/  STL.64 [R1+0x2db0], R20 ;  /* 0x002db01401007387 */ /* 0x0001e40000100a00 */
[----:B-1----:R-:W-:Y:S02]  /*41160*/  STL.64 [R1+0x2d28], R46 ;  /* 0x002d282e01007387 */ /* 0x002fe40000100a00 */
[----:B------:R-:W-:Y:S01]  /*41170*/  STL.64 [R1+0x2d20], R44 ;  /* 0x002d202c01007387 */ /* 0x000fe20000100a00 */
[----:B0-----:R-:W-:Y:S01]  /*41180*/  HMMA.16816.F32.BF16 R20, R4, R8, R52 ;  /* 0x000000080414723c */ /* 0x001fe20000041834 */
[----:B------:R-:W2:Y:S01]  /*41190*/  LDL.LU R52, [R1+0x4c0] ;  /* 0x0004c00001347983 */ /* 0x000ea20000300800 */
[----:B------:R-:W2:Y:S02]  /*411a0*/  LDL.LU R53, [R1+0x4c4] ;  /* 0x0004c40001357983 */ /* 0x000ea40000300800 */
[----:B------:R-:W3:Y:S02]  /*411b0*/  LDL.LU R54, [R1+0x4c8] ;  /* 0x0004c80001367983 */ /* 0x000ee40000300800 */
[----:B------:R-:W3:Y:S01]  /*411c0*/  LDL.LU R55, [R1+0x4cc] ;  /* 0x0004cc0001377983 */ /* 0x000ee20000300800 */
[----:B------:R-:W0:Y:S04]  /*411d0*/  S2R R50, SR_TID.X ;  /* 0x0000000000327919 */ /* 0x000e280000002100 */
[----:B------:R-:W1:Y:S01]  /*411e0*/  S2R R51, SR_TID.X ;  /* 0x0000000000337919 */ /* 0x000e620000002100 */
[----:B0-----:R-:W-:Y:S01]  /*411f0*/  LOP3.LUT R50, R50, 0x7, RZ, 0xc0, !PT ;  /* 0x0000000732327812 */ /* 0x001fe200078ec0ff */
[----:B-1----:R-:W-:-:S04]  /*41200*/  IMAD.SHL.U32 R49, R51, 0x2, RZ ;  /* 0x0000000233317824 */ /* 0x002fc800078e00ff */
[----:B------:R-:W-:Y:S02]  /*41210*/  IMAD R50, R50, 0x110, RZ ;  /* 0x0000011032327824 */ /* 0x000fe400078e02ff */
[----:B------:R-:W-:-:S03]  /*41220*/  IMAD.SHL.U32 R51, R51, 0x80, RZ ;  /* 0x0000008033337824 */ /* 0x000fc600078e00ff */
[----:B------:R-:W-:-:S04]  /*41230*/  LOP3.LUT R18, R50, 0x10, R49, 0x78, !PT ;  /* 0x0000001032127812 */ /* 0x000fc800078e7831 */
[----:B------:R-:W-:-:S04]  /*41240*/  LOP3.LUT R18, R18, 0x800, R51, 0xf8, !PT ;  /* 0x0000080012127812 */ /* 0x000fc800078ef833 */
[----:B------:R-:W-:-:S05]  /*41250*/  LOP3.LUT R18, R18, 0x40, RZ, 0x3c, !PT ;  /* 0x0000004012127812 */ /* 0x000fca00078e3cff */
[----:B------:R-:W0:Y:S04]  /*41260*/  LDSM.16.MT88.4 R48, [R18+0x4000] ;  /* 0x004000001230783b */ /* 0x000e280000004200 */
[----:B---3--:R-:W-:Y:S01]  /*41270*/  STL.64 [R1+0x2d38], R54 ;  /* 0x002d383601007387 */ /* 0x008fe20000100a00 */
[----:B--2---:R-:W-:Y:S02]  /*41280*/  STL.64 [R1+0x2d30], R52 ;  /* 0x002d303401007387 */ /* 0x004fe40000100a00 */
[----:B0-----:R0:W-:Y:S02]  /*41290*/  STL.64 [R1+0x2ce8], R50 ;  /* 0x002ce83201007387 */ /* 0x0011e40000100a00 */
[----:B------:R1:W-:Y:S02]  /*412a0*/  STL.64 [R1+0x2ce0], R48 ;  /* 0x002ce03001007387 */ /* 0x0003e40000100a00 */
[----:B0-----:R-:W-:Y:S01]  /*412b0*/  IMAD.MOV.U32 R50, RZ, RZ, R0 ;  /* 0x000000ffff327224 */ /* 0x001fe200078e0000 */
[----:B-1----:R-:W2:Y:S01]  /*412c0*/  LDL.LU R48, [R1+0x4d0] ;  /* 0x0004d00001307983 */ /* 0x002ea20000300800 */
[----:B------:R-:W2:Y:S02]  /*412d0*/  LDL.LU R49, [R1+0x4d4] ;  /* 0x0004d40001317983 */ /* 0x000ea40000300800 */
[----:B------:R-:W3:Y:S02]  /*412e0*/  LDL.LU R0, [R1+0x2de4] ;  /* 0x002de40001007983 */ /* 0x000ee40000300800 */
[----:B------:R-:W4:Y:S02]  /*412f0*/  LDL.LU R51, [R1+0x4dc] ;  /* 0x0004dc0001337983 */ /* 0x000f240000300800 */
[----:B----4-:R-:W-:Y:S01]  /*41300*/  STL.64 [R1+0x2d48], R50 ;  /* 0x002d483201007387 */ /* 0x010fe20000100a00 */
[----:B--2---:R0:W-:Y:S02]  /*41310*/  STL.64 [R1+0x2d40], R48 ;  /* 0x002d403001007387 */ /* 0x0041e40000100a00 */
[----:B------:R-:W2:Y:S02]  /*41320*/  LDL.LU R52, [R1+0x60] ;  /* 0x0000600001347983 */ /* 0x000ea40000300800 */
[----:B------:R-:W2:Y:S01]  /*41330*/  LDL.LU R53, [R1+0x64] ;  /* 0x0000640001357983 */ /* 0x000ea20000300800 */
[----:B------:R-:W4:Y:S01]  /*41340*/  LDL.LU R54, [R1+0x68] ;  /* 0x0000680001367983 */ /* 0x000f220000300800 */
[----:B---3--:R-:W-:-:S02]  /*41350*/  IMAD.MOV.U32 R55, RZ, RZ, R0 ;  /* 0x000000ffff377224 */ /* 0x008fc400078e0000 */
[----:B------:R-:W3:Y:S03]  /*41360*/  LDL.LU R0, [R1+0x2de0] ;  /* 0x002de00001007983 */ /* 0x000ee60000300800 */
[----:B----4-:R-:W-:Y:S01]  /*41370*/  STL.64 [R1+0x2d58], R54 ;  /* 0x002d583601007387 */ /* 0x010fe20000100a00 */
[----:B--2---:R-:W-:Y:S02]  /*41380*/  STL.64 [R1+0x2d50], R52 ;  /* 0x002d503401007387 */ /* 0x004fe40000100a00 */
[----:B0-----:R-:W2:Y:S02]  /*41390*/  LDL.LU R48, [R1+0x70] ;  /* 0x0000700001307983 */ /* 0x001ea40000300800 */
[----:B------:R-:W2:Y:S01]  /*413a0*/  LDL.LU R49, [R1+0x74] ;  /* 0x0000740001317983 */ /* 0x000ea20000300800 */
[----:B------:R-:W4:Y:S01]  /*413b0*/  LDL.LU R50, [R1+0x78] ;  /* 0x0000780001327983 */ /* 0x000f220000300800 */
[----:B------:R-:W4:Y:S03]  /*413c0*/  LDL.LU R51, [R1+0x7c] ;  /* 0x00007c0001337983 */ /* 0x000f260000300800 */
[----:B----4-:R-:W-:Y:S01]  /*413d0*/  STL.64 [R1+0x2d78], R50 ;  /* 0x002d783201007387 */ /* 0x010fe20000100a00 */
[----:B--2---:R-:W-:Y:S02]  /*413e0*/  STL.64 [R1+0x2d70], R48 ;  /* 0x002d703001007387 */ /* 0x004fe40000100a00 */
[----:B------:R-:W2:Y:S02]  /*413f0*/  LDL.LU R40, [R1+0x30] ;  /* 0x0000300001287983 */ /* 0x000ea40000300800 */
[----:B------:R-:W2:Y:S01]  /*41400*/  LDL.LU R41, [R1+0x34] ;  /* 0x0000340001297983 */ /* 0x000ea20000300800 */
[----:B------:R-:W4:Y:S01]  /*41410*/  LDL.LU R42, [R1+0x38] ;  /* 0x00003800012a7983 */ /* 0x000f220000300800 */
[----:B------:R-:W4:Y:S03]  /*41420*/  LDL.LU R43, [R1+0x3c] ;  /* 0x00003c00012b7983 */ /* 0x000f260000300800 */
[----:B----4-:R-:W-:Y:S01]  /*41430*/  STL.64 [R1+0x2d88], R42 ;  /* 0x002d882a01007387 */ /* 0x010fe20000100a00 */
[----:B--2---:R0:W-:Y:S03]  /*41440*/  STL.64 [R1+0x2d80], R40 ;  /* 0x002d802801007387 */ /* 0x0041e60000100a00 */
        /* <DEDUP_REMOVED lines=8> */
[----:B----4-:R-:W-:Y:S01]  /*414d0*/  STL.64 [R1+0x2d98], R42 ;  /* 0x002d982a01007387 */ /* 0x010fe20000100a00 */
[----:B--2---:R0:W-:Y:S03]  /*414e0*/  STL.64 [R1+0x2d90], R40 ;  /* 0x002d902801007387 */ /* 0x0041e60000100a00 */
[----:B0-----:R-:W2:Y:S01]  /*414f0*/  LDL.LU R40, [R1+0xc0] ;  /* 0x0000c00001287983 */ /* 0x001ea20000300800 */
[----:B------:R-:W2:Y:S02]  /*41500*/  LDL.LU R41, [R1+0xc4] ;  /* 0x0000c40001297983 */ /* 0x000ea40000300800 */
[----:B------:R-:W4:Y:S02]  /*41510*/  LDL.LU R42, [R1+0xc8] ;  /* 0x0000c800012a7983 */ /* 0x000f240000300800 */
[----:B------:R-:W4:Y:S01]  /*41520*/  LDL.LU R43, [R1+0xcc] ;  /* 0x0000cc00012b7983 */ /* 0x000f220000300800 */
[----:B---3--:R-:W-:Y:S01]  /*41530*/  HMMA.16816.F32.BF16 R4, R4, R56, R44 ;  /* 0x000000380404723c */ /* 0x008fe2000004182c */
[----:B------:R-:W-:Y:S01]  /*41540*/  IMAD.MOV.U32 R55, RZ, RZ, R0 ;  /* 0x000000ffff377224 */ /* 0x000fe200078e0000 */
[----:B----4-:R-:W-:Y:S01]  /*41550*/  STL.64 [R1+0x2da8], R42 ;  /* 0x002da82a01007387 */ /* 0x010fe20000100a00 */
[----:B--2---:R0:W-:Y:S03]  /*41560*/  STL.64 [R1+0x2da0], R40 ;  /* 0x002da02801007387 */ /* 0x0041e60000100a00 */
[----:B0-----:R-:W2:Y:S01]  /*41570*/  LDL.LU R40, [R1+0xd0] ;  /* 0x0000d00001287983 */ /* 0x001ea20000300800 */
[----:B------:R-:W2:Y:S02]  /*41580*/  LDL.LU R41, [R1+0xd4] ;  /* 0x0000d40001297983 */ /* 0x000ea40000300800 */
[----:B------:R-:W2:Y:S02]  /*41590*/  LDL.LU R42, [R1+0xd8] ;  /* 0x0000d800012a7983 */ /* 0x000ea40000300800 */
[----:B------:R-:W2:Y:S01]  /*415a0*/  LDL.LU R43, [R1+0xdc] ;  /* 0x0000dc00012b7983 */ /* 0x000ea20000300800 */
[----:B------:R-:W3:Y:S01]  /*415b0*/  LDL.LU R28, [R1+0x100] ;  /* 0x00010000011c7983 */ /* 0x000ee20000300800 */
[----:B------:R-:W3:Y:S02]  /*415c0*/  LDL.LU R29, [R1+0x104] ;  /* 0x00010400011d7983 */ /* 0x000ee40000300800 */
[----:B------:R-:W3:Y:S02]  /*415d0*/  LDL.LU R30, [R1+0x108] ;  /* 0x00010800011e7983 */ /* 0x000ee40000300800 */
[----:B------:R-:W3:Y:S07]  /*415e0*/  LDL.LU R31, [R1+0x10c] ;  /* 0x00010c00011f7983 */ /* 0x000eee0000300800 */
[----:B------:R-:W-:-:S02]  /*415f0*/  IMAD.MOV.U32 R19, RZ, RZ, R4 ;  /* 0x000000ffff137224 */ /* 0x000fc400078e0004 */
[----:B------:R-:W-:Y:S02]  /*41600*/  IMAD.MOV.U32 R34, RZ, RZ, R5 ;  /* 0x000000ffff227224 */ /* 0x000fe400078e0005 */
[----:B------:R-:W-:Y:S02]  /*41610*/  IMAD.MOV.U32 R35, RZ, RZ, R6 ;  /* 0x000000ffff237224 */ /* 0x000fe400078e0006 */
[----:B------:R-:W-:Y:S01]  /*41620*/  IMAD.MOV.U32 R0, RZ, RZ, R7 ;  /* 0x000000ffff007224 */ /* 0x000fe200078e0007 */
[----:B------:R-:W4:Y:S04]  /*41630*/  LDL.LU R24, [R1+0xf0] ;  /* 0x0000f00001187983 */ /* 0x000f280000300800 */
[----:B------:R-:W0:Y:S01]  /*41640*/  LDSM.16.MT88.4 R4, [R18+0x4080] ;  /* 0x004080001204783b */ /* 0x000e220000004200 */
[----:B------:R-:W4:Y:S02]  /*41650*/  LDL.LU R25, [R1+0xf4] ;  /* 0x0000f40001197983 */ /* 0x000f240000300800 */
[----:B------:R-:W4:Y:S02]  /*41660*/  LDL.LU R26, [R1+0xf8] ;  /* 0x0000f800011a7983 */ /* 0x000f240000300800 */
[----:B------:R-:W-:Y:S01]  /*41670*/  IMAD.MOV.U32 R15, RZ, RZ, R20 ;  /* 0x000000ffff0f7224 */ /* 0x000fe200078e0014 */
[----:B------:R-:W4:Y:S01]  /*41680*/  LDL.LU R27, [R1+0xfc] ;  /* 0x0000fc00011b7983 */ /* 0x000f220000300800 */
[----:B------:R-:W-:-:S02]  /*41690*/  IMAD.MOV.U32 R58, RZ, RZ, R21 ;  /* 0x000000ffff3a7224 */ /* 0x000fc400078e0015 */
[----:B------:R-:W2:Y:S02]  /*416a0*/  LDL.LU R20, [R1+0xe0] ;  /* 0x0000e00001147983 */ /* 0x000ea40000300800 */
[----:B------:R-:W-:Y:S01]  /*416b0*/  IMAD.MOV.U32 R59, RZ, RZ, R22 ;  /* 0x000000ffff3b7224 */ /* 0x000fe200078e0016 */
[----:B------:R-:W2:Y:S01]  /*416c0*/  LDL.LU R21, [R1+0xe4] ;  /* 0x0000e40001157983 */ /* 0x000ea20000300800 */
[----:B------:R-:W-:Y:S02]  /*416d0*/  IMAD.MOV.U32 R10, RZ, RZ, R23 ;  /* 0x000000ffff0a7224 */ /* 0x000fe400078e0017 */
        /* <DEDUP_REMOVED lines=12> */
[----:B------:R-:W2:Y:S01]  /*417a0*/  LDL.LU R47, [R1+0x5c] ;  /* 0x00005c00012f7983 */ /* 0x000ea20000300800 */
[----:B0-----:R-:W-:Y:S01]  /*417b0*/  STL.64 [R1+0x2c68], R6 ;  /* 0x002c680601007387 */ /* 0x001fe20000100a00 */
[----:B------:R0:W-:Y:S03]  /*417c0*/  STL.64 [R1+0x2c60], R4 ;  /* 0x002c600401007387 */ /* 0x0001e60000100a00 */
[----:B0-----:R-:W2:Y:S01]  /*417d0*/  LDL.LU R4, [R1+0x4e0] ;  /* 0x0004e00001047983 */ /* 0x001ea20000300800 */
[----:B------:R-:W2:Y:S02]  /*417e0*/  LDL.LU R5, [R1+0x4e4] ;  /* 0x0004e40001057983 */ /* 0x000ea40000300800 */
[----:B------:R-:W2:Y:S02]  /*417f0*/  LDL.LU R6, [R1+0x4e8] ;  /* 0x0004e80001067983 */ /* 0x000ea40000300800 */
[----:B------:R-:W2:Y:S01]  /*41800*/  LDL.LU R7, [R1+0x4ec] ;  /* 0x0004ec0001077983 */ /* 0x000ea20000300800 */
        /* <DEDUP_REMOVED lines=44> */
[C---:B------:R-:W-:Y:S11]  /*41ad0*/  HMMA.16816.F32.BF16 R48, R36.reuse, R8, R48 ;  /* 0x000000082430723c */ /* 0x040ff60000041830 */
[----:B------:R-:W-:Y:S11]  /*41ae0*/  @!UPT UIADD3 URZ, URZ, URZ, URZ ;  /* 0x0000003f3f3ff290 */ /* 0x000ff6000fffe03f */
[----:B------:R-:W-:Y:S01]  /*41af0*/  @!UPT UIADD3 URZ, URZ, URZ, URZ ;  /* 0x0000003f3f3ff290 */ /* 0x000fe2000fffe03f */
[----:B------:R-:W-:Y:S01]  /*41b00*/  STL.64 [R1+0xa0], R48 ;  /* 0x0000a03001007387 */ /* 0x000fe20000100a00 */
[----:B------:R0:W-:Y:S03]  /*41b10*/  STL.64 [R1+0xa8], R50 ;  /* 0x0000a83201007387 */ /* 0x0001e60000100a00 */
[----:B0-----:R-:W3:Y:S01]  /*41b20*/  LDL.LU.64 R50, [R1+0x2d78] ;  /* 0x002d780001327983 */ /* 0x001ee20000300a00 */
        /* <DEDUP_REMOVED lines=19> */
[C---:B------:R-:W-:Y:S11]  /*41c60*/  HMMA.16816.F32.BF16 R44, R40.reuse, R20, R44 ;  /* 0x00000014282c723c */ /* 0x040ff6000004182c */
[----:B------:R-:W-:Y:S04]  /*41c70*/  @!UPT UIADD3 URZ, URZ, URZ, URZ ;  /* 0x0000003f3f3ff290 */ /* 0x000fe8000fffe03f */
[----:B------:R-:W-:Y:S01]  /*41c80*/  STL.64 [R1+0x70], R48 ;  /* 0x0000703001007387 */ /* 0x000fe20000100a00 */
        /* <DEDUP_REMOVED lines=10> */
[----:B----4-:R-:W-:Y:S02]  /*41d30*/  STL.64 [R1+0x2d18], R26 ;  /* 0x002d181a01007387 */ /* 0x010fe40000100a00 */
[----:B------:R0:W-:Y:S02]  /*41d40*/  STL.64 [R1+0x2d10], R24 ;  /* 0x002d101801007387 */ /* 0x0001e40000100a00 */
[----:B0-----:R-:W4:Y:S01]  /*41d50*/  LDL.LU R24, [R1+0x180] ;  /* 0x0001800001187983 */ /* 0x001f220000300800 */
[----:B------:R-:W4:Y:S02]  /*41d60*/  LDL.LU R25, [R1+0x184] ;  /* 0x0001840001197983 */ /* 0x000f240000300800 */
[----:B------:R-:W4:Y:S02]  /*41d70*/  LDL.LU R26, [R1+0x188] ;  /* 0x00018800011a7983 */ /* 0x000f240000300800 */
[----:B------:R-:W4:Y:S01]  /*41d80*/  LDL.LU R27, [R1+0x18c] ;  /* 0x00018c00011b7983 */ /* 0x000f220000300800 */
[----:B------:R-:W-:Y:S01]  /*41d90*/  STL.64 [R1+0x50], R44 ;  /* 0x0000502c01007387 */ /* 0x000fe20000100a00 */
[----:B------:R0:W-:Y:S03]  /*41da0*/  STL.64 [R1+0x58], R46 ;  /* 0x0000582e01007387 */ /* 0x0001e60000100a00 */
[----:B0-----:R-:W2:Y:S01]  /*41db0*/  LDL.LU.64 R46, [R1+0x2d28] ;  /* 0x002d2800012e7983 */ /* 0x001ea20000300a00 */
[----:B------:R-:W2:Y:S02]  /*41dc0*/  LDL.LU.64 R44, [R1+0x2d20] ;  /* 0x002d2000012c7983 */ /* 0x000ea40000300a00 */
[----:B------:R-:W-:Y:S02]  /*41dd0*/  STL.64 [R1+0x2d08], R22 ;  /* 0x002d081601007387 */ /* 0x000fe40000100a00 */
[----:B------:R4:W-:Y:S01]  /*41de0*/  STL.64 [R1+0x2d00], R20 ;  /* 0x002d001401007387 */ /* 0x0009e20000100a00 */
[----:B------:R-:W-:Y:S01]  /*41df0*/  STL.64 [R1+0x2cf8], R18 ;  /* 0x002cf81201007387 */ /* 0x000fe20000100a00 */
[----:B------:R0:W-:Y:S01]  /*41e00*/  STL.64 [R1+0x2cf0], R16 ;  /* 0x002cf01001007387 */ /* 0x0001e20000100a00 */
[C---:B------:R-:W-:Y:S08]  /*41e10*/  HMMA.16816.F32.BF16 R4, R40.reuse, R8, R4 ;  /* 0x000000082804723c */ /* 0x040ff00000041804 */
[C---:B----4-:R-:W-:Y:S08]  /*41e20*/  HMMA.16816.F32.BF16 R20, R40.reuse, R16, R24 ;  /* 0x000000102814723c */ /* 0x050ff00000041818 */
[C---:B0-----:R-:W-:Y:S11]  /*41e30*/  HMMA.16816.F32.BF16 R16, R40.reuse, R12, R36 ;  /* 0x0000000c2810723c */ /* 0x041ff60000041824 */
[----:B------:R-:W-:Y:S04]  /*41e40*/  @!UPT UIADD3 URZ, URZ, URZ, URZ ;  /* 0x0000003f3f3ff290 */ /* 0x000fe8000fffe03f */
[----:B------:R-:W-:Y:S01]  /*41e50*/  STL.64 [R1+0x180], R20 ;  /* 0x0001801401007387 */ /* 0x000fe20000100a00 */
[----:B------:R3:W-:Y:S07]  /*41e60*/  STL.64 [R1+0x188], R22 ;  /* 0x0001881601007387 */ /* 0x0007ee0000100a00 */
[----:B------:R-:W-:Y:S02]  /*41e70*/  STL.64 [R1+0x230], R16 ;  /* 0x0002301001007387 */ /* 0x000fe40000100a00 */
[----:B------:R2:W-:Y:S01]  /*41e80*/  STL.64 [R1+0x238], R18 ;  /* 0x0002381201007387 */ /* 0x0005e20000100a00 */
[----:B---3--:R-:W-:Y:S08]  /*41e90*/  HMMA.16816.F32.BF16 R20, R40, R56, R48 ;  /* 0x000000382814723c */ /* 0x008ff00000041830 */
[C---:B--2---:R-:W-:Y:S01]  /*41ea0*/  HMMA.16816.F32.BF16 R16, R44.reuse, R32, R52 ;  /* 0x000000202c10723c */ /* 0x044fe20000041834 */
[----:B------:R0:W-:Y:S01]  /*41eb0*/  STL.64 [R1+0x360], R4 ;  /* 0x0003600401007387 */ /* 0x0001e20000100a00 */
[----:B------:R1:W-:Y:S03]  /*41ec0*/  STL.64 [R1+0x368], R6 ;  /* 0x0003680601007387 */ /* 0x0003e60000100a00 */
[----:B0-----:R-:W2:Y:S10]  /*41ed0*/  LDL.LU R4, [R1+0x220] ;  /* 0x0002200001047983 */ /* 0x001eb40000300800 */
[----:B------:R-:W-:Y:S01]  /*41ee0*/  STL.64 [R1+0x350], R20 ;  /* 0x0003501401007387 */ /* 0x000fe20000100a00 */
[----:B------:R-:W-:Y:S07]  /*41ef0*/  STL.64 [R1+0x358], R22 ;  /* 0x0003581601007387 */ /* 0x000fee0000100a00 */
[----:B------:R-:W-:Y:S02]  /*41f00*/  STL.64 [R1+0x3d0], R16 ;  /* 0x0003d01001007387 */ /* 0x000fe40000100a00 */
[----:B------:R-:W-:Y:S01]  /*41f10*/  STL.64 [R1+0x3d8], R18 ;  /* 0x0003d81201007387 */ /* 0x000fe20000100a00 */
[----:B------:R-:W2:Y:S01]  /*41f20*/  LDL.LU R5, [R1+0x224] ;  /* 0x0002240001057983 */ /* 0x000ea20000300800 */
        /* <DEDUP_REMOVED lines=60> */
[C---:B----4-:R-:W-:Y:S01]  /*422f0*/  HMMA.16816.F32.BF16 R24, R44.reuse, R28, R24 ;  /* 0x0000001c2c18723c */ /* 0x050fe20000041818 */
        /* <DEDUP_REMOVED lines=10> */
[----:B------:R-:W2:Y:S02]  /*423a0*/  LDL.LU R6, [R1+0x468] ;  /* 0x0004680001067983 */ /* 0x000ea40000300800 */
[----:B------:R-:W2:Y:S02]  /*423b0*/  LDL.LU R7, [R1+0x46c] ;  /* 0x00046c0001077983 */ /* 0x000ea40000300800 */
[----:B------:R-:W-:Y:S01]  /*423c0*/  STL.64 [R1+0x3c0], R24 ;  /* 0x0003c01801007387 */ /* 0x000fe20000100a00 */
[----:B------:R0:W-:Y:S03]  /*423d0*/  STL.64 [R1+0x3c8], R26 ;  /* 0x0003c81a01007387 */ /* 0x0001e60000100a00 */
[----:B0-----:R-:W3:Y:S01]  /*423e0*/  LDL.LU.64 R26, [R1+0x2d18] ;  /* 0x002d1800011a7983 */ /* 0x001ee20000300a00 */
        /* <DEDUP_REMOVED lines=15> */
[C---:B------:R-:W-:Y:S08]  /*424e0*/  HMMA.16816.F32.BF16 R40, R44.reuse, R12, R40 ;  /* 0x0000000c2c28723c */ /* 0x040ff00000041828 */
        /* <DEDUP_REMOVED lines=9> */
[C---:B0-----:R-:W-:Y:S08]  /*42580*/  HMMA.16816.F32.BF16 R40, R44.reuse, R8, R36 ;  /* 0x000000082c28723c */ /* 0x041ff00000041824 */
[----:B------:R-:W-:Y:S01]  /*42590*/  HMMA.16816.F32.BF16 R36, R44, R56, R52 ;  /* 0x000000382c24723c */ /* 0x000fe20000041834 */
[----:B------:R-:W3:Y:S11]  /*425a0*/  LDL.LU R52, [R1+0x210] ;  /* 0x0002100001347983 */ /* 0x000ef60000300800 */
[----:B------:R-:W-:Y:S03]  /*425b0*/  @!UPT UIADD3 URZ, URZ, URZ, URZ ;  /* 0x0000003f3f3ff290 */ /* 0x000fe6000fffe03f */
[----:B------:R-:W-:Y:S01]  /*425c0*/  STL.64 [R1+0x370], R40 ;  /* 0x0003702801007387 */ /* 0x000fe20000100a00 */
[----:B------:R-:W-:Y:S07]  /*425d0*/  STL.64 [R1+0x378], R42 ;  /* 0x0003782a01007387 */ /* 0x000fee0000100a00 */
[----:B------:R0:W-:Y:S02]  /*425e0*/  STL.64 [R1+0x2d0], R36 ;  /* 0x0002d02401007387 */ /* 0x0001e40000100a00 */
[----:B------:R1:W-:Y:S01]  /*425f0*/  STL.64 [R1+0x2d8], R38 ;  /* 0x0002d82601007387 */ /* 0x0003e20000100a00 */
[----:B------:R-:W3:Y:S01]  /*42600*/  LDL.LU R53, [R1+0x214] ;  /* 0x0002140001357983 */ /* 0x000ee20000300800 */
[----:B------:R-:W3:Y:S02]  /*42610*/  LDL.LU R54, [R1+0x218] ;  /* 0x0002180001367983 */ /* 0x000ee40000300800 */
[----:B------:R-:W3:Y:S01]  /*42620*/  LDL.LU R55, [R1+0x21c] ;  /* 0x00021c0001377983 */ /* 0x000ee20000300800 */
[----:B0-----:R-:W3:Y:S01]  /*42630*/  LDL.LU R36, [R1+0x1e0] ;  /* 0x0001e00001247983 */ /* 0x001ee20000300800 */
[----:B------:R-:W3:Y:S02]  /*42640*/  LDL.LU R37, [R1+0x1e4] ;  /* 0x0001e40001257983 */ /* 0x000ee40000300800 */
[----:B-1----:R-:W3:Y:S02]  /*42650*/  LDL.LU R38, [R1+0x1e8] ;  /* 0x0001e80001267983 */ /* 0x002ee40000300800 */
        /* <DEDUP_REMOVED lines=70> */
[----:B0-----:R-:W2:Y:S01]  /*42ac0*/  LDL.LU R56, [R1+0x200] ;  /* 0x0002000001387983 */ /* 0x001ea20000300800 */
[----:B------:R-:W2:Y:S02]  /*42ad0*/  LDL.LU R57, [R1+0x204] ;  /* 0x0002040001397983 */ /* 0x000ea40000300800 */
[----:B------:R-:W2:Y:S02]  /*42ae0*/  LDL.LU R58, [R1+0x208] ;  /* 0x00020800013a7983 */ /* 0x000ea40000300800 */
[----:B------:R-:W2:Y:S01]  /*42af0*/  LDL.LU R59, [R1+0x20c] ;  /* 0x00020c00013b7983 */ /* 0x000ea20000300800 */
[C---:B---3--:R-:W-:Y:S11]  /*42b00*/  HMMA.16816.F32.BF16 R52, R4.reuse, R32, R52 ;  /* 0x000000200434723c */ /* 0x048ff60000041834 */
[----:B------:R-:W-:Y:S11]  /*42b10*/  @!UPT UIADD3 URZ, URZ, URZ, URZ ;  /* 0x0000003f3f3ff290 */ /* 0x000ff6000fffe03f */
[----:B------:R-:W-:Y:S01]  /*42b20*/  @!UPT UIADD3 URZ, URZ, URZ, URZ ;  /* 0x0000003f3f3ff290 */ /* 0x000fe2000fffe03f */
[----:B------:R0:W-:Y:S01]  /*42b30*/  STL.64 [R1+0x210], R52 ;  /* 0x0002103401007387 */ /* 0x0001e20000100a00 */
[----:B------:R1:W-:Y:S03]  /*42b40*/  STL.64 [R1+0x218], R54 ;  /* 0x0002183601007387 */ /* 0x0003e60000100a00 */
[----:B0-----:R-:W3:Y:S01]  /*42b50*/  LDL.LU.64 R52, [R1+0x2c58] ;  /* 0x002c580001347983 */ /* 0x001ee20000300a00 */
[----:B------:R-:W-:Y:S02]  /*42b60*/  STL.64 [R1+0x2c40], R34 ;  /* 0x002c402201007387 */ /* 0x000fe40000100a00 */
[----:B------:R2:W-:Y:S01]  /*42b70*/  STL.64 [R1+0x2c38], R32 ;  /* 0x002c382001007387 */ /* 0x0005e20000100a00 */
[----:B-1----:R-:W0:Y:S01]  /*42b80*/  S2R R55, SR_TID.X ;  /* 0x0000000000377919 */ /* 0x002e220000002100 */
[C---:B--2---:R-:W-:Y:S03]  /*42b90*/  HMMA.16816.F32.BF16 R32, R4.reuse, R28, R56 ;  /* 0x0000001c0420723c */ /* 0x044fe60000041838 */
[----:B------:R-:W1:Y:S04]  /*42ba0*/  S2R R54, SR_TID.X ;  /* 0x0000000000367919 */ /* 0x000e680000002100 */
[----:B------:R-:W-:Y:S01]  /*42bb0*/  STL.64 [R1+0x2c30], R30 ;  /* 0x002c301e01007387 */ /* 0x000fe20000100a00 */
[----:B0-----:R-:W-:Y:S11]  /*42bc0*/  LOP3.LUT R55, R55, 0x7, RZ, 0xc0, !PT ;  /* 0x0000000737377812 */ /* 0x001ff600078ec0ff */
[----:B------:R-:W-:Y:S04]  /*42bd0*/  @!UPT UIADD3 URZ, URZ, URZ, URZ ;  /* 0x0000003f3f3ff290 */ /* 0x000fe8000fffe03f */
[----:B------:R-:W-:Y:S01]  /*42be0*/  STL.64 [R1+0x200], R32 ;  /* 0x0002002001007387 */ /* 0x000fe20000100a00 */
[----:B------:R-:W-:Y:S02]  /*42bf0*/  STL.64 [R1+0x208], R34 ;  /* 0x0002082201007387 */ /* 0x000fe40000100a00 */
[----:B------:R0:W-:Y:S02]  /*42c00*/  STL.64 [R1+0x2c28], R28 ;  /* 0x002c281c01007387 */ /* 0x0001e40000100a00 */
[----:B0-----:R-:W-:Y:S01]  /*42c10*/  HMMA.16816.F32.BF16 R28, R4, R24, R48 ;  /* 0x00000018041c723c */ /* 0x001fe20000041830 */
[----:B------:R-:W-:-:S06]  /*42c20*/  IMAD R55, R55, 0x110, RZ ;  /* 0x0000011037377824 */ /* 0x000fcc00078e02ff */
[C---:B-1----:R-:W-:Y:S02]  /*42c30*/  IMAD.SHL.U32 R51, R54.reuse, 0x2, RZ ;  /* 0x0000000236337824 */ /* 0x042fe400078e00ff */
[----:B------:R-:W-:-:S03]  /*42c40*/  IMAD.SHL.U32 R54, R54, 0x80, RZ ;  /* 0x0000008036367824 */ /* 0x000fc600078e00ff */
[----:B------:R-:W-:-:S04]  /*42c50*/  LOP3.LUT R55, R55, 0x10, R51, 0x78, !PT ;  /* 0x0000001037377812 */ /* 0x000fc800078e7833 */
[----:B------:R-:W-:-:S07]  /*42c60*/  LOP3.LUT R55, R55, 0x800, R54, 0xf8, !PT ;  /* 0x0000080037377812 */ /* 0x000fce00078ef836 */
[----:B------:R-:W-:Y:S01]  /*42c70*/  STL.64 [R1+0x1f0], R28 ;  /* 0x0001f01c01007387 */ /* 0x000fe20000100a00 */
[----:B------:R-:W-:Y:S02]  /*42c80*/  STL.64 [R1+0x1f8], R30 ;  /* 0x0001f81e01007387 */ /* 0x000fe40000100a00 */
[----:B------:R-:W-:Y:S02]  /*42c90*/  STL.64 [R1+0x2c20], R26 ;  /* 0x002c201a01007387 */ /* 0x000fe40000100a00 */
[----:B------:R0:W-:Y:S01]  /*42ca0*/  STL.64 [R1+0x2c18], R24 ;  /* 0x002c181801007387 */ /* 0x0001e20000100a00 */
[----:B------:R-:W-:Y:S01]  /*42cb0*/  LOP3.LUT R55, R55, 0x60, RZ, 0x3c, !PT ;  /* 0x0000006037377812 */ /* 0x000fe200078e3cff */
[----:B----4-:R-:W-:Y:S01]  /*42cc0*/  STL.64 [R1+0x2c10], R22 ;  /* 0x002c101601007387 */ /* 0x010fe20000100a00 */
[----:B------:R1:W-:Y:S01]  /*42cd0*/  STL.64 [R1+0x2c08], R20 ;  /* 0x002c081401007387 */ /* 0x0003e20000100a00 */
[C---:B0-----:R-:W-:Y:S08]  /*42ce0*/  HMMA.16816.F32.BF16 R24, R4.reuse, R20, R36 ;  /* 0x000000140418723c */ /* 0x041ff00000041824 */
[C---:B-1----:R-:W-:Y:S01]  /*42cf0*/  HMMA.16816.F32.BF16 R20, R4.reuse, R16, R40 ;  /* 0x000000100414723c */ /* 0x042fe20000041828 */
[----:B------:R-:W0:Y:S04]  /*42d00*/  LDSM.16.MT88.4 R40, [R55+0x4080] ;  /* 0x004080003728783b */ /* 0x000e280000004200 */
[----:B------:R-:W-:Y:S10]  /*42d10*/  LDSM.16.MT88.4 R36, [R55+0x4000] ;  /* 0x004000003724783b */ /* 0x000ff40000004200 */
[----:B------:R-:W-:Y:S01]  /*42d20*/  STL.64 [R1+0x1e0], R24 ;  /* 0x0001e01801007387 */ /* 0x000fe20000100a00 */
[----:B------:R-:W-:Y:S02]  /*42d30*/  STL.64 [R1+0x1e8], R26 ;  /* 0x0001e81a01007387 */ /* 0x000fe40000100a00 */
[----:B------:R-:W-:Y:S02]  /*42d40*/  STL.64 [R1+0x2c00], R18 ;  /* 0x002c001201007387 */ /* 0x000fe40000100a00 */
[----:B------:R1:W-:Y:S02]  /*42d50*/  STL.64 [R1+0x2bf8], R16 ;  /* 0x002bf81001007387 */ /* 0x0003e40000100a00 */
[----:B-1----:R-:W-:Y:S01]  /*42d60*/  HMMA.16816.F32.BF16 R16, R4, R12, R44 ;  /* 0x0000000c0410723c */ /* 0x002fe2000004182c */
[----:B------:R-:W-:Y:S01]  /*42d70*/  STL.64 [R1+0x1d0], R20 ;  /* 0x0001d01401007387 */ /* 0x000fe20000100a00 */
[----:B------:R-:W-:Y:S02]  /*42d80*/  STL.64 [R1+0x1d8], R22 ;  /* 0x0001d81601007387 */ /* 0x000fe40000100a00 */
[----:B0-----:R-:W-:Y:S01]  /*42d90*/  STL.64 [R1+0x2bc0], R42 ;  /* 0x002bc02a01007387 */ /* 0x001fe20000100a00 */
[----:B------:R-:W-:Y:S04]  /*42da0*/  STL.64 [R1+0x2bb8], R40 ;  /* 0x002bb82801007387 */ /* 0x000fe80000100a00 */
[----:B------:R-:W-:Y:S01]  /*42db0*/  STL.64 [R1+0x2bf0], R14 ;  /* 0x002bf00e01007387 */ /* 0x000fe20000100a00 */
[----:B------:R-:W-:Y:S11]  /*42dc0*/  STL.64 [R1+0x2be8], R12 ;  /* 0x002be80c01007387 */ /* 0x000ff60000100a00 */
[----:B------:R-:W-:Y:S02]  /*42dd0*/  @!UPT UIADD3 URZ, URZ, URZ, URZ ;  /* 0x0000003f3f3ff290 */ /* 0x000fe4000fffe03f */
[----:B------:R-:W-:Y:S01]  /*42de0*/  STL.64 [R1+0x1c0], R16 ;  /* 0x0001c01001007387 */ /* 0x000fe20000100a00 */
[----:B------:R-:W-:Y:S02]  /*42df0*/  STL.64 [R1+0x1c8], R18 ;  /* 0x0001c81201007387 */ /* 0x000fe40000100a00 */
[----:B------:R-:W2:Y:S02]  /*42e00*/  LDL.LU R54, [R1+0x3f8] ;  /* 0x0003f80001367983 */ /* 0x000ea40000300800 */
[----:B------:R-:W2:Y:S02]  /*42e10*/  LDL.LU R55, [R1+0x3fc] ;  /* 0x0003fc0001377983 */ /* 0x000ea40000300800 */
[----:B--2---:R-:W-:Y:S01]  /*42e20*/  STL.64 [R1+0x2ba0], R54 ;  /* 0x002ba03601007387 */ /* 0x004fe20000100a00 */
[----:B---3--:R0:W-:Y:S03]  /*42e30*/  STL.64 [R1+0x2b98], R52 ;  /* 0x002b983401007387 */ /* 0x0081e60000100a00 */
        /* <DEDUP_REMOVED lines=16> */
[----:B------:R-:W0:Y:S02]  /*42f40*/  S2R R47, SR_TID.X ;  /* 0x00000000002f7919 */ /* 0x000e240000002100 */
[----:B0-----:R-:W-:-:S02]  /*42f50*/  LOP3.LUT R46, R47, 0x7, RZ, 0xc0, !PT ;  /* 0x000000072f2e7812 */ /* 0x001fc400078ec0ff */
        /* <DEDUP_REMOVED lines=13> */
[----:B------:R-:W4:Y:S02]  /*43030*/  LDL.LU R59, [R1+0x1bc] ;  /* 0x0001bc00013b7983 */ /* 0x000f240000300800 */
[----:B------:R-:W-:-:S02]  /*43040*/  IMAD R46, R46, 0x110, RZ ;  /* 0x000001102e2e7824 */ /* 0x000fc400078e02ff */
[C---:B------:R-:W-:Y:S02]  /*43050*/  IMAD.SHL.U32 R45, R47.reuse, 0x2, RZ ;  /* 0x000000022f2d7824 */ /* 0x040fe400078e00ff */
[----:B------:R-:W-:Y:S01]  /*43060*/  IMAD.SHL.U32 R47, R47, 0x80, RZ ;  /* 0x000000802f2f7824 */ /* 0x000fe200078e00ff */
[----:B------:R-:W2:Y:S01]  /*43070*/  LDL.LU R20, [R1+0x150] ;  /* 0x0001500001147983 */ /* 0x000ea20000300800 */
[----:B------:R-:W2:Y:S02]  /*43080*/  LDL.LU R21, [R1+0x154] ;  /* 0x0001540001157983 */ /* 0x000ea40000300800 */
[----:B------:R-:W2:Y:S01]  /*43090*/  LDL.LU R22, [R1+0x158] ;  /* 0x0001580001167983 */ /* 0x000ea20000300800 */
[----:B------:R-:W-:Y:S01]  /*430a0*/  LOP3.LUT R51, R46, 0x10, R45, 0x78, !PT ;  /* 0x000000102e337812 */ /* 0x000fe200078e782d */
[----:B------:R-:W2:Y:S01]  /*430b0*/  LDL.LU R23, [R1+0x15c] ;  /* 0x00015c0001177983 */ /* 0x000ea20000300800 */
[----:B------:R-:W2:Y:S02]  /*430c0*/  LDL.LU R32, [R1+0x90] ;  /* 0x0000900001207983 */ /* 0x000ea40000300800 */
[----:B------:R-:W2:Y:S01]  /*430d0*/  LDL.LU R33, [R1+0x94] ;  /* 0x0000940001217983 */ /* 0x000ea20000300800 */
[----:B------:R-:W-:Y:S01]  /*430e0*/  LOP3.LUT R51, R51, 0x800, R47, 0xf8, !PT ;  /* 0x0000080033337812 */ /* 0x000fe200078ef82f */
[----:B------:R-:W2:Y:S01]  /*430f0*/  LDL.LU R34, [R1+0x98] ;  /* 0x0000980001227983 */ /* 0x000ea20000300800 */
[----:B------:R-:W2:Y:S02]  /*43100*/  LDL.LU R35, [R1+0x9c] ;  /* 0x00009c0001237983 */ /* 0x000ea40000300800 */
[----:B------:R-:W2:Y:S02]  /*43110*/  LDL.LU R24, [R1+0x160] ;  /* 0x0001600001187983 */ /* 0x000ea40000300800 */
[----:B------:R-:W2:Y:S01]  /*43120*/  LDL.LU R25, [R1+0x164] ;  /* 0x0001640001197983 */ /* 0x000ea20000300800 */
[----:B------:R-:W0:Y:S04]  /*43130*/  LDSM.16.MT88.4 R44, [R51+0x5000] ;  /* 0x00500000332c783b */ /* 0x000e280000004200 */
        /* <DEDUP_REMOVED lines=14> */
[----:B------:R-:W1:Y:S04]  /*43220*/  LDSM.16.MT88.4 R48, [R51+0x5080] ;  /* 0x005080003330783b */ /* 0x000e680000004200 */
        /* <DEDUP_REMOVED lines=12> */
[----:B------:R-:W2:Y:S02]  /*432f0*/  LDL.LU.64 R56, [R1+0x2c48] ;  /* 0x002c480001387983 */ /* 0x000ea40000300a00 */
[----:B-1----:R-:W-:Y:S02]  /*43300*/  STL.64 [R1+0x2b08], R50 ;  /* 0x002b083201007387 */ /* 0x002fe40000100a00 */
[----:B------:R0:W-:Y:S02]  /*43310*/  STL.64 [R1+0x2b00], R48 ;  /* 0x002b003001007387 */ /* 0x0001e40000100a00 */
        /* <DEDUP_REMOVED lines=9> */
[----:B------:R0:W-:Y:S03]  /*433b0*/  STL.64 [R1+0x98], R6 ;  /* 0x0000980601007387 */ /* 0x0001e60000100a00 */
[----:B0-----:R-:W0:Y:S04]  /*433c0*/  S2R R7, SR_TID.X ;  /* 0x0000000000077919 */ /* 0x001e280000002100 */
[----:B------:R-:W1:Y:S01]  /*433d0*/  S2R R6, SR_TID.X ;  /* 0x0000000000067919 */ /* 0x000e620000002100 */
        /* <DEDUP_REMOVED lines=56> */
[C---:B--2---:R-:W-:Y:S08]  /*43760*/  HMMA.16816.F32.BF16 R52, R36.reuse, R8, R52 ;  /* 0x000000082434723c */ /* 0x044ff00000041834 */
[----:B------:R-:W-:Y:S11]  /*43770*/  HMMA.16816.F32.BF16 R36, R36, R56, R40 ;  /* 0x000000382424723c */ /* 0x000ff60000041828 */
[----:B------:R-:W-:Y:S04]  /*43780*/  @!UPT UIADD3 URZ, URZ, URZ, URZ ;  /* 0x0000003f3f3ff290 */ /* 0x000fe8000fffe03f */
[----:B------:R-:W-:Y:S01]  /*43790*/  STL.64 [R1+0x110], R52 ;  /* 0x0001103401007387 */ /* 0x000fe20000100a00 */
[----:B------:R0:W-:Y:S03]  /*437a0*/  STL.64 [R1+0x118], R54 ;  /* 0x0001183601007387 */ /* 0x0001e60000100a00 */
[----:B0-----:R-:W2:Y:S01]  /*437b0*/  LDL.LU.64 R54, [R1+0x2bd0] ;  /* 0x002bd00001367983 */ /* 0x001ea20000300a00 */
[----:B------:R-:W2:Y:S02]  /*437c0*/  LDL.LU.64 R52, [R1+0x2bc8] ;  /* 0x002bc80001347983 */ /* 0x000ea40000300a00 */
[----:B------:R-:W2:Y:S02]  /*437d0*/  LDL.LU.64 R42, [R1+0x2bc0] ;  /* 0x002bc000012a7983 */ /* 0x000ea40000300a00 */
[----:B------:R-:W2:Y:S01]  /*437e0*/  LDL.LU.64 R40, [R1+0x2bb8] ;  /* 0x002bb80001287983 */ /* 0x000ea20000300a00 */
[----:B------:R0:W-:Y:S01]  /*437f0*/  STL.64 [R1+0x40], R36 ;  /* 0x0000402401007387 */ /* 0x0001e20000100a00 */
[----:B------:R1:W-:Y:S03]  /*43800*/  STL.64 [R1+0x48], R38 ;  /* 0x0000482601007387 */ /* 0x0003e60000100a00 */
[----:B0-----:R-:W3:Y:S01]  /*43810*/  LDL.LU R36, [R1] ;  /* 0x0000000001247983 */ /* 0x001ee20000300800 */
        /* <DEDUP_REMOVED lines=17> */
[----:B------:R3:W-:Y:S02]  /*43930*/  STL.64 [R1+0x2b30], R30 ;  /* 0x002b301e01007387 */ /* 0x0007e40000100a00 */
[C---:B---3--:R-:W-:Y:S08]  /*43940*/  HMMA.16816.F32.BF16 R28, R40.reuse, R24, R36 ;  /* 0x00000018281c723c */ /* 0x048ff00000041824 */
[C---:B--2---:R-:W-:Y:S11]  /*43950*/  HMMA.16816.F32.BF16 R52, R40.reuse, R20, R52 ;  /* 0x000000142834723c */ /* 0x044ff60000041834 */
[----:B------:R-:W-:Y:S11]  /*43960*/  @!UPT UIADD3 URZ, URZ, URZ, URZ ;  /* 0x0000003f3f3ff290 */ /* 0x000ff6000fffe03f */
[----:B------:R-:W-:Y:S01]  /*43970*/  @!UPT UIADD3 URZ, URZ, URZ, URZ ;  /* 0x0000003f3f3ff290 */ /* 0x000fe2000fffe03f */
[----:B------:R-:W-:Y:S01]  /*43980*/  STL.64 [R1+0x28f0], R54 ;  /* 0x0028f03601007387 */ /* 0x000fe20000100a00 */
[----:B------:R-:W-:Y:S02]  /*43990*/  STL.64 [R1], R28 ;  /* 0x0000001c01007387 */ /* 0x000fe40000100a00 */
[----:B------:R0:W-:Y:S02]  /*439a0*/  STL.64 [R1+0x8], R30 ;  /* 0x0000081e01007387 */ /* 0x0001e40000100a00 */
[C---:B0-----:R-:W-:Y:S08]  /*439b0*/  HMMA.16816.F32.BF16 R28, R40.reuse, R16, R4 ;  /* 0x00000010281c723c */ /* 0x041ff00000041804 */
[----:B------:R-:W-:Y:S01]  /*439c0*/  HMMA.16816.F32.BF16 R4, R40, R12, R48 ;  /* 0x0000000c2804723c */ /* 0x000fe20000041830 */
[----:B------:R-:W-:Y:S11]  /*439d0*/  STL.64 [R1+0x28e8], R52 ;  /* 0x0028e83401007387 */ /* 0x000ff60000100a00 */
[----:B------:R-:W-:Y:S03]  /*439e0*/  @!UPT UIADD3 URZ, URZ, URZ, URZ ;  /* 0x0000003f3f3ff290 */ /* 0x000fe6000fffe03f */
[----:B------:R-:W-:Y:S01]  /*439f0*/  STL.64 [R1+0x1a0], R28 ;  /* 0x0001a01c01007387 */ /* 0x000fe20000100a00 */
[----:B------:R-:W-:Y:S08]  /*43a00*/  STL.64 [R1+0x1a8], R30 ;  /* 0x0001a81e01007387 */ /* 0x000ff00000100a00 */
[----:B------:R-:W-:Y:S02]  /*43a10*/  IMAD.MOV.U32 R16, RZ, RZ, R4 ;  /* 0x000000ffff107224 */ /* 0x000fe400078e0004 */
[----:B------:R0:W-:Y:S02]  /*43a20*/  STL.64 [R1+0x2c8], R6 ;  /* 0x0002c80601007387 */ /* 0x0001e40000100a00 */
[----:B------:R-:W-:-:S02]  /*43a30*/  IMAD.MOV.U32 R17, RZ, RZ, R5 ;  /* 0x000000ffff117224 */ /* 0x000fc400078e0005 */
[----:B0-----:R-:W-:Y:S01]  /*43a40*/  HMMA.16816.F32.BF16 R4, R40, R8, R44 ;  /* 0x000000082804723c */ /* 0x001fe2000004182c */
[----:B------:R-:W-:Y:S11]  /*43a50*/  STL [R1+0x28fc], R16 ;  /* 0x0028fc1001007387 */ /* 0x000ff60000100800 */
[----:B------:R-:W-:Y:S11]  /*43a60*/  @!UPT UIADD3 URZ, URZ, URZ, URZ ;  /* 0x0000003f3f3ff290 */ /* 0x000ff6000fffe03f */
[----:B------:R0:W-:Y:S01]  /*43a70*/  STL.64 [R1+0x3e0], R4 ;  /* 0x0003e00401007387 */ /* 0x0001e20000100a00 */
[----:B------:R1:W-:Y:S02]  /*43a80*/  STL [R1+0x3ec], R7 ;  /* 0x0003ec0701007387 */ /* 0x0003e40000100800 */
[----:B------:R-:W2:Y:S02]  /*43a90*/  LDL.LU R44, [R1+0x2b0] ;  /* 0x0002b000012c7983 */ /* 0x000ea40000300800 */
[----:B------:R-:W2:Y:S01]  /*43aa0*/  LDL.LU R45, [R1+0x2b4] ;  /* 0x0002b400012d7983 */ /* 0x000ea20000300800 */
[----:B------:R-:W2:Y:S01]  /*43ab0*/  LDL.LU R46, [R1+0x2b8] ;  /* 0x0002b800012e7983 */ /* 0x000ea20000300800 */
[----:B------:R-:W2:Y:S02]  /*43ac0*/  LDL.LU R47, [R1+0x2bc] ;  /* 0x0002bc00012f7983 */ /* 0x000ea40000300800 */
[----:B------:R-:W-:Y:S02]  /*43ad0*/  IMAD.MOV.U32 R33, RZ, RZ, R6 ;  /* 0x000000ffff217224 */ /* 0x000fe400078e0006 */
[----:B------:R-:W-:-:S02]  /*43ae0*/  IMAD.MOV.U32 R6, RZ, RZ, R14 ;  /* 0x000000ffff067224 */ /* 0x000fc400078e000e */
[----:B0-----:R-:W-:Y:S02]  /*43af0*/  IMAD.MOV.U32 R4, RZ, RZ, R61 ;  /* 0x000000ffff047224 */ /* 0x001fe400078e003d */
[----:B------:R-:W-:Y:S01]  /*43b00*/  IMAD.MOV.U32 R5, RZ, RZ, R18 ;  /* 0x000000ffff057224 */ /* 0x000fe200078e0012 */
[----:B------:R-:W3:Y:S01]  /*43b10*/  LDL.LU R61, [R1+0x2b90] ;  /* 0x002b9000013d7983 */ /* 0x000ee20000300800 */
[----:B------:R-:W2:Y:S02]  /*43b20*/  LDL.LU R18, [R1+0x2b8c] ;  /* 0x002b8c0001127983 */ /* 0x000ea40000300800 */
[----:B------:R-:W2:Y:S02]  /*43b30*/  LDL.LU R14, [R1+0x2b88] ;  /* 0x002b8800010e7983 */ /* 0x000ea40000300800 */
[----:B-1----:R-:W-:Y:S02]  /*43b40*/  IMAD.MOV.U32 R7, RZ, RZ, R11 ;  /* 0x000000ffff077224 */ /* 0x002fe400078e000b */
[----:B------:R-:W2:Y:S01]  /*43b50*/  LDL.LU R11, [R1+0x2b84] ;  /* 0x002b8400010b7983 */ /* 0x000ea20000300800 */
[----:B------:R-:W2:Y:S02]  /*43b60*/  LDL.LU R28, [R1+0x2a0] ;  /* 0x0002a000011c7983 */ /* 0x000ea40000300800 */
[----:B------:R-:W2:Y:S02]  /*43b70*/  LDL.LU R29, [R1+0x2a4] ;  /* 0x0002a400011d7983 */ /* 0x000ea40000300800 */
[----:B------:R-:W2:Y:S01]  /*43b80*/  LDL.LU R30, [R1+0x2a8] ;  /* 0x0002a800011e7983 */ /* 0x000ea20000300800 */
[----:B------:R-:W2:Y:S01]  /*43b90*/  LDL.LU R31, [R1+0x2ac] ;  /* 0x0002ac00011f7983 */ /* 0x000ea20000300800 */
[----:B------:R-:W-:Y:S02]  /*43ba0*/  STL.64 [R1+0x2b18], R6 ;  /* 0x002b180601007387 */ /* 0x000fe40000100a00 */
[----:B------:R0:W-:Y:S02]  /*43bb0*/  STL.64 [R1+0x2b10], R4 ;  /* 0x002b100401007387 */ /* 0x0001e40000100a00 */
[----:B0-----:R-:W2:Y:S01]  /*43bc0*/  LDL.LU R4, [R1+0x280] ;  /* 0x0002800001047983 */ /* 0x001ea20000300800 */
[----:B------:R-:W2:Y:S02]  /*43bd0*/  LDL.LU R5, [R1+0x284] ;  /* 0x0002840001057983 */ /* 0x000ea40000300800 */
[----:B------:R-:W2:Y:S02]  /*43be0*/  LDL.LU R6, [R1+0x288] ;  /* 0x0002880001067983 */ /* 0x000ea40000300800 */
[----:B------:R-:W2:Y:S02]  /*43bf0*/  LDL.LU R7, [R1+0x28c] ;  /* 0x00028c0001077983 */ /* 0x000ea40000300800 */
[----:B------:R-:W-:Y:S01]  /*43c00*/  IMAD.MOV.U32 R52, RZ, RZ, R15 ;  /* 0x000000ffff347224 */ /* 0x000fe200078e000f */
[----:B--2---:R-:W-:Y:S01]  /*43c10*/  STL.64 [R1+0x2b28], R6 ;  /* 0x002b280601007387 */ /* 0x004fe20000100a00 */
[----:B------:R0:W-:Y:S03]  /*43c20*/  STL.64 [R1+0x2b20], R4 ;  /* 0x002b200401007387 */ /* 0x0001e60000100a00 */
[----:B0-----:R-:W2:Y:S01]  /*43c30*/  LDL.LU R4, [R1+0x290] ;  /* 0x0002900001047983 */ /* 0x001ea20000300800 */
[----:B------:R-:W2:Y:S02]  /*43c40*/  LDL.LU R5, [R1+0x294] ;  /* 0x0002940001057983 */ /* 0x000ea40000300800 */
[----:B------:R-:W2:Y:S02]  /*43c50*/  LDL.LU R6, [R1+0x298] ;  /* 0x0002980001067983 */ /* 0x000ea40000300800 */
[----:B------:R-:W2:Y:S01]  /*43c60*/  LDL.LU R7, [R1+0x29c] ;  /* 0x00029c0001077983 */ /* 0x000ea20000300800 */
[----:B------:R-:W2:Y:S01]  /*43c70*/  LDL.LU R15, [R1+0x2b80] ;  /* 0x002b8000010f7983 */ /* 0x000ea20000300800 */
[----:B----4-:R-:W-:-:S02]  /*43c80*/  IMAD.MOV.U32 R53, RZ, RZ, R58 ;  /* 0x000000ffff357224 */ /* 0x010fc400078e003a */
[----:B------:R-:W4:Y:S02]  /*43c90*/  LDL.LU R58, [R1+0x2b7c] ;  /* 0x002b7c00013a7983 */ /* 0x000f240000300800 */
[----:B------:R-:W-:Y:S02]  /*43ca0*/  IMAD.MOV.U32 R54, RZ, RZ, R59 ;  /* 0x000000ffff367224 */ /* 0x000fe400078e003b */
[----:B------:R-:W-:Y:S01]  /*43cb0*/  IMAD.MOV.U32 R55, RZ, RZ, R10 ;  /* 0x000000ffff377224 */ /* 0x000fe200078e000a */
[----:B------:R-:W4:Y:S01]  /*43cc0*/  LDL.LU R59, [R1+0x2b78] ;  /* 0x002b7800013b7983 */ /* 0x000f220000300800 */
[----:B------:R-:W3:Y:S02]  /*43cd0*/  LDL.LU R10, [R1+0x2b74] ;  /* 0x002b7400010a7983 */ /* 0x000ee40000300800 */
[----:B------:R-:W-:Y:S02]  /*43ce0*/  IMAD.MOV.U32 R48, RZ, RZ, R11 ;  /* 0x000000ffff307224 */ /* 0x000fe400078e000b */
[----:B------:R-:W-:Y:S01]  /*43cf0*/  IMAD.MOV.U32 R49, RZ, RZ, R14 ;  /* 0x000000ffff317224 */ /* 0x000fe200078e000e */
[----:B------:R-:W3:Y:S01]  /*43d00*/  LDL.LU R11, [R1+0x2b70] ;  /* 0x002b7000010b7983 */ /* 0x000ee20000300800 */
[----:B------:R-:W3:Y:S02]  /*43d10*/  LDL.LU R14, [R1+0x2b6c] ;  /* 0x002b6c00010e7983 */ /* 0x000ee40000300800 */
[----:B------:R-:W-:-:S02]  /*43d20*/  IMAD.MOV.U32 R51, RZ, RZ, R18 ;  /* 0x000000ffff337224 */ /* 0x000fc400078e0012 */
[----:B------:R-:W-:Y:S02]  /*43d30*/  IMAD.MOV.U32 R36, RZ, RZ, R19 ;  /* 0x000000ffff247224 */ /* 0x000fe400078e0013 */
[----:B------:R-:W-:Y:S02]  /*43d40*/  IMAD.MOV.U32 R37, RZ, RZ, R34 ;  /* 0x000000ffff257224 */ /* 0x000fe400078e0022 */
[----:B------:R-:W-:Y:S01]  /*43d50*/  IMAD.MOV.U32 R38, RZ, RZ, R35 ;  /* 0x000000ffff267224 */ /* 0x000fe200078e0023 */
[----:B------:R-:W-:Y:S01]  /*43d60*/  HMMA.16816.F32.BF16 R40, R40, R56, R44 ;  /* 0x000000382828723c */ /* 0x000fe2000004182c */
[----:B--2---:R-:W-:Y:S02]  /*43d70*/  IMAD.MOV.U32 R50, RZ, RZ, R15 ;  /* 0x000000ffff327224 */ /* 0x004fe400078e000f */
[----:B------:R-:W2:Y:S01]  /*43d80*/  LDL.LU R15, [R1+0x2b68] ;  /* 0x002b6800010f7983 */ /* 0x000ea20000300800 */
[----:B------:R-:W2:Y:S02]  /*43d90*/  LDL.LU R18, [R1+0x2b64] ;  /* 0x002b640001127983 */ /* 0x000ea40000300800 */
[----:B------:R-:W2:Y:S02]  /*43da0*/  LDL.LU R19, [R1+0x2b60] ;  /* 0x002b600001137983 */ /* 0x000ea40000300800 */
[----:B------:R-:W2:Y:S01]  /*43db0*/  LDL.LU R34, [R1+0x2b5c] ;  /* 0x002b5c0001227983 */ /* 0x000ea20000300800 */
[----:B------:R-:W2:Y:S01]  /*43dc0*/  LDL.LU R35, [R1+0x2b58] ;  /* 0x002b580001237983 */ /* 0x000ea20000300800 */
[----:B------:R-:W2:Y:S02]  /*43dd0*/  LDL.LU.64 R46, [R1+0x2b50] ;  /* 0x002b5000012e7983 */ /* 0x000ea40000300a00 */
[----:B------:R-:W2:Y:S02]  /*43de0*/  LDL.LU.64 R44, [R1+0x2b48] ;  /* 0x002b4800012c7983 */ /* 0x000ea40000300a00 */
[----:B------:R-:W-:-:S10]  /*43df0*/  IMAD.MOV.U32 R39, RZ, RZ, R0 ;  /* 0x000000ffff277224 */ /* 0x000fd400078e0000 */
[----:B------:R-:W-:Y:S02]  /*43e00*/  IMAD.MOV.U32 R16, RZ, RZ, R40 ;  /* 0x000000ffff107224 */ /* 0x000fe400078e0028 */
[----:B------:R-:W-:Y:S02]  /*43e10*/  IMAD.MOV.U32 R0, RZ, RZ, R41 ;  /* 0x000000ffff007224 */ /* 0x000fe400078e0029 */
[----:B------:R-:W-:Y:S02]  /*43e20*/  IMAD.MOV.U32 R40, RZ, RZ, R22 ;  /* 0x000000ffff287224 */ /* 0x000fe400078e0016 */
[----:B------:R-:W-:Y:S01]  /*43e30*/  IMAD.MOV.U32 R57, RZ, RZ, R42 ;  /* 0x000000ffff397224 */ /* 0x000fe200078e002a */
[----:B------:R-:W3:Y:S01]  /*43e40*/  LDL.LU R22, [R1+0x2b44] ;  /* 0x002b440001167983 */ /* 0x000ee20000300800 */
[----:B------:R-:W-:Y:S02]  /*43e50*/  IMAD.MOV.U32 R41, RZ, RZ, R23 ;  /* 0x000000ffff297224 */ /* 0x000fe400078e0017 */
[----:B------:R-:W-:-:S02]  /*43e60*/  IMAD.MOV.U32 R56, RZ, RZ, R43 ;  /* 0x000000ffff387224 */ /* 0x000fc400078e002b */
[----:B------:R-:W3:Y:S02]  /*43e70*/  LDL.LU R23, [R1+0x2b40] ;  /* 0x002b400001177983 */ /* 0x000ee40000300800 */
[----:B------:R-:W-:Y:S02]  /*43e80*/  IMAD.MOV.U32 R42, RZ, RZ, R26 ;  /* 0x000000ffff2a7224 */ /* 0x000fe400078e001a */
[----:B------:R-:W-:Y:S01]  /*43e90*/  IMAD.MOV.U32 R43, RZ, RZ, R27 ;  /* 0x000000ffff2b7224 */ /* 0x000fe200078e001b */
[----:B------:R-:W3:Y:S01]  /*43ea0*/  LDL.LU R26, [R1+0x2b3c] ;  /* 0x002b3c00011a7983 */ /* 0x000ee20000300800 */
[----:B------:R-:W3:Y:S01]  /*43eb0*/  LDL.LU R27, [R1+0x2b38] ;  /* 0x002b3800011b7983 */ /* 0x000ee20000300800 */
[C---:B--2---:R-:W-:Y:S11]  /*43ec0*/  HMMA.16816.F32.BF16 R28, R44.reuse, R34, R28 ;  /* 0x000000222c1c723c */ /* 0x044ff6000004181c */
[----:B------:R-:W-:Y:S11]  /*43ed0*/  @!UPT UIADD3 URZ, URZ, URZ, URZ ;  /* 0x0000003f3f3ff290 */ /* 0x000ff6000fffe03f */
[----:B------:R-:W-:Y:S02]  /*43ee0*/  @!UPT UIADD3 URZ, URZ, URZ, URZ ;  /* 0x0000003f3f3ff290 */ /* 0x000fe4000fffe03f */
[----:B------:R-:W-:Y:S02]  /*43ef0*/  IMAD.MOV.U32 R13, RZ, RZ, R30 ;  /* 0x000000ffff0d7224 */ /* 0x000fe400078e001e */
[----:B------:R-:W-:Y:S02]  /*43f00*/  IMAD.MOV.U32 R12, RZ, RZ, R31 ;  /* 0x000000ffff0c7224 */ /* 0x000fe400078e001f */
[----:B------:R-:W2:Y:S02]  /*43f10*/  LDL.LU.64 R30, [R1+0x2b30] ;  /* 0x002b3000011e7983 */ /* 0x000ea40000300a00 */
        /* <DEDUP_REMOVED lines=8> */
[----:B------:R-:W2:Y:S01]  /*43fa0*/  LDL.LU.64 R4, [R1+0x2b20] ;  /* 0x002b200001047983 */ /* 0x000ea20000300a00 */
[C---:B---3--:R-:W-:Y:S08]  /*43fb0*/  HMMA.16816.F32.BF16 R48, R44.reuse, R22, R48 ;  /* 0x000000162c30723c */ /* 0x048ff00000041830 */
[----:B--2---:R-:W-:Y:S11]  /*43fc0*/  HMMA.16816.F32.BF16 R4, R44, R26, R4 ;  /* 0x0000001a2c04723c */ /* 0x004ff60000041804 */
[----:B------:R-:W-:Y:S11]  /*43fd0*/  @!UPT UIADD3 URZ, URZ, URZ, URZ ;  /* 0x0000003f3f3ff290 */ /* 0x000ff6000fffe03f */
[----:B------:R-:W-:Y:S01]  /*43fe0*/  @!UPT UIADD3 URZ, URZ, URZ, URZ ;  /* 0x0000003f3f3ff290 */ /* 0x000fe2000fffe03f */
[----:B------:R-:W-:Y:S01]  /*43ff0*/  STL.64 [R1+0x280], R4 ;  /* 0x0002800401007387 */ /* 0x000fe20000100a00 */
[----:B------:R0:W-:Y:S03]  /*44000*/  STL.64 [R1+0x288], R6 ;  /* 0x0002880601007387 */ /* 0x0001e60000100a00 */
[----:B0-----:R-:W2:Y:S01]  /*44010*/  LDL.LU.64 R6, [R1+0x2b18] ;  /* 0x002b180001067983 */ /* 0x001ea20000300a00 */
[----:B------:R-:W2:Y:S02]  /*44020*/  LDL.LU.64 R4, [R1+0x2b10] ;  /* 0x002b100001047983 */ /* 0x000ea40000300a00 */
[----:B------:R-:W-:Y:S02]  /*44030*/  STL.64 [R1+0x2af8], R26 ;  /* 0x002af81a01007387 */ /* 0x000fe40000100a00 */
[----:B------:R0:W-:Y:S01]  /*44040*/  STL.64 [R1+0x2af0], R24 ;  /* 0x002af01801007387 */ /* 0x0001e20000100a00 */
[----:B------:R1:W-:Y:S01]  /*44050*/  STL.64 [R1+0x270], R48 ;  /* 0x0002703001007387 */ /* 0x0003e20000100a00 */
[----:B0-----:R-:W-:-:S02]  /*44060*/  IMAD.MOV.U32 R24, RZ, RZ, R61 ;  /* 0x000000ffff187224 */ /* 0x001fc400078e003d */
[----:B------:R-:W-:Y:S02]  /*44070*/  IMAD.MOV.U32 R25, RZ, RZ, R60 ;  /* 0x000000ffff197224 */ /* 0x000fe400078e003c */
[----:B------:R-:W-:Y:S02]  /*44080*/  IMAD.MOV.U32 R61, RZ, RZ, R50 ;  /* 0x000000ffff3d7224 */ /* 0x000fe400078e0032 */
[----:B------:R-:W-:Y:S02]  /*44090*/  IMAD.MOV.U32 R60, RZ, RZ, R51 ;  /* 0x000000ffff3c7224 */ /* 0x000fe400078e0033 */
[----:B------:R-:W2:Y:S01]  /*440a0*/  LDL.LU.64 R50, [R1+0x2b08] ;  /* 0x002b080001327983 */ /* 0x000ea20000300a00 */
[----:B-1----:R-:W2:Y:S02]  /*440b0*/  LDL.LU.64 R48, [R1+0x2b00] ;  /* 0x002b000001307983 */ /* 0x002ea40000300a00 */
[----:B------:R-:W-:Y:S02]  /*440c0*/  IMAD.MOV.U32 R26, RZ, RZ, R3 ;  /* 0x000000ffff1a7224 */ /* 0x000fe400078e0003 */
[----:B------:R-:W-:-:S07]  /*440d0*/  IMAD.MOV.U32 R27, RZ, RZ, R2 ;  /* 0x000000ffff1b7224 */ /* 0x000fce00078e0002 */
[C---:B------:R-:W-:Y:S01]  /*440e0*/  HMMA.16816.F32.BF16 R24, R44.reuse, R18, R24 ;  /* 0x000000122c18723c */ /* 0x040fe20000041818 */
[----:B------:R-:W-:Y:S02]  /*440f0*/  IMAD.MOV.U32 R21, RZ, RZ, R28 ;  /* 0x000000ffff157224 */ /* 0x000fe400078e001c */
[----:B------:R-:W-:Y:S11]  /*44100*/  IMAD.MOV.U32 R20, RZ, RZ, R29 ;  /* 0x000000ffff147224 */ /* 0x000ff600078e001d */
[----:B------:R-:W-:Y:S10]  /*44110*/  @!UPT UIADD3 URZ, URZ, URZ, URZ ;  /* 0x0000003f3f3ff290 */ /* 0x000ff4000fffe03f */
[----:B------:R-:W-:Y:S02]  /*44120*/  IMAD.MOV.U32 R29, RZ, RZ, R24 ;  /* 0x000000ffff1d7224 */ /* 0x000fe400078e0018 */
[----:B------:R-:W-:Y:S02]  /*44130*/  IMAD.MOV.U32 R28, RZ, RZ, R25 ;  /* 0x000000ffff1c7224 */ /* 0x000fe400078e0019 */
[----:B------:R-:W-:Y:S02]  /*44140*/  IMAD.MOV.U32 R3, RZ, RZ, R26 ;  /* 0x000000ffff037224 */ /* 0x000fe400078e001a */
[----:B------:R-:W-:Y:S02]  /*44150*/  IMAD.MOV.U32 R2, RZ, RZ, R27 ;  /* 0x000000ffff027224 */ /* 0x000fe400078e001b */
[C---:B------:R-:W-:Y:S01]  /*44160*/  HMMA.16816.F32.BF16 R24, R44.reuse, R14, R40 ;  /* 0x0000000e2c18723c */ /* 0x040fe20000041828 */
[----:B------:R-:W-:Y:S01]  /*44170*/  STL.64 [R1+0x2ae8], R14 ;  /* 0x002ae80e01007387 */ /* 0x000fe20000100a00 */
[----:B------:R0:W-:Y:S06]  /*44180*/  STL.64 [R1+0x2ae0], R12 ;  /* 0x002ae00c01007387 */ /* 0x0001ec0000100a00 */
[C---:B0-----:R-:W-:Y:S11]  /*44190*/  HMMA.16816.F32.BF16 R12, R44.reuse, R10, R52 ;  /* 0x0000000a2c0c723c */ /* 0x041ff60000041834 */
[----:B------:R-:W-:Y:S04]  /*441a0*/  @!UPT UIADD3 URZ, URZ, URZ, URZ ;  /* 0x0000003f3f3ff290 */ /* 0x000fe8000fffe03f */
[----:B------:R-:W-:Y:S01]  /*441b0*/  STL.64 [R1+0x410], R24 ;  /* 0x0004101801007387 */ /* 0x000fe20000100a00 */
[----:B------:R-:W-:Y:S02]  /*441c0*/  STL.64 [R1+0x418], R26 ;  /* 0x0004181a01007387 */ /* 0x000fe40000100a00 */
[----:B------:R-:W-:Y:S02]  /*441d0*/  STL.64 [R1+0x2ad8], R10 ;  /* 0x002ad80a01007387 */ /* 0x000fe40000100a00 */
[----:B------:R4:W-:Y:S02]  /*441e0*/  STL.64 [R1+0x2ad0], R8 ;  /* 0x002ad00801007387 */ /* 0x0009e40000100a00 */
[----:B----4-:R-:W-:Y:S01]  /*441f0*/  HMMA.16816.F32.BF16 R8, R44, R58, R36 ;  /* 0x0000003a2c08723c */ /* 0x010fe20000041824 */
[----:B------:R-:W-:Y:S01]  /*44200*/  STL.64 [R1+0x4a0], R12 ;  /* 0x0004a00c01007387 */ /* 0x000fe20000100a00 */
[----:B------:R-:W-:Y:S06]  /*44210*/  STL.64 [R1+0x4a8], R14 ;  /* 0x0004a80e01007387 */ /* 0x000fec0000100a00 */
[----:B--2---:R-:W-:Y:S11]  /*44220*/  HMMA.16816.F32.BF16 R4, R48, R34, R4 ;  /* 0x000000223004723c */ /* 0x004ff60000041804 */
[----:B------:R-:W-:Y:S11]  /*44230*/  @!UPT UIADD3 URZ, URZ, URZ, URZ ;  /* 0x0000003f3f3ff290 */ /* 0x000ff6000fffe03f */
[----:B------:R-:W-:Y:S01]  /*44240*/  @!UPT UIADD3 URZ, URZ, URZ, URZ ;  /* 0x0000003f3f3ff290 */ /* 0x000fe2000fffe03f */
[----:B------:R-:W-:Y:S01]  /*44250*/  STL.64 [R1+0x4e0], R4 ;  /* 0x0004e00401007387 */ /* 0x000fe20000100a00 */
[----:B------:R0:W-:Y:S02]  /*44260*/  STL.64 [R1+0x490], R8 ;  /* 0x0004900801007387 */ /* 0x0001e40000100a00 */
[----:B------:R1:W-:Y:S02]  /*44270*/  STL.64 [R1+0x498], R10 ;  /* 0x0004980a01007387 */ /* 0x0003e40000100a00 */
[----:B------:R2:W-:Y:S01]  /*44280*/  STL [R1+0x4e8], R6 ;  /* 0x0004e80601007387 */ /* 0x0005e20000100800 */
        /* <DEDUP_REMOVED lines=30> */
[----:B------:R-:W-:-:S02]  /*44470*/  IMAD.MOV.U32 R32, RZ, RZ, R7 ;  /* 0x000000ffff207224 */ /* 0x000fc400078e0007 */
[----:B--2---:R-:W2:Y:S01]  /*44480*/  LDL.LU R6, [R1+0x38] ;  /* 0x0000380001067983 */ /* 0x004ea20000300800 */
[----:B------:R-:W2:Y:S01]  /*44490*/  LDL.LU R7, [R1+0x3c] ;  /* 0x00003c0001077983 */ /* 0x000ea20000300800 */
[C---:B----4-:R-:W-:Y:S03]  /*444a0*/  HMMA.16816.F32.BF16 R24, R48.reuse, R30, R24 ;  /* 0x0000001e3018723c */ /* 0x050fe60000041818 */
[----:B---3--:R-:W-:Y:S01]  /*444b0*/  STL.64 [R1+0x2ab8], R38 ;  /* 0x002ab82601007387 */ /* 0x008fe20000100a00 */
[----:B------:R0:W-:Y:S03]  /*444c0*/  STL.64 [R1+0x2ab0], R36 ;  /* 0x002ab02401007387 */ /* 0x0001e60000100a00 */
[----:B0-----:R-:W3:Y:S01]  /*444d0*/  LDL.LU R36, [R1+0x80] ;  /* 0x0000800001247983 */ /* 0x001ee20000300800 */
[----:B------:R-:W3:Y:S02]  /*444e0*/  LDL.LU R37, [R1+0x84] ;  /* 0x0000840001257983 */ /* 0x000ee40000300800 */
[----:B------:R-:W3:Y:S02]  /*444f0*/  LDL.LU R38, [R1+0x88] ;  /* 0x0000880001267983 */ /* 0x000ee40000300800 */
[----:B------:R-:W3:Y:S11]  /*44500*/  LDL.LU R39, [R1+0x8c] ;  /* 0x00008c0001277983 */ /* 0x000ef60000300800 */
[----:B------:R-:W-:Y:S01]  /*44510*/  STL.64 [R1+0x4d0], R24 ;  /* 0x0004d01801007387 */ /* 0x000fe20000100a00 */
[----:B------:R0:W-:Y:S03]  /*44520*/  STL.64 [R1+0x4d8], R26 ;  /* 0x0004d81a01007387 */ /* 0x0001e60000100a00 */
[----:B0-----:R-:W4:Y:S01]  /*44530*/  LDL.LU.64 R26, [R1+0x2af8] ;  /* 0x002af800011a7983 */ /* 0x001f220000300a00 */
[----:B------:R-:W2:Y:S01]  /*44540*/  LDL.LU.64 R24, [R1+0x2af0] ;  /* 0x002af00001187983 */ /* 0x000ea20000300a00 */
[C---:B----4-:R-:W-:Y:S11]  /*44550*/  HMMA.16816.F32.BF16 R52, R48.reuse, R26, R52 ;  /* 0x0000001a3034723c */ /* 0x050ff60000041834 */
[----:B------:R-:W-:Y:S11]  /*44560*/  @!UPT UIADD3 URZ, URZ, URZ, URZ ;  /* 0x0000003f3f3ff290 */ /* 0x000ff6000fffe03f */
[----:B------:R-:W-:Y:S01]  /*44570*/  @!UPT UIADD3 URZ, URZ, URZ, URZ ;  /* 0x0000003f3f3ff290 */ /* 0x000fe2000fffe03f */
[----:B------:R0:W-:Y:S01]  /*44580*/  STL.64 [R1+0x4c0], R52 ;  /* 0x0004c03401007387 */ /* 0x0001e20000100a00 */
[----:B------:R1:W-:Y:S03]  /*44590*/  STL.64 [R1+0x4c8], R54 ;  /* 0x0004c83601007387 */ /* 0x0003e60000100a00 */
[----:B0-----:R-:W4:Y:S01]  /*445a0*/  LDL.LU R52, [R1+0x50] ;  /* 0x0000500001347983 */ /* 0x001f220000300800 */
[----:B------:R-:W4:Y:S02]  /*445b0*/  LDL.LU R53, [R1+0x54] ;  /* 0x0000540001357983 */ /* 0x000f240000300800 */
[----:B-1----:R-:W2:Y:S02]  /*445c0*/  LDL.LU R54, [R1+0x58] ;  /* 0x0000580001367983 */ /* 0x002ea40000300800 */
[----:B------:R-:W2:Y:S01]  /*445d0*/  LDL.LU R55, [R1+0x5c] ;  /* 0x00005c0001377983 */ /* 0x000ea20000300800 */
[C---:B------:R-:W-:Y:S08]  /*445e0*/  HMMA.16816.F32.BF16 R40, R48.reuse, R22, R40 ;  /* 0x000000163028723c */ /* 0x040ff00000041828 */
[C---:B------:R-:W-:Y:S01]  /*445f0*/  HMMA.16816.F32.BF16 R12, R48.reuse, R18, R12 ;  /* 0x00000012300c723c */ /* 0x040fe2000004180c */
[----:B--2---:R-:W-:Y:S01]  /*44600*/  STL.64 [R1+0x2aa8], R54 ;  /* 0x002aa83601007387 */ /* 0x004fe20000100a00 */
[----:B----4-:R0:W-:Y:S03]  /*44610*/  STL.64 [R1+0x2aa0], R52 ;  /* 0x002aa03401007387 */ /* 0x0101e60000100a00 */
[----:B0-----:R-:W2:Y:S01]  /*44620*/  LDL.LU R52, [R1+0x60] ;  /* 0x0000600001347983 */ /* 0x001ea20000300800 */
[----:B------:R-:W2:Y:S02]  /*44630*/  LDL.LU R53, [R1+0x64] ;  /* 0x0000640001357983 */ /* 0x000ea40000300800 */
[----:B------:R-:W2:Y:S02]  /*44640*/  LDL.LU R54, [R1+0x68] ;  /* 0x0000680001367983 */ /* 0x000ea40000300800 */
[----:B------:R-:W2:Y:S05]  /*44650*/  LDL.LU R55, [R1+0x6c] ;  /* 0x00006c0001377983 */ /* 0x000eaa0000300800 */
[----:B------:R0:W-:Y:S01]  /*44660*/  STL.64 [R1+0x4b0], R40 ;  /* 0x0004b02801007387 */ /* 0x0001e20000100a00 */
[----:B------:R1:W-:Y:S03]  /*44670*/  STL.64 [R1+0x4b8], R42 ;  /* 0x0004b82a01007387 */ /* 0x0003e60000100a00 */
[----:B0-----:R-:W4:Y:S01]  /*44680*/  LDL.LU R40, [R1+0x180] ;  /* 0x0001800001287983 */ /* 0x001f220000300800 */
[----:B------:R-:W4:Y:S02]  /*44690*/  LDL.LU R41, [R1+0x184] ;  /* 0x0001840001297983 */ /* 0x000f240000300800 */
[----:B-1----:R-:W4:Y:S02]  /*446a0*/  LDL.LU R42, [R1+0x188] ;  /* 0x00018800012a7983 */ /* 0x002f240000300800 */
[----:B------:R-:W4:Y:S01]  /*446b0*/  LDL.LU R43, [R1+0x18c] ;  /* 0x00018c00012b7983 */ /* 0x000f220000300800 */
        /* <DEDUP_REMOVED lines=11> */
[C---:B--2---:R-:W-:Y:S08]  /*44770*/  HMMA.16816.F32.BF16 R44, R48.reuse, R10, R44 ;  /* 0x0000000a302c723c */ /* 0x044ff0000004182c */
[----:B------:R-:W-:Y:S11]  /*44780*/  HMMA.16816.F32.BF16 R48, R48, R58, R4 ;  /* 0x0000003a3030723c */ /* 0x000ff60000041804 */
[----:B------:R-:W-:Y:S04]  /*44790*/  @!UPT UIADD3 URZ, URZ, URZ, URZ ;  /* 0x0000003f3f3ff290 */ /* 0x000fe8000fffe03f */
[----:B------:R0:W-:Y:S01]  /*447a0*/  STL.64 [R1+0xe0], R44 ;  /* 0x0000e02c01007387 */ /* 0x0001e20000100a00 */
[----:B------:R1:W-:Y:S03]  /*447b0*/  STL.64 [R1+0xe8], R46 ;  /* 0x0000e82e01007387 */ /* 0x0003e60000100a00 */
[----:B0-----:R-:W2:Y:S01]  /*447c0*/  LDL.LU R44, [R1+0x230] ;  /* 0x00023000012c7983 */ /* 0x001ea20000300800 */
[----:B------:R-:W2:Y:S02]  /*447d0*/  LDL.LU R45, [R1+0x234] ;  /* 0x00023400012d7983 */ /* 0x000ea40000300800 */
[----:B-1----:R-:W2:Y:S02]  /*447e0*/  LDL.LU R46, [R1+0x238] ;  /* 0x00023800012e7983 */ /* 0x002ea40000300800 */
[----:B------:R-:W2:Y:S01]  /*447f0*/  LDL.LU R47, [R1+0x23c] ;  /* 0x00023c00012f7983 */ /* 0x000ea20000300800 */
[----:B------:R-:W3:Y:S01]  /*44800*/  LDL.LU.64 R6, [R1+0x2ac8] ;  /* 0x002ac80001067983 */ /* 0x000ee20000300a00 */
[----:B------:R-:W3:Y:S02]  /*44810*/  LDL.LU.64 R4, [R1+0x2ac0] ;  /* 0x002ac00001047983 */ /* 0x000ee40000300a00 */
[----:B------:R0:W-:Y:S02]  /*44820*/  STL.64 [R1+0xa0], R48 ;  /* 0x0000a03001007387 */ /* 0x0001e40000100a00 */
[----:B------:R1:W-:Y:S01]  /*44830*/  STL.64 [R1+0xa8], R50 ;  /* 0x0000a83201007387 */ /* 0x0003e20000100a00 */
        /* <DEDUP_REMOVED lines=10> */
[----:B------:R-:W3:Y:S01]  /*448e0*/  LDL.LU.64 R36, [R1+0x2ab0] ;  /* 0x002ab00001247983 */ /* 0x000ee20000300a00 */
[C---:B------:R-:W-:Y:S01]  /*448f0*/  HMMA.16816.F32.BF16 R52, R4.reuse, R26, R52 ;  /* 0x0000001a0434723c */ /* 0x040fe20000041834 */
[----:B------:R-:W-:Y:S01]  /*44900*/  STL.64 [R1+0x2a98], R30 ;  /* 0x002a981e01007387 */ /* 0x000fe20000100a00 */
[----:B------:R0:W-:Y:S06]  /*44910*/  STL.64 [R1+0x2a90], R28 ;  /* 0x002a901c01007387 */ /* 0x0001ec0000100a00 */
[----:B---3--:R-:W-:Y:S11]  /*44920*/  HMMA.16816.F32.BF16 R36, R4, R30, R36 ;  /* 0x0000001e0424723c */ /* 0x008ff60000041824 */
[----:B------:R-:W-:Y:S11]  /*44930*/  @!UPT UIADD3 URZ, URZ, URZ, URZ ;  /* 0x0000003f3f3ff290 */ /* 0x000ff6000fffe03f */
[----:B------:R-:W-:Y:S01]  /*44940*/  @!UPT UIADD3 URZ, URZ, URZ, URZ ;  /* 0x0000003f3f3ff290 */ /* 0x000fe2000fffe03f */
[----:B------:R-:W-:Y:S01]  /*44950*/  STL.64 [R1+0xb0], R36 ;  /* 0x0000b02401007387 */ /* 0x000fe20000100a00 */
[----:B------:R-:W-:Y:S02]  /*44960*/  STL.64 [R1+0xb8], R38 ;  /* 0x0000b82601007387 */ /* 0x000fe40000100a00 */
[----:B0-----:R-:W3:Y:S02]  /*44970*/  LDL.LU R28, [R1+0x350] ;  /* 0x00035000011c7983 */ /* 0x001ee40000300800 */
[----:B------:R-:W3:Y:S01]  /*44980*/  LDL.LU R29, [R1+0x354] ;  /* 0x00035400011d7983 */ /* 0x000ee20000300800 */
[----:B------:R-:W3:Y:S01]  /*44990*/  LDL.LU R30, [R1+0x358] ;  /* 0x00035800011e7983 */ /* 0x000ee20000300800 */
[----:B------:R-:W3:Y:S02]  /*449a0*/  LDL.LU R31, [R1+0x35c] ;  /* 0x00035c00011f7983 */ /* 0x000ee40000300800 */
[----:B------:R-:W-:Y:S02]  /*449b0*/  STL.64 [R1+0x480], R52 ;  /* 0x0004803401007387 */ /* 0x000fe40000100a00 */
[----:B------:R0:W-:Y:S02]  /*449c0*/  STL.64 [R1+0x488], R54 ;  /* 0x0004883601007387 */ /* 0x0001e40000100a00 */
[----:B0-----:R-:W2:Y:S01]  /*449d0*/  LDL.LU.64 R54, [R1+0x2aa8] ;  /* 0x002aa80001367983 */ /* 0x001ea20000300a00 */
[----:B------:R-:W2:Y:S03]  /*449e0*/  LDL.LU.64 R52, [R1+0x2aa0] ;  /* 0x002aa00001347983 */ /* 0x000ea60000300a00 */
[----:B------:R-:W0:Y:S01]  /*449f0*/  S2R R37, SR_TID.X ;  /* 0x0000000000257919 */ /* 0x000e220000002100 */
[----:B------:R-:W-:Y:S02]  /*44a00*/  STL.64 [R1+0x2a88], R26 ;  /* 0x002a881a01007387 */ /* 0x000fe40000100a00 */
[----:B------:R2:W-:Y:S01]  /*44a10*/  STL.64 [R1+0x2a80], R24 ;  /* 0x002a801801007387 */ /* 0x0005e20000100a00 */
[----:B0-----:R-:W-:-:S05]  /*44a20*/  LOP3.LUT R38, R37, 0x7, RZ, 0xc0, !PT ;  /* 0x0000000725267812 */ /* 0x001fca00078ec0ff */
[C---:B------:R-:W-:Y:S01]  /*44a30*/  IMAD R39, R38.reuse, 0x110, RZ ;  /* 0x0000011026277824 */ /* 0x040fe200078e02ff */
[----:B------:R-:W-:Y:S01]  /*44a40*/  STL.64 [R1+0x2a78], R22 ;  /* 0x002a781601007387 */ /* 0x000fe20000100a00 */
[----:B--2---:R-:W-:Y:S07]  /*44a50*/  HMMA.16816.F32.BF16 R24, R4, R22, R52 ;  /* 0x000000160418723c */ /* 0x004fee0000041834 */
[----:B------:R-:W-:Y:S02]  /*44a60*/  IMAD R54, R38, 0x110, RZ ;  /* 0x0000011026367824 */ /* 0x000fe400078e02ff */
[----:B------:R-:W0:Y:S02]  /*44a70*/  S2R R38, SR_TID.X ;  /* 0x0000000000267919 */ /* 0x000e240000002100 */
[----:B0-----:R-:W-:-:S02]  /*44a80*/  IMAD.SHL.U32 R53, R38, 0x2, RZ ;  /* 0x0000000226357824 */ /* 0x001fc400078e00ff */
[----:B------:R-:W-:-:S03]  /*44a90*/  IMAD.SHL.U32 R55, R38, 0x80, RZ ;  /* 0x0000008026377824 */ /* 0x000fc600078e00ff */
[----:B------:R-:W-:-:S04]  /*44aa0*/  LOP3.LUT R53, R54, 0x10, R53, 0x78, !PT ;  /* 0x0000001036357812 */ /* 0x000fc800078e7835 */
[----:B------:R-:W-:-:S03]  /*44ab0*/  LOP3.LUT R53, R53, 0x800, R55, 0xf8, !PT ;  /* 0x0000080035357812 */ /* 0x000fc600078ef837 */
[----:B------:R-:W-:Y:S01]  /*44ac0*/  STL.64 [R1+0x470], R24 ;  /* 0x0004701801007387 */ /* 0x000fe20000100a00 */
[----:B------:R-:W-:Y:S01]  /*44ad0*/  STL.64 [R1+0x478], R26 ;  /* 0x0004781a01007387 */ /* 0x000fe20000100a00 */
[----:B------:R-:W-:Y:S02]  /*44ae0*/  LOP3.LUT R53, R53, 0x40, RZ, 0x3c, !PT ;  /* 0x0000004035357812 */ /* 0x000fe400078e3cff */
[----:B------:R4:W-:Y:S04]  /*44af0*/  STL.64 [R1+0x2a70], R20 ;  /* 0x002a701401007387 */ /* 0x0009e80000100a00 */
[----:B------:R-:W0:Y:S04]  /*44b00*/  S2R R55, SR_TID.X ;  /* 0x0000000000377919 */ /* 0x000e280000002100 */
[----:B------:R-:W1:Y:S01]  /*44b10*/  S2R R54, SR_TID.X ;  /* 0x0000000000367919 */ /* 0x000e620000002100 */
[C---:B----4-:R-:W-:Y:S03]  /*44b20*/  HMMA.16816.F32.BF16 R20, R4.reuse, R18, R40 ;  /* 0x000000120414723c */ /* 0x050fe60000041828 */
[----:B------:R-:W2:Y:S04]  /*44b30*/  LDSM.16.MT88.4 R40, [R53+0x5000] ;  /* 0x005000003528783b */ /* 0x000ea80000004200 */
[----:B------:R-:W-:Y:S01]  /*44b40*/  STL.64 [R1+0x2a68], R18 ;  /* 0x002a681201007387 */ /* 0x000fe20000100a00 */
[----:B------:R4:W-:Y:S02]  /*44b50*/  STL.64 [R1+0x2a60], R16 ;  /* 0x002a601001007387 */ /* 0x0009e40000100a00 */
[----:B----4-:R-:W-:Y:S01]  /*44b60*/  HMMA.16816.F32.BF16 R16, R4, R14, R44 ;  /* 0x0000000e0410723c */ /* 0x010fe2000004182c */
[----:B0-----:R-:W-:Y:S01]  /*44b70*/  LOP3.LUT R55, R55, 0x7, RZ, 0xc0, !PT ;  /* 0x0000000737377812 */ /* 0x001fe200078ec0ff */
[----:B------:R1:W0:Y:S04]  /*44b80*/  LDSM.16.MT88.4 R44, [R53+0x5080] ;  /* 0x00508000352c783b */ /* 0x0002280000004200 */
[----:B------:R-:W-:-:S02]  /*44b90*/  IMAD R55, R55, 0x110, RZ ;  /* 0x0000011037377824 */ /* 0x000fc400078e02ff */
[C---:B-1----:R-:W-:Y:S02]  /*44ba0*/  IMAD.SHL.U32 R53, R54.reuse, 0x2, RZ ;  /* 0x0000000236357824 */ /* 0x042fe400078e00ff */
[----:B------:R-:W-:-:S03]  /*44bb0*/  IMAD.SHL.U32 R54, R54, 0x80, RZ ;  /* 0x0000008036367824 */ /* 0x000fc600078e00ff */
[----:B------:R-:W-:Y:S01]  /*44bc0*/  LOP3.LUT R55, R55, 0x10, R53, 0x78, !PT ;  /* 0x0000001037377812 */ /* 0x000fe200078e7835 */
[----:B------:R-:W-:Y:S01]  /*44bd0*/  STL.64 [R1+0x460], R20 ;  /* 0x0004601401007387 */ /* 0x000fe20000100a00 */
[----:B------:R-:W-:Y:S02]  /*44be0*/  STL.64 [R1+0x468], R22 ;  /* 0x0004681601007387 */ /* 0x000fe40000100a00 */
[----:B------:R-:W-:-:S04]  /*44bf0*/  LOP3.LUT R55, R55, 0x800, R54, 0xf8, !PT ;  /* 0x0000080037377812 */ /* 0x000fc800078ef836 */
[----:B------:R-:W-:Y:S01]  /*44c00*/  LOP3.LUT R55, R55, 0x60, RZ, 0x3c, !PT ;  /* 0x0000006037377812 */ /* 0x000fe200078e3cff */
[----:B--2---:R-:W-:Y:S01]  /*44c10*/  STL.64 [R1+0x2a28], R42 ;  /* 0x002a282a01007387 */ /* 0x004fe20000100a00 */
[----:B------:R-:W-:Y:S02]  /*44c20*/  STL.64 [R1+0x2a20], R40 ;  /* 0x002a202801007387 */ /* 0x000fe40000100a00 */
[----:B------:R-:W-:Y:S02]  /*44c30*/  STL.64 [R1+0x2a58], R14 ;  /* 0x002a580e01007387 */ /* 0x000fe40000100a00 */
[----:B------:R-:W-:Y:S01]  /*44c40*/  STL.64 [R1+0x450], R16 ;  /* 0x0004501001007387 */ /* 0x000fe20000100a00 */
[----:B------:R-:W-:Y:S01]  /*44c50*/  STL.64 [R1+0x458], R18 ;  /* 0x0004581201007387 */ /* 0x000fe20000100a00 */
[----:B------:R1:W-:Y:S02]  /*44c60*/  STL.64 [R1+0x2a50], R12 ;  /* 0x002a500c01007387 */ /* 0x0003e40000100a00 */
[C---:B-1----:R-:W-:Y:S01]  /*44c70*/  HMMA.16816.F32.BF16 R12, R4.reuse, R10, R48 ;  /* 0x0000000a040c723c */ /* 0x042fe20000041830 */
[----:B------:R-:W1:Y:S07]  /*44c80*/  LDSM.16.MT88.4 R48, [R55+0x5000] ;  /* 0x005000003730783b */ /* 0x000e6e0000004200 */
[----:B---3--:R-:W-:Y:S01]  /*44c90*/  HMMA.16816.F32.BF16 R4, R4, R58, R28 ;  /* 0x0000003a0404723c */ /* 0x008fe2000004181c */
[----:B0-----:R-:W-:Y:S01]  /*44ca0*/  STL.64 [R1+0x29b8], R46 ;  /* 0x0029b82e01007387 */ /* 0x001fe20000100a00 */
[----:B------:R-:W-:Y:S02]  /*44cb0*/  STL.64 [R1+0x29b0], R44 ;  /* 0x0029b02c01007387 */ /* 0x000fe40000100a00 */
[----:B------:R-:W-:Y:S02]  /*44cc0*/  STL.64 [R1+0x2a48], R10 ;  /* 0x002a480a01007387 */ /* 0x000fe40000100a00 */
[----:B------:R-:W-:Y:S09]  /*44cd0*/  STL.64 [R1+0x2a40], R8 ;  /* 0x002a400801007387 */ /* 0x000ff20000100a00 */
[----:B------:R-:W-:Y:S01]  /*44ce0*/  STL.64 [R1+0x440], R12 ;  /* 0x0004400c01007387 */ /* 0x000fe20000100a00 */
[----:B------:R-:W-:Y:S03]  /*44cf0*/  STL.64 [R1+0x448], R14 ;  /* 0x0004480e01007387 */ /* 0x000fe60000100a00 */
[----:B-1----:R-:W-:Y:S01]  /*44d00*/  STL.64 [R1+0x2978], R50 ;  /* 0x0029783201007387 */ /* 0x002fe20000100a00 */
[----:B------:R0:W-:Y:S02]  /*44d10*/  STL.64 [R1+0x2970], R48 ;  /* 0x0029703001007387 */ /* 0x0001e40000100a00 */
[----:B------:R-:W-:Y:S02]  /*44d20*/  STL.64 [R1+0x2a38], R58 ;  /* 0x002a383a01007387 */ /* 0x000fe40000100a00 */
[----:B------:R-:W-:Y:S01]  /*44d30*/  STL.64 [R1+0x2a30], R56 ;  /* 0x002a303801007387 */ /* 0x000fe20000100a00 */
[----:B------:R-:W-:Y:S01]  /*44d40*/  STL.64 [R1+0x360], R4 ;  /* 0x0003600401007387 */ /* 0x000fe20000100a00 */
[----:B------:R-:W-:Y:S02]  /*44d50*/  STL.64 [R1+0x368], R6 ;  /* 0x0003680601007387 */ /* 0x000fe40000100a00 */
[----:B------:R-:W-:-:S02]  /*44d60*/  IMAD.SHL.U32 R36, R37, 0x2, RZ ;  /* 0x0000000225247824 */ /* 0x000fc400078e00ff */
[----:B------:R-:W-:Y:S01]  /*44d70*/  LDSM.16.MT88.4 R4, [R55+0x5080] ;  /* 0x005080003704783b */ /* 0x000fe20000004200 */
[----:B0-----:R-:W2:Y:S03]  /*44d80*/  LDL.LU R48, [R1+0x1f0] ;  /* 0x0001f00001307983 */ /* 0x001ea60000300800 */
        /* <DEDUP_REMOVED lines=58> */
[----:B------:R-:W4:Y:S02]  /*45130*/  LDL.LU R15, [R1+0x39c] ;  /* 0x00039c00010f7983 */ /* 0x000f240000300800 */
[----:B------:R-:W-:Y:S01]  /*45140*/  IMAD.SHL.U32 R37, R37, 0x80, RZ ;  /* 0x0000008025257824 */ /* 0x000fe200078e00ff */
[----:B------:R-:W-:-:S04]  /*45150*/  LOP3.LUT R39, R39, 0x10, R36, 0x78, !PT ;  /* 0x0000001027277812 */ /* 0x000fc800078e7824 */
[----:B------:R-:W-:-:S04]  /*45160*/  LOP3.LUT R39, R39, 0x800, R37, 0xf8, !PT ;  /* 0x0000080027277812 */ /* 0x000fc800078ef825 */
[----:B------:R-:W-:-:S06]  /*45170*/  LOP3.LUT R39, R39, 0x20, RZ, 0x3c, !PT ;  /* 0x0000002027277812 */ /* 0x000fcc00078e3cff */
[----:B------:R-:W4:Y:S04]  /*45180*/  LDSM.16.MT88.4 R36, [R39+0x5080] ;  /* 0x005080002724783b */ /* 0x000f280000004200 */
        /* <DEDUP_REMOVED lines=23> */
[----:B0-----:R-:W2:Y:S01]  /*45300*/  LDL.LU R4, [R1+0x200] ;  /* 0x0002000001047983 */ /* 0x001ea20000300800 */
        /* <DEDUP_REMOVED lines=94> */
[C---:B----4-:R-:W-:Y:S08]  /*458f0*/  HMMA.16816.F32.BF16 R44, R40.reuse, R10, R44 ;  /* 0x0000000a282c723c */ /* 0x050ff0000004182c */
        /* <DEDUP_REMOVED lines=8> */
[----:B---3--:R0:W-:Y:S02]  /*45980*/  STL.64 [R1+0x29a0], R12 ;  /* 0x0029a00c01007387 */ /* 0x0081e40000100a00 */
[----:B0-----:R-:W3:Y:S01]  /*45990*/  LDL.LU R12, [R1+0x220] ;  /* 0x00022000010c7983 */ /* 0x001ee20000300800 */
[----:B------:R-:W3:Y:S02]  /*459a0*/  LDL.LU R13, [R1+0x224] ;  /* 0x00022400010d7983 */ /* 0x000ee40000300800 */
[----:B------:R-:W3:Y:S02]  /*459b0*/  LDL.LU R14, [R1+0x228] ;  /* 0x00022800010e7983 */ /* 0x000ee40000300800 */
[----:B------:R-:W3:Y:S01]  /*459c0*/  LDL.LU R15, [R1+0x22c] ;  /* 0x00022c00010f7983 */ /* 0x000ee20000300800 */
[----:B------:R-:W-:Y:S01]  /*459d0*/  STL.64 [R1+0x240], R44 ;  /* 0x0002402c01007387 */ /* 0x000fe20000100a00 */
[----:B------:R0:W-:Y:S03]  /*459e0*/  STL.64 [R1+0x248], R46 ;  /* 0x0002482e01007387 */ /* 0x0001e60000100a00 */
[----:B0-----:R-:W4:Y:S01]  /*459f0*/  LDL.LU.64 R46, [R1+0x29b8] ;  /* 0x0029b800012e7983 */ /* 0x001f220000300a00 */
[----:B------:R-:W4:Y:S02]  /*45a00*/  LDL.LU.64 R44, [R1+0x29b0] ;  /* 0x0029b000012c7983 */ /* 0x000f240000300a00 */
[----:B------:R-:W-:Y:S02]  /*45a10*/  STL.64 [R1+0x2998], R10 ;  /* 0x0029980a01007387 */ /* 0x000fe40000100a00 */
[----:B------:R3:W-:Y:S01]  /*45a20*/  STL.64 [R1+0x2990], R8 ;  /* 0x0029900801007387 */ /* 0x0007e20000100a00 */
[----:B------:R-:W-:Y:S01]  /*45a30*/  STL.64 [R1+0x2988], R58 ;  /* 0x0029883a01007387 */ /* 0x000fe20000100a00 */
[----:B------:R-:W-:Y:S01]  /*45a40*/  STL.64 [R1+0x2980], R56 ;  /* 0x0029803801007387 */ /* 0x000fe20000100a00 */
[----:B---3--:R-:W-:Y:S08]  /*45a50*/  HMMA.16816.F32.BF16 R8, R40, R58, R12 ;  /* 0x0000003a2808723c */ /* 0x008ff0000004180c */
[C---:B----4-:R-:W-:Y:S11]  /*45a60*/  HMMA.16816.F32.BF16 R4, R44.reuse, R30, R4 ;  /* 0x0000001e2c04723c */ /* 0x050ff60000041804 */
[----:B------:R-:W-:Y:S04]  /*45a70*/  @!UPT UIADD3 URZ, URZ, URZ, URZ ;  /* 0x0000003f3f3ff290 */ /* 0x000fe8000fffe03f */
[----:B------:R-:W-:Y:S01]  /*45a80*/  STL.64 [R1+0x180], R8 ;  /* 0x0001800801007387 */ /* 0x000fe20000100a00 */
[----:B------:R0:W-:Y:S02]  /*45a90*/  STL.64 [R1+0x188], R10 ;  /* 0x0001880a01007387 */ /* 0x0001e40000100a00 */
[C---:B0-----:R-:W-:Y:S01]  /*45aa0*/  HMMA.16816.F32.BF16 R8, R44.reuse, R34, R36 ;  /* 0x000000222c08723c */ /* 0x041fe20000041824 */
[----:B------:R-:W-:Y:S11]  /*45ab0*/  STL.64 [R1+0x2968], R30 ;  /* 0x0029681e01007387 */ /* 0x000ff60000100a00 */
[----:B------:R-:W-:Y:S11]  /*45ac0*/  @!UPT UIADD3 URZ, URZ, URZ, URZ ;  /* 0x0000003f3f3ff290 */ /* 0x000ff6000fffe03f */
[----:B------:R-:W-:Y:S01]  /*45ad0*/  STL.64 [R1+0xd0], R8 ;  /* 0x0000d00801007387 */ /* 0x000fe20000100a00 */
[----:B------:R-:W-:Y:S02]  /*45ae0*/  STL.64 [R1+0xd8], R10 ;  /* 0x0000d80a01007387 */ /* 0x000fe40000100a00 */
[----:B------:R-:W-:Y:S02]  /*45af0*/  STL.64 [R1+0x2960], R28 ;  /* 0x0029601c01007387 */ /* 0x000fe40000100a00 */
[----:B------:R-:W-:Y:S01]  /*45b00*/  STL.64 [R1+0x80], R4 ;  /* 0x0000800401007387 */ /* 0x000fe20000100a00 */
[----:B------:R2:W-:Y:S02]  /*45b10*/  STL.64 [R1+0x88], R6 ;  /* 0x0000880601007387 */ /* 0x0005e40000100a00 */
[C---:B--2---:R-:W-:Y:S02]  /*45b20*/  HMMA.16816.F32.BF16 R4, R44.reuse, R26, R48 ;  /* 0x0000001a2c04723c */ /* 0x044fe40000041830 */
[----:B------:R-:W-:Y:S01]  /*45b30*/  STL.64 [R1+0x2958], R26 ;  /* 0x0029581a01007387 */ /* 0x000fe20000100a00 */
[----:B------:R-:W-:Y:S11]  /*45b40*/  STL.64 [R1+0x2950], R24 ;  /* 0x0029501801007387 */ /* 0x000ff60000100a00 */
[----:B------:R-:W-:Y:S09]  /*45b50*/  @!UPT UIADD3 URZ, URZ, URZ, URZ ;  /* 0x0000003f3f3ff290 */ /* 0x000ff2000fffe03f */
[----:B------:R-:W-:Y:S01]  /*45b60*/  STL.64 [R1+0x60], R4 ;  /* 0x0000600401007387 */ /* 0x000fe20000100a00 */
[----:B------:R0:W-:Y:S02]  /*45b70*/  STL.64 [R1+0x68], R6 ;  /* 0x0000680601007387 */ /* 0x0001e40000100a00 */
[C---:B0-----:R-:W-:Y:S01]  /*45b80*/  HMMA.16816.F32.BF16 R4, R44.reuse, R22, R52 ;  /* 0x000000162c04723c */ /* 0x041fe20000041834 */
[----:B------:R-:W-:Y:S01]  /*45b90*/  STL.64 [R1+0x2948], R22 ;  /* 0x0029481601007387 */ /* 0x000fe20000100a00 */
[----:B------:R-:W-:Y:S11]  /*45ba0*/  STL.64 [R1+0x2940], R20 ;  /* 0x0029401401007387 */ /* 0x000ff60000100a00 */
[----:B------:R-:W-:Y:S10]  /*45bb0*/  @!UPT UIADD3 URZ, URZ, URZ, URZ ;  /* 0x0000003f3f3ff290 */ /* 0x000ff4000fffe03f */
[----:B------:R0:W-:Y:S01]  /*45bc0*/  STL.64 [R1+0x50], R4 ;  /* 0x0000500401007387 */ /* 0x0001e20000100a00 */
[----:B------:R1:W-:Y:S03]  /*45bd0*/  STL.64 [R1+0x58], R6 ;  /* 0x0000580601007387 */ /* 0x0003e60000100a00 */
        /* <DEDUP_REMOVED lines=48> */
[----:B------:R-:W2:Y:S01]  /*45ee0*/  LDL.LU R52, [R1+0x10] ;  /* 0x0000100001347983 */ /* 0x000ea20000300800 */
[----:B------:R-:W2:Y:S02]  /*45ef0*/  LDL.LU R53, [R1+0x14] ;  /* 0x0000140001357983 */ /* 0x000ea40000300800 */
[----:B------:R-:W2:Y:S02]  /*45f00*/  LDL.LU R54, [R1+0x18] ;  /* 0x0000180001367983 */ /* 0x000ea40000300800 */
[----:B------:R-:W2:Y:S01]  /*45f10*/  LDL.LU R55, [R1+0x1c] ;  /* 0x00001c0001377983 */ /* 0x000ea20000300800 */
[C---:B----4-:R-:W-:Y:S01]  /*45f20*/  HMMA.16816.F32.BF16 R12, R44.reuse, R18, R12 ;  /* 0x000000122c0c723c */ /* 0x050fe2000004180c */
[----:B--2---:R-:W-:Y:S01]  /*45f30*/  STL.64 [R1+0x2908], R54 ;  /* 0x0029083601007387 */ /* 0x004fe20000100a00 */
[----:B------:R0:W-:Y:S03]  /*45f40*/  STL.64 [R1+0x2900], R52 ;  /* 0x0029003401007387 */ /* 0x0001e60000100a00 */
[----:B0-----:R-:W2:Y:S01]  /*45f50*/  LDL.LU R52, [R1+0x20] ;  /* 0x0000200001347983 */ /* 0x001ea20000300800 */
[----:B------:R-:W2:Y:S02]  /*45f60*/  LDL.LU R53, [R1+0x24] ;  /* 0x0000240001357983 */ /* 0x000ea40000300800 */
[----:B------:R-:W2:Y:S02]  /*45f70*/  LDL.LU R54, [R1+0x28] ;  /* 0x0000280001367983 */ /* 0x000ea40000300800 */
[----:B------:R-:W2:Y:S01]  /*45f80*/  LDL.LU R55, [R1+0x2c] ;  /* 0x00002c0001377983 */ /* 0x000ea20000300800 */
        /* <DEDUP_REMOVED lines=75> */
[----:B------:R-:W-:Y:S11]  /*46440*/  HMMA.16816.F32.BF16 R36, R48, R58, R36 ;  /* 0x0000003a3024723c */ /* 0x000ff60000041824 */
[----:B------:R-:W-:Y:S04]  /*46450*/  @!UPT UIADD3 URZ, URZ, URZ, URZ ;  /* 0x0000003f3f3ff290 */ /* 0x000fe8000fffe03f */
[----:B------:R0:W-:Y:S01]  /*46460*/  STL.64 [R1+0x150], R44 ;  /* 0x0001502c01007387 */ /* 0x0001e20000100a00 */
[----:B------:R1:W-:Y:S03]  /*46470*/  STL.64 [R1+0x158], R46 ;  /* 0x0001582e01007387 */ /* 0x0003e60000100a00 */
[----:B0-----:R-:W3:Y:S01]  /*46480*/  LDL.LU R44, [R1+0x3e0] ;  /* 0x0003e000012c7983 */ /* 0x001ee20000300800 */
[----:B------:R-:W3:Y:S02]  /*46490*/  LDL.LU R45, [R1+0x3e4] ;  /* 0x0003e400012d7983 */ /* 0x000ee40000300800 */
[----:B-1----:R-:W3:Y:S02]  /*464a0*/  LDL.LU R47, [R1+0x3ec] ;  /* 0x0003ec00012f7983 */ /* 0x002ee40000300800 */
[----:B------:R-:W3:Y:S01]  /*464b0*/  LDL.LU R48, [R1] ;  /* 0x0000000001307983 */ /* 0x000ee20000300800 */
[----:B------:R-:W-:Y:S01]  /*464c0*/  STL.64 [R1+0x430], R36 ;  /* 0x0004302401007387 */ /* 0x000fe20000100a00 */
[----:B------:R-:W-:Y:S02]  /*464d0*/  STL.64 [R1+0x438], R38 ;  /* 0x0004382601007387 */ /* 0x000fe40000100a00 */
[----:B------:R-:W3:Y:S02]  /*464e0*/  LDL.LU R49, [R1+0x4] ;  /* 0x0000040001317983 */ /* 0x000ee40000300800 */
[----:B------:R-:W3:Y:S01]  /*464f0*/  LDL.LU R50, [R1+0x8] ;  /* 0x0000080001327983 */ /* 0x000ee20000300800 */
        /* <DEDUP_REMOVED lines=8> */
[----:B------:R-:W-:Y:S02]  /*46580*/  IMAD.MOV.U32 R36, RZ, RZ, R16 ;  /* 0x000000ffff247224 */ /* 0x000fe400078e0010 */
[----:B------:R-:W-:Y:S01]  /*46590*/  IMAD.MOV.U32 R37, RZ, RZ, R0 ;  /* 0x000000ffff257224 */ /* 0x000fe200078e0000 */
        /* <DEDUP_REMOVED lines=11> */
[----:B------:R-:W-:Y:S01]  /*46650*/  @!UPT UIADD3 URZ, URZ, URZ, URZ ;  /* 0x0000003f3f3ff290 */ /* 0x000fe2000fffe03f */
[----:B------:R-:W-:Y:S01]  /*46660*/  STL.64 [R1+0x40], R48 ;  /* 0x0000403001007387 */ /* 0x000fe20000100a00 */
[----:B------:R-:W-:Y:S01]  /*46670*/  STL.64 [R1+0x48], R50 ;  /* 0x0000483201007387 */ /* 0x000fe20000100a00 */
[C---:B----4-:R-:W-:Y:S08]  /*46680*/  HMMA.16816.F32.BF16 R40, R4.reuse, R18, R40 ;  /* 0x000000120428723c */ /* 0x050ff00000041828 */
[----:B--2---:R-:W-:Y:S11]  /*46690*/  HMMA.16816.F32.BF16 R52, R4, R22, R52 ;  /* 0x000000160434723c */ /* 0x004ff60000041834 */
[----:B------:R-:W-:Y:S11]  /*466a0*/  @!UPT UIADD3 URZ, URZ, URZ, URZ ;  /* 0x0000003f3f3ff290 */ /* 0x000ff6000fffe03f */
[----:B------:R-:W-:Y:S01]  /*466b0*/  @!UPT UIADD3 URZ, URZ, URZ, URZ ;  /* 0x0000003f3f3ff290 */ /* 0x000fe2000fffe03f */
[----:B------:R-:W-:Y:S01]  /*466c0*/  STL.64 [R1+0x30], R52 ;  /* 0x0000303401007387 */ /* 0x000fe20000100a00 */
[----:B------:R-:W-:Y:S02]  /*466d0*/  STL.64 [R1+0x38], R54 ;  /* 0x0000383601007387 */ /* 0x000fe40000100a00 */
[----:B------:R-:W0:Y:S02]  /*466e0*/  LDSM.16.M88.4 R52, [R0+0x8080] ;  /* 0x008080000034783b */ /* 0x000e240000000200 */
[----:B0-----:R-:W-:Y:S02]  /*466f0*/  STL [R1+0x266c], R54 ;  /* 0x00266c3601007387 */ /* 0x001fe40000100800 */
[----:B------:R-:W-:Y:S02]  /*46700*/  STL [R1+0x2668], R55 ;  /* 0x0026683701007387 */ /* 0x000fe40000100800 */
[----:B------:R0:W-:Y:S02]  /*46710*/  STL.64 [R1+0x20], R40 ;  /* 0x0000202801007387 */ /* 0x0001e40000100a00 */
[----:B------:R1:W-:Y:S01]  /*46720*/  STL.64 [R1+0x28], R42 ;  /* 0x0000282a01007387 */ /* 0x0003e20000100a00 */
[----:B------:R-:W2:Y:S01]  /*46730*/  LDL.LU R18, [R1+0x2c8] ;  /* 0x0002c80001127983 */ /* 0x000ea20000300800 */
[----:B------:R-:W2:Y:S02]  /*46740*/  LDL.LU R19, [R1+0x2cc] ;  /* 0x0002cc0001137983 */ /* 0x000ea40000300800 */
[----:B0-----:R-:W-:-:S02]  /*46750*/  IMAD.MOV.U32 R40, RZ, RZ, R21 ;  /* 0x000000ffff287224 */ /* 0x001fc400078e0015 */
[----:B------:R-:W-:Y:S02]  /*46760*/  IMAD.MOV.U32 R41, RZ, RZ, R20 ;  /* 0x000000ffff297224 */ /* 0x000fe400078e0014 */
[----:B-1----:R-:W-:Y:S02]  /*46770*/  IMAD.MOV.U32 R42, RZ, RZ, R13 ;  /* 0x000000ffff2a7224 */ /* 0x002fe400078e000d */
[----:B------:R-:W-:Y:S01]  /*46780*/  IMAD.MOV.U32 R43, RZ, RZ, R12 ;  /* 0x000000ffff2b7224 */ /* 0x000fe200078e000c */
[----:B------:R-:W0:Y:S01]  /*46790*/  LDSM.16.M88.4 R20, [R0+0x8880] ;  /* 0x008880000014783b */ /* 0x000e220000000200 */
[----:B------:R-:W-:Y:S02]  /*467a0*/  IMAD.MOV.U32 R46, RZ, RZ, R33 ;  /* 0x000000ffff2e7224 */ /* 0x000fe400078e0021 */
[----:B------:R-:W-:Y:S02]  /*467b0*/  IMAD.MOV.U32 R26, RZ, RZ, R9 ;  /* 0x000000ffff1a7224 */ /* 0x000fe400078e0009 */
[----:B------:R-:W-:-:S03]  /*467c0*/  IMAD.MOV.U32 R27, RZ, RZ, R8 ;  /* 0x000000ffff1b7224 */ /* 0x000fc600078e0008 */
[----:B------:R-:W-:Y:S01]  /*467d0*/  HMMA.16816.F32.BF16 R44, R4, R10, R44 ;  /* 0x0000000a042c723c */ /* 0x000fe2000004182c */
[----:B------:R-:W-:Y:S04]  /*467e0*/  LDSM.16.M88.4 R8, [R0+0xa080] ;  /* 0x00a080000008783b */ /* 0x000fe80000000200 */
[----:B0-----:R-:W-:Y:S01]  /*467f0*/  STL [R1+0x2664], R22 ;  /* 0x0026641601007387 */ /* 0x001fe20000100800 */
[----:B------:R-:W-:Y:S03]  /*46800*/  STL [R1+0x2660], R23 ;  /* 0x0026601701007387 */ /* 0x000fe60000100800 */
[----:B------:R-:W0:Y:S04]  /*46810*/  S2R R33, SR_TID.X ;  /* 0x0000000000217919 */ /* 0x000e280000002100 */
[----:B------:R-:W1:Y:S01]  /*46820*/  S2R R39, SR_TID.X ;  /* 0x0000000000277919 */ /* 0x000e620000002100 */
[----:B0-----:R-:W-:Y:S01]  /*46830*/  LOP3.LUT R33, R33, 0x7, RZ, 0xc0, !PT ;  /* 0x0000000721217812 */ /* 0x001fe200078ec0ff */
[----:B-1----:R-:W-:-:S04]  /*46840*/  IMAD.SHL.U32 R38, R39, 0x2, RZ ;  /* 0x0000000227267824 */ /* 0x002fc800078e00ff */
[----:B------:R-:W-:Y:S02]  /*46850*/  IMAD R33, R33, 0x110, RZ ;  /* 0x0000011021217824 */ /* 0x000fe400078e02ff */
[----:B------:R-:W-:-:S03]  /*46860*/  IMAD.SHL.U32 R39, R39, 0x80, RZ ;  /* 0x0000008027277824 */ /* 0x000fc600078e00ff */
[----:B------:R-:W-:Y:S01]  /*46870*/  LOP3.LUT R33, R33, 0x10, R38, 0x78, !PT ;  /* 0x0000001021217812 */ /* 0x000fe200078e7826 */
[----:B------:R-:W-:-:S03]  /*46880*/  IMAD.MOV.U32 R38, RZ, RZ, R57 ;  /* 0x000000ffff267224 */ /* 0x000fc600078e0039 */
[----:B------:R-:W-:Y:S01]  /*46890*/  LOP3.LUT R33, R33, 0x800, R39, 0xf8, !PT ;  /* 0x0000080021217812 */ /* 0x000fe200078ef827 */
[----:B------:R-:W-:-:S04]  /*468a0*/  IMAD.MOV.U32 R39, RZ, RZ, R56 ;  /* 0x000000ffff277224 */ /* 0x000fc800078e0038 */
[----:B------:R-:W0:Y:S03]  /*468b0*/  LDSM.16.MT88.4 R48, [R33+0x6000] ;  /* 0x006000002130783b */ /* 0x000e260000004200 */
[C---:B------:R-:W-:Y:S08]  /*468c0*/  HMMA.16816.F32.BF16 R56, R4.reuse, R58, R36 ;  /* 0x0000003a0438723c */ /* 0x040ff00000041824 */
[----:B--2---:R-:W-:Y:S01]  /*468d0*/  HMMA.16816.F32.BF16 R12, R4, R14, R16 ;  /* 0x0000000e040c723c */ /* 0x004fe20000041810 */
[----:B------:R-:W1:Y:S07]  /*468e0*/  LDSM.16.M88.4 R16, [R0+0x9080] ;  /* 0x009080000010783b */ /* 0x000e6e0000000200 */
[----:B0-----:R-:W-:Y:S01]  /*468f0*/  HMMA.16816.F32.BF16 R40, R48, R52, R40 ;  /* 0x000000343028723c */ /* 0x001fe20000041828 */
[----:B------:R-:W-:Y:S04]  /*46900*/  LDSM.16.M88.4 R4, [R0+0xa880] ;  /* 0x00a880000004783b */ /* 0x000fe80000000200 */
[----:B-1----:R-:W-:Y:S10]  /*46910*/  STL [R1+0x2674], R18 ;  /* 0x0026741201007387 */ /* 0x002ff40000100800 */
[----:B------:R-:W-:Y:S02]  /*46920*/  STL.64 [R1+0x10], R12 ;  /* 0x0000100c01007387 */ /* 0x000fe40000100a00 */
[----:B------:R-:W-:Y:S02]  /*46930*/  STL.64 [R1+0x18], R14 ;  /* 0x0000180e01007387 */ /* 0x000fe40000100a00 */
[----:B------:R-:W0:Y:S04]  /*46940*/  LDSM.16.M88.4 R12, [R0+0x9880] ;  /* 0x00988000000c783b */ /* 0x000e280000000200 */
[----:B------:R-:W-:Y:S04]  /*46950*/  STL [R1+0x2670], R19 ;  /* 0x0026701301007387 */ /* 0x000fe80000100800 */
[----:B0-----:R-:W-:Y:S01]  /*46960*/  STL [R1+0x2710], R14 ;  /* 0x0027100e01007387 */ /* 0x001fe20000100800 */
[----:B------:R-:W-:Y:S02]  /*46970*/  STL [R1+0x26e8], R15 ;  /* 0x0026e80f01007387 */ /* 0x000fe40000100800 */
[----:B------:R0:W-:Y:S02]  /*46980*/  STL.64 [R1], R44 ;  /* 0x0000002c01007387 */ /* 0x0001e40000100a00 */
[----:B------:R1:W-:Y:S01]  /*46990*/  STL.64 [R1+0x8], R46 ;  /* 0x0000082e01007387 */ /* 0x0003e20000100a00 */
[----:B------:R-:W-:Y:S01]  /*469a0*/  STL [R1+0x2718], R10 ;  /* 0x0027180a01007387 */ /* 0x000fe20000100800 */
[----:B------:R-:W-:Y:S03]  /*469b0*/  STL [R1+0x2714], R11 ;  /* 0x0027140b01007387 */ /* 0x000fe60000100800 */
[----:B0-----:R-:W2:Y:S01]  /*469c0*/  LDL.LU R44, [R1+0x280] ;  /* 0x00028000012c7983 */ /* 0x001ea20000300800 */
[----:B------:R-:W2:Y:S02]  /*469d0*/  LDL.LU R45, [R1+0x284] ;  /* 0x00028400012d7983 */ /* 0x000ea40000300800 */
[----:B-1----:R-:W2:Y:S02]  /*469e0*/  LDL.LU R46, [R1+0x288] ;  /* 0x00028800012e7983 */ /* 0x002ea40000300800 */
[----:B------:R-:W2:Y:S01]  /*469f0*/  LDL.LU R47, [R1+0x28c] ;  /* 0x00028c00012f7983 */ /* 0x000ea20000300800 */
[----:B------:R-:W3:Y:S01]  /*46a00*/  LDL.LU R36, [R1+0x270] ;  /* 0x0002700001247983 */ /* 0x000ee20000300800 */
[----:B------:R-:W3:Y:S02]  /*46a10*/  LDL.LU R37, [R1+0x274] ;  /* 0x0002740001257983 */ /* 0x000ee40000300800 */
[----:B------:R-:W-:-:S02]  /*46a20*/  IMAD.MOV.U32 R22, RZ, RZ, R40 ;  /* 0x000000ffff167224 */ /* 0x000fc400078e0028 */
[----:B------:R-:W-:Y:S02]  /*46a30*/  IMAD.MOV.U32 R23, RZ, RZ, R41 ;  /* 0x000000ffff177224 */ /* 0x000fe400078e0029 */
[----:B------:R-:W-:Y:S02]  /*46a40*/  IMAD.MOV.U32 R40, RZ, RZ, R29 ;  /* 0x000000ffff287224 */ /* 0x000fe400078e001d */
[----:B------:R-:W-:Y:S02]  /*46a50*/  IMAD.MOV.U32 R41, RZ, RZ, R28 ;  /* 0x000000ffff297224 */ /* 0x000fe400078e001c */
[----:B------:R-:W0:Y:S01]  /*46a60*/  LDSM.16.M88.4 R28, [R0+0xb080] ;  /* 0x00b08000001c783b */ /* 0x000e220000000200 */
[----:B------:R-:W-:Y:S02]  /*46a70*/  IMAD.MOV.U32 R38, RZ, RZ, R61 ;  /* 0x000000ffff267224 */ /* 0x000fe400078e003d */
[----:B------:R-:W-:Y:S01]  /*46a80*/  IMAD.MOV.U32 R39, RZ, RZ, R60 ;  /* 0x000000ffff277224 */ /* 0x000fe200078e003c */
[----:B------:R-:W-:Y:S01]  /*46a90*/  HMMA.16816.F32.BF16 R24, R48, R20, R24 ;  /* 0x000000143018723c */ /* 0x000fe20000041818 */
[----:B------:R-:W-:-:S02]  /*46aa0*/  IMAD.MOV.U32 R61, RZ, RZ, R42 ;  /* 0x000000ffff3d7224 */ /* 0x000fc400078e002a */
[----:B------:R-:W-:Y:S02]  /*46ab0*/  IMAD.MOV.U32 R60, RZ, RZ, R43 ;  /* 0x000000ffff3c7224 */ /* 0x000fe400078e002b */
[----:B------:R-:W-:Y:S02]  /*46ac0*/  IMAD.MOV.U32 R42, RZ, RZ, R3 ;  /* 0x000000ffff2a7224 */ /* 0x000fe400078e0003 */
[----:B------:R-:W-:-:S07]  /*46ad0*/  IMAD.MOV.U32 R43, RZ, RZ, R2 ;  /* 0x000000ffff2b7224 */ /* 0x000fce00078e0002 */
[----:B------:R-:W-:Y:S01]  /*46ae0*/  HMMA.16816.F32.BF16 R40, R48, R8, R40 ;  /* 0x000000083028723c */ /* 0x000fe20000041828 */
[----:B------:R-:W-:Y:S01]  /*46af0*/  STL.64 [R1+0x2680], R58 ;  /* 0x0026803a01007387 */ /* 0x000fe20000100a00 */
[----:B------:R-:W-:Y:S02]  /*46b00*/  STL.64 [R1+0x2678], R56 ;  /* 0x0026783801007387 */ /* 0x000fe40000100a00 */
[----:B------:R-:W-:Y:S02]  /*46b10*/  STL [R1+0x265c], R6 ;  /* 0x00265c0601007387 */ /* 0x000fe40000100800 */
[----:B------:R-:W-:Y:S01]  /*46b20*/  STL [R1+0x2658], R7 ;  /* 0x0026580701007387 */ /* 0x000fe20000100800 */
[----:B------:R-:W-:Y:S01]  /*46b30*/  STL [R1+0x2728], R60 ;  /* 0x0027283c01007387 */ /* 0x000fe20000100800 */
[----:B------:R-:W-:Y:S02]  /*46b40*/  STL [R1+0x2724], R61 ;  /* 0x0027243d01007387 */ /* 0x000fe40000100800 */
[----:B------:R-:W-:Y:S02]  /*46b50*/  STL [R1+0x2720], R23 ;  /* 0x0027201701007387 */ /* 0x000fe40000100800 */
[----:B------:R-:W-:Y:S02]  /*46b60*/  STL [R1+0x271c], R22 ;  /* 0x00271c1601007387 */ /* 0x000fe40000100800 */
[----:B------:R-:W-:-:S02]  /*46b70*/  IMAD.MOV.U32 R18, RZ, RZ, R24 ;  /* 0x000000ffff127224 */ /* 0x000fc400078e0018 */
[----:B------:R-:W-:Y:S02]  /*46b80*/  IMAD.MOV.U32 R19, RZ, RZ, R25 ;  /* 0x000000ffff137224 */ /* 0x000fe400078e0019 */
[----:B------:R-:W-:Y:S02]  /*46b90*/  IMAD.MOV.U32 R54, RZ, RZ, R26 ;  /* 0x000000ffff367224 */ /* 0x000fe400078e001a */
[----:B------:R-:W-:Y:S02]  /*46ba0*/  IMAD.MOV.U32 R55, RZ, RZ, R27 ;  /* 0x000000ffff377224 */ /* 0x000fe400078e001b */
[----:B------:R1:W-:Y:S04]  /*46bb0*/  LDSM.16.M88.4 R24, [R0+0xb880] ;  /* 0x00b880000018783b */ /* 0x0003e80000000200 */
[----:B0-----:R-:W-:Y:S01]  /*46bc0*/  STL [R1+0x272c], R31 ;  /* 0x00272c1f01007387 */ /* 0x001fe20000100800 */
[----:B------:R-:W-:Y:S01]  /*46bd0*/  IMAD.MOV.U32 R14, RZ, RZ, R43 ;  /* 0x000000ffff0e7224 */ /* 0x000fe200078e002b */
[C---:B--2---:R-:W-:Y:S08]  /*46be0*/  HMMA.16816.F32.BF16 R44, R48.reuse, R16, R44 ;  /* 0x00000010302c723c */ /* 0x044ff0000004182c */
[----:B---3--:R-:W-:Y:S11]  /*46bf0*/  HMMA.16816.F32.BF16 R36, R48, R12, R36 ;  /* 0x0000000c3024723c */ /* 0x008ff60000041824 */
[----:B------:R-:W-:Y:S05]  /*46c00*/  @!UPT UIADD3 URZ, URZ, URZ, URZ ;  /* 0x0000003f3f3ff290 */ /* 0x000fea000fffe03f */
[----:B------:R-:W-:Y:S02]  /*46c10*/  IMAD.MOV.U32 R15, RZ, RZ, R44 ;  /* 0x000000ffff0f7224 */ /* 0x000fe400078e002c */
[----:B------:R-:W-:Y:S01]  /*46c20*/  IMAD.MOV.U32 R3, RZ, RZ, R45 ;  /* 0x000000ffff037224 */ /* 0x000fe200078e002d */
[----:B------:R-:W2:Y:S01]  /*46c30*/  LDL.LU R44, [R1+0x4a0] ;  /* 0x0004a000012c7983 */ /* 0x000ea20000300800 */
[----:B------:R-:W-:Y:S02]  /*46c40*/  IMAD.MOV.U32 R2, RZ, RZ, R46 ;  /* 0x000000ffff027224 */ /* 0x000fe400078e002e */
[----:B------:R-:W2:Y:S02]  /*46c50*/  LDL.LU R45, [R1+0x4a4] ;  /* 0x0004a400012d7983 */ /* 0x000ea40000300800 */
[----:B-1----:R-:W-:Y:S01]  /*46c60*/  IMAD.MOV.U32 R0, RZ, RZ, R47 ;  /* 0x000000ffff007224 */ /* 0x002fe200078e002f */
[----:B------:R-:W2:Y:S01]  /*46c70*/  LDL.LU R46, [R1+0x4a8] ;  /* 0x0004a800012e7983 */ /* 0x000ea20000300800 */
[----:B------:R-:W2:Y:S02]  /*46c80*/  LDL.LU R47, [R1+0x4ac] ;  /* 0x0004ac00012f7983 */ /* 0x000ea40000300800 */
[----:B------:R-:W-:Y:S02]  /*46c90*/  STL.64 [R1+0x28e0], R18 ;  /* 0x0028e01201007387 */ /* 0x000fe40000100a00 */
[----:B------:R0:W-:Y:S02]  /*46ca0*/  STL.64 [R1+0x28d8], R16 ;  /* 0x0028d81001007387 */ /* 0x0001e40000100a00 */
[----:B0-----:R-:W3:Y:S01]  /*46cb0*/  LDL.LU R16, [R1+0x490] ;  /* 0x0004900001107983 */ /* 0x001ee20000300800 */
[----:B------:R-:W3:Y:S02]  /*46cc0*/  LDL.LU R17, [R1+0x494] ;  /* 0x0004940001117983 */ /* 0x000ee40000300800 */
[----:B------:R-:W3:Y:S02]  /*46cd0*/  LDL.LU R18, [R1+0x498] ;  /* 0x0004980001127983 */ /* 0x000ee40000300800 */
[----:B------:R-:W3:Y:S01]  /*46ce0*/  LDL.LU R19, [R1+0x49c] ;  /* 0x00049c0001137983 */ /* 0x000ee20000300800 */
[----:B------:R-:W4:Y:S01]  /*46cf0*/  LDL.LU R56, [R1+0x4e0] ;  /* 0x0004e00001387983 */ /* 0x000f220000300800 */
[----:B------:R-:W4:Y:S02]  /*46d00*/  LDL.LU R57, [R1+0x4e4] ;  /* 0x0004e40001397983 */ /* 0x000f240000300800 */
[----:B------:R-:W4:Y:S02]  /*46d10*/  LDL.LU R58, [R1+0x4e8] ;  /* 0x0004e800013a7983 */ /* 0x000f240000300800 */
[----:B------:R-:W-:Y:S01]  /*46d20*/  STL.64 [R1+0x28d0], R14 ;  /* 0x0028d00e01007387 */ /* 0x000fe20000100a00 */
[----:B------:R0:W-:Y:S04]  /*46d30*/  STL.64 [R1+0x28c8], R12 ;  /* 0x0028c80c01007387 */ /* 0x0001e80000100a00 */
[----:B0-----:R-:W2:Y:S01]  /*46d40*/  LDL.LU R12, [R1+0x410] ;  /* 0x00041000010c7983 */ /* 0x001ea20000300800 */
[----:B------:R-:W2:Y:S02]  /*46d50*/  LDL.LU R13, [R1+0x414] ;  /* 0x00041400010d7983 */ /* 0x000ea40000300800 */
[----:B------:R-:W2:Y:S02]  /*46d60*/  LDL.LU R14, [R1+0x418] ;  /* 0x00041800010e7983 */ /* 0x000ea40000300800 */
[----:B------:R-:W2:Y:S02]  /*46d70*/  LDL.LU R15, [R1+0x41c] ;  /* 0x00041c00010f7983 */ /* 0x000ea40000300800 */
[----:B------:R-:W-:-:S02]  /*46d80*/  IMAD.MOV.U32 R23, RZ, RZ, R39 ;  /* 0x000000ffff177224 */ /* 0x000fc400078e0027 */
[----:B------:R-:W0:Y:S01]  /*46d90*/  S2R R39, SR_TID.X ;  /* 0x0000000000277919 */ /* 0x000e220000002100 */
[----:B------:R-:W-:Y:S02]  /*46da0*/  IMAD.MOV.U32 R60, RZ, RZ, R37 ;  /* 0x000000ffff3c7224 */ /* 0x000fe400078e0025 */
[----:B------:R-:W1:Y:S02]  /*46db0*/  S2R R37, SR_TID.X ;  /* 0x0000000000257919 */ /* 0x000e640000002100 */
[----:B------:R-:W-:Y:S02]  /*46dc0*/  IMAD.MOV.U32 R61, RZ, RZ, R38 ;  /* 0x000000ffff3d7224 */ /* 0x000fe400078e0026 */
[----:B------:R-:W-:Y:S01]  /*46dd0*/  IMAD.MOV.U32 R11, RZ, RZ, R42 ;  /* 0x000000ffff0b7224 */ /* 0x000fe200078e002a */
[----:B0-----:R-:W-:Y:S01]  /*46de0*/  LOP3.LUT R38, R39, 0x7, RZ, 0xc0, !PT ;  /* 0x0000000727267812 */ /* 0x001fe200078ec0ff */
[C---:B-1----:R-:W-:Y:S02]  /*46df0*/  IMAD.SHL.U32 R39, R37.reuse, 0x80, RZ ;  /* 0x0000008025277824 */ /* 0x042fe400078e00ff */
[----:B------:R-:W-:-:S02]  /*46e00*/  IMAD.SHL.U32 R37, R37, 0x2, RZ ;  /* 0x0000000225257824 */ /* 0x000fc400078e00ff */
[----:B------:R-:W-:-:S05]  /*46e10*/  IMAD R38, R38, 0x110, RZ ;  /* 0x0000011026267824 */ /* 0x000fca00078e02ff */
[----:B------:R-:W-:-:S04]  /*46e20*/  LOP3.LUT R43, R38, 0x10, R37, 0x78, !PT ;  /* 0x00000010262b7812 */ /* 0x000fc800078e7825 */
[----:B------:R-:W-:Y:S01]  /*46e30*/  LOP3.LUT R43, R43, 0x800, R39, 0xf8, !PT ;  /* 0x000008002b2b7812 */ /* 0x000fe200078ef827 */
[----:B------:R-:W0:Y:S03]  /*46e40*/  S2R R42, SR_TID.X ;  /* 0x00000000002a7919 */ /* 0x000e260000002100 */
[----:B------:R-:W-:Y:S01]  /*46e50*/  LOP3.LUT R43, R43, 0x20, RZ, 0x3c, !PT ;  /* 0x000000202b2b7812 */ /* 0x000fe200078e3cff */
[----:B------:R-:W-:-:S04]  /*46e60*/  IMAD.MOV.U32 R31, RZ, RZ, R36 ;  /* 0x000000ffff1f7224 */ /* 0x000fc800078e0024 */
[----:B------:R-:W1:Y:S01]  /*46e70*/  LDSM.16.MT88.4 R36, [R43+0x6000] ;  /* 0x006000002b24783b */ /* 0x000e620000004200 */
[----:B------:R-:W-:-:S05]  /*46e80*/  IMAD.MOV.U32 R10, RZ, RZ, R41 ;  /* 0x000000ffff0a7224 */ /* 0x000fca00078e0029 */
[----:B------:R-:W-:Y:S01]  /*46e90*/  STL.64 [R1+0x28c0], R10 ;  /* 0x0028c00a01007387 */ /* 0x000fe20000100a00 */
[----:B------:R2:W-:Y:S02]  /*46ea0*/  STL.64 [R1+0x28b8], R8 ;  /* 0x0028b80801007387 */ /* 0x0005e40000100a00 */
[----:B------:R-:W-:Y:S01]  /*46eb0*/  IMAD.MOV.U32 R22, RZ, RZ, R40 ;  /* 0x000000ffff167224 */ /* 0x000fe200078e0028 */
[----:B------:R-:W1:Y:S01]  /*46ec0*/  S2R R7, SR_TID.X ;  /* 0x0000000000077919 */ /* 0x000e620000002100 */
[----:B0-----:R-:W-:-:S03]  /*46ed0*/  LOP3.LUT R6, R42, 0x7, RZ, 0xc0, !PT ;  /* 0x000000072a067812 */ /* 0x001fc600078ec0ff */
[----:B------:R-:W0:Y:S02]  /*46ee0*/  LDSM.16.MT88.4 R40, [R43+0x6080] ;  /* 0x006080002b28783b */ /* 0x000e240000004200 */
[----:B------:R-:W-:Y:S02]  /*46ef0*/  IMAD R6, R6, 0x110, RZ ;  /* 0x0000011006067824 */ /* 0x000fe400078e02ff */
[----:B------:R-:W-:Y:S02]  /*46f00*/  IMAD.MOV.U32 R59, RZ, RZ, R32 ;  /* 0x000000ffff3b7224 */ /* 0x000fe400078e0020 */
[----:B------:R-:W4:Y:S04]  /*46f10*/  LDSM.16.MT88.4 R32, [R33+0x6080] ;  /* 0x006080002120783b */ /* 0x000f280000004200 */
[----:B-1----:R-:W-:Y:S01]  /*46f20*/  STL.64 [R1+0x2888], R38 ;  /* 0x0028882601007387 */ /* 0x002fe20000100a00 */
[----:B------:R-:W-:Y:S01]  /*46f30*/  STL.64 [R1+0x2880], R36 ;  /* 0x0028802401007387 */ /* 0x000fe20000100a00 */
[----:B--2---:R-:W-:Y:S07]  /*46f40*/  HMMA.16816.F32.BF16 R8, R48, R4, R12 ;  /* 0x000000043008723c */ /* 0x004fee000004180c */
[----:B------:R-:W-:-:S02]  /*46f50*/  IMAD.SHL.U32 R15, R7, 0x2, RZ ;  /* 0x00000002070f7824 */ /* 0x000fc400078e00ff */
[----:B------:R-:W-:-:S03]  /*46f60*/  IMAD.SHL.U32 R7, R7, 0x80, RZ ;  /* 0x0000008007077824 */ /* 0x000fc600078e00ff */
[----:B------:R-:W-:-:S11]  /*46f70*/  LOP3.LUT R6, R6, 0x10, R15, 0x78, !PT ;  /* 0x0000001006067812 */ /* 0x000fd600078e780f */
[----:B------:R-:W-:Y:S01]  /*46f80*/  STL.64 [R1+0x280], R8 ;  /* 0x0002800801007387 */ /* 0x000fe20000100a00 */
[----:B------:R1:W-:Y:S01]  /*46f90*/  STL.64 [R1+0x288], R10 ;  /* 0x0002880a01007387 */ /* 0x0003e20000100a00 */
[----:B------:R-:W-:Y:S01]  /*46fa0*/  LOP3.LUT R6, R6, 0x800, R7, 0xf8, !PT ;  /* 0x0000080006067812 */ /* 0x000fe200078ef807 */
[C---:B-1----:R-:W-:Y:S03]  /*46fb0*/  HMMA.16816.F32.BF16 R8, R48.reuse, R28, R44 ;  /* 0x0000001c3008723c */ /* 0x042fe6000004182c */
[----:B------:R-:W-:Y:S01]  /*46fc0*/  LOP3.LUT R6, R6, 0x40, RZ, 0x3c, !PT ;  /* 0x0000004006067812 */ /* 0x000fe200078e3cff */
[----:B------:R-:W-:Y:S01]  /*46fd0*/  STL.64 [R1+0x28b0], R4 ;  /* 0x0028b00401007387 */ /* 0x000fe20000100a00 */
[----:B0-----:R-:W-:Y:S02]  /*46fe0*/  STL.64 [R1+0x2818], R42 ;  /* 0x0028182a01007387 */ /* 0x001fe40000100a00 */
[----:B------:R-:W-:Y:S02]  /*46ff0*/  STL.64 [R1+0x2810], R40 ;  /* 0x0028102801007387 */ /* 0x000fe40000100a00 */
[----:B------:R-:W-:Y:S01]  /*47000*/  STL.64 [R1+0x28a8], R30 ;  /* 0x0028a81e01007387 */ /* 0x000fe20000100a00 */
[----:B------:R-:W0:Y:S04]  /*47010*/  LDSM.16.MT88.4 R44, [R6+0x6000] ;  /* 0x00600000062c783b */ /* 0x000e280000004200 */
[----:B------:R-:W-:Y:S09]  /*47020*/  STL.64 [R1+0x28a0], R28 ;  /* 0x0028a01c01007387 */ /* 0x000ff20000100a00 */
[----:B------:R-:W-:Y:S01]  /*47030*/  STL.64 [R1+0x270], R8 ;  /* 0x0002700801007387 */ /* 0x000fe20000100a00 */
[----:B------:R3:W-:Y:S02]  /*47040*/  STL.64 [R1+0x278], R10 ;  /* 0x0002780a01007387 */ /* 0x0007e40000100a00 */
[----:B---3--:R-:W-:Y:S01]  /*47050*/  HMMA.16816.F32.BF16 R8, R48, R24, R16 ;  /* 0x000000183008723c */ /* 0x008fe20000041810 */
[----:B------:R4:W1:Y:S07]  /*47060*/  LDSM.16.MT88.4 R48, [R6+0x6080] ;  /* 0x006080000630783b */ /* 0x00086e0000004200 */
[C---:B----4-:R-:W-:Y:S01]  /*47070*/  HMMA.16816.F32.BF16 R4, R32.reuse, R52, R56 ;  /* 0x000000342004723c */ /* 0x050fe20000041838 */
[----:B0-----:R-:W-:Y:S01]  /*47080*/  STL.64 [R1+0x27d8], R46 ;  /* 0x0027d82e01007387 */ /* 0x001fe20000100a00 */
[----:B------:R-:W-:Y:S02]  /*47090*/  STL.64 [R1+0x27d0], R44 ;  /* 0x0027d02c01007387 */ /* 0x000fe40000100a00 */
[----:B------:R-:W-:Y:S02]  /*470a0*/  STL.64 [R1+0x2898], R26 ;  /* 0x0028981a01007387 */ /* 0x000fe40000100a00 */
[----:B------:R-:W-:Y:S09]  /*470b0*/  STL.64 [R1+0x2890], R24 ;  /* 0x0028901801007387 */ /* 0x000ff20000100a00 */
[----:B------:R-:W-:Y:S01]  /*470c0*/  STL.64 [R1+0x1d0], R8 ;  /* 0x0001d00801007387 */ /* 0x000fe20000100a00 */
[----:B------:R-:W-:Y:S03]  /*470d0*/  STL.64 [R1+0x1d8], R10 ;  /* 0x0001d80a01007387 */ /* 0x000fe60000100a00 */
[----:B-1----:R-:W-:Y:S01]  /*470e0*/  STL.64 [R1+0x2788], R50 ;  /* 0x0027883201007387 */ /* 0x002fe20000100a00 */
[----:B------:R0:W-:Y:S03]  /*470f0*/  STL.64 [R1+0x2780], R48 ;  /* 0x0027803001007387 */ /* 0x0001e60000100a00 */
[----:B0-----:R-:W2:Y:S01]  /*47100*/  LDL.LU R48, [R1+0x3c0] ;  /* 0x0003c00001307983 */ /* 0x001ea20000300800 */
[----:B------:R-:W-:Y:S02]  /*47110*/  STL.64 [R1+0x140], R4 ;  /* 0x0001400401007387 */ /* 0x000fe40000100a00 */
[----:B------:R-:W-:Y:S02]  /*47120*/  STL.64 [R1+0x148], R6 ;  /* 0x0001480601007387 */ /* 0x000fe40000100a00 */
        /* <DEDUP_REMOVED lines=160> */
[----:B------:R-:W-:Y:S02]  /*47b30*/  IMAD.MOV.U32 R6, RZ, RZ, R50 ;  /* 0x000000ffff067224 */ /* 0x000fe400078e0032 */
[----:B------:R-:W-:Y:S02]  /*47b40*/  IMAD.MOV.U32 R7, RZ, RZ, R51 ;  /* 0x000000ffff077224 */ /* 0x000fe400078e0033 */
[----:B------:R-:W2:Y:S04]  /*47b50*/  LDL.LU.64 R50, [R1+0x2838] ;  /* 0x0028380001327983 */ /* 0x000ea80000300a00 */
[----:B0-----:R-:W2:Y:S01]  /*47b60*/  LDL.LU.64 R48, [R1+0x2830] ;  /* 0x0028300001307983 */ /* 0x001ea20000300a00 */
        /* <DEDUP_REMOVED lines=10> */
[----:B0-----:R-:W3:Y:S01]  /*47c10*/  LDL.LU R4, [R1+0x360] ;  /* 0x0003600001047983 */ /* 0x001ee20000300800 */
[----:B------:R-:W3:Y:S02]  /*47c20*/  LDL.LU R5, [R1+0x364] ;  /* 0x0003640001057983 */ /* 0x000ee40000300800 */
[----:B------:R-:W3:Y:S02]  /*47c30*/  LDL.LU R6, [R1+0x368] ;  /* 0x0003680001067983 */ /* 0x000ee40000300800 */
[----:B------:R-:W3:Y:S01]  /*47c40*/  LDL.LU R7, [R1+0x36c] ;  /* 0x00036c0001077983 */ /* 0x000ee20000300800 */
[----:B------:R-:W-:Y:S01]  /*47c50*/  STL.64 [R1+0x370], R40 ;  /* 0x0003702801007387 */ /* 0x000fe20000100a00 */
[----:B------:R0:W-:Y:S03]  /*47c60*/  STL.64 [R1+0x378], R42 ;  /* 0x0003782a01007387 */ /* 0x0001e60000100a00 */
[----:B0-----:R-:W2:Y:S01]  /*47c70*/  LDL.LU.64 R42, [R1+0x2818] ;  /* 0x00281800012a7983 */ /* 0x001ea20000300a00 */
[----:B------:R-:W2:Y:S02]  /*47c80*/  LDL.LU.64 R40, [R1+0x2810] ;  /* 0x0028100001287983 */ /* 0x000ea40000300a00 */
[----:B------:R-:W-:Y:S02]  /*47c90*/  STL.64 [R1+0x27f8], R30 ;  /* 0x0027f81e01007387 */ /* 0x000fe40000100a00 */
[----:B------:R-:W-:Y:S01]  /*47ca0*/  STL.64 [R1+0x27f0], R28 ;  /* 0x0027f01c01007387 */ /* 0x000fe20000100a00 */
[----:B------:R-:W-:Y:S01]  /*47cb0*/  STL.64 [R1+0x27e8], R26 ;  /* 0x0027e81a01007387 */ /* 0x000fe20000100a00 */
[----:B------:R2:W-:Y:S01]  /*47cc0*/  STL.64 [R1+0x27e0], R24 ;  /* 0x0027e01801007387 */ /* 0x0005e20000100a00 */
[----:B---3--:R-:W-:Y:S08]  /*47cd0*/  HMMA.16816.F32.BF16 R4, R36, R24, R4 ;  /* 0x000000182404723c */ /* 0x008ff00000041804 */
[C---:B--2---:R-:W-:Y:S11]  /*47ce0*/  HMMA.16816.F32.BF16 R24, R40.reuse, R52, R32 ;  /* 0x000000342818723c */ /* 0x044ff60000041820 */
[----:B------:R-:W-:Y:S04]  /*47cf0*/  @!UPT UIADD3 URZ, URZ, URZ, URZ ;  /* 0x0000003f3f3ff290 */ /* 0x000fe8000fffe03f */
[----:B------:R-:W-:Y:S01]  /*47d00*/  STL.64 [R1+0x360], R4 ;  /* 0x0003600401007387 */ /* 0x000fe20000100a00 */
[----:B------:R0:W-:Y:S02]  /*47d10*/  STL.64 [R1+0x368], R6 ;  /* 0x0003680601007387 */ /* 0x0001e40000100a00 */
[C---:B0-----:R-:W-:Y:S01]  /*47d20*/  HMMA.16816.F32.BF16 R4, R40.reuse, R20, R48 ;  /* 0x000000142804723c */ /* 0x041fe20000041830 */
[----:B------:R-:W-:Y:S04]  /*47d30*/  STL.64 [R1+0x27c8], R22 ;  /* 0x0027c81601007387 */ /* 0x000fe80000100a00 */
[----:B------:R-:W-:Y:S02]  /*47d40*/  STL.64 [R1+0x3e0], R24 ;  /* 0x0003e01801007387 */ /* 0x000fe40000100a00 */
[----:B------:R-:W-:Y:S02]  /*47d50*/  STL.64 [R1+0x3e8], R26 ;  /* 0x0003e81a01007387 */ /* 0x000fe40000100a00 */
[----:B------:R-:W-:Y:S11]  /*47d60*/  STL.64 [R1+0x27c0], R20 ;  /* 0x0027c01401007387 */ /* 0x000ff60000100a00 */
[----:B------:R-:W-:Y:S03]  /*47d70*/  @!UPT UIADD3 URZ, URZ, URZ, URZ ;  /* 0x0000003f3f3ff290 */ /* 0x000fe6000fffe03f */
        /* <DEDUP_REMOVED lines=8> */
[C---:B0-----:R-:W-:Y:S01]  /*47e00*/  HMMA.16816.F32.BF16 R4, R40.reuse, R12, R56 ;  /* 0x0000000c2804723c */ /* 0x041fe20000041838 */
[----:B------:R-:W-:Y:S01]  /*47e10*/  STL.64 [R1+0x27a8], R14 ;  /* 0x0027a80e01007387 */ /* 0x000fe20000100a00 */
[----:B------:R-:W-:Y:S11]  /*47e20*/  STL.64 [R1+0x27a0], R12 ;  /* 0x0027a00c01007387 */ /* 0x000ff60000100a00 */
[----:B------:R-:W-:Y:S10]  /*47e30*/  @!UPT UIADD3 URZ, URZ, URZ, URZ ;  /* 0x0000003f3f3ff290 */ /* 0x000ff4000fffe03f */
        /* <DEDUP_REMOVED lines=58> */
[----:B---3--:R-:W-:Y:S01]  /*481e0*/  STL.64 [R1+0x2768], R34 ;  /* 0x0027682201007387 */ /* 0x008fe20000100a00 */
[----:B------:R0:W-:Y:S03]  /*481f0*/  STL.64 [R1+0x2760], R32 ;  /* 0x0027602001007387 */ /* 0x0001e60000100a00 */
[----:B0-----:R-:W3:Y:S01]  /*48200*/  LDL.LU R32, [R1+0x80] ;  /* 0x0000800001207983 */ /* 0x001ee20000300800 */
[----:B------:R-:W3:Y:S02]  /*48210*/  LDL.LU R33, [R1+0x84] ;  /* 0x0000840001217983 */ /* 0x000ee40000300800 */
[----:B------:R-:W2:Y:S02]  /*48220*/  LDL.LU R34, [R1+0x88] ;  /* 0x0000880001227983 */ /* 0x000ea40000300800 */
[----:B------:R-:W2:Y:S01]  /*48230*/  LDL.LU R35, [R1+0x8c] ;  /* 0x00008c0001237983 */ /* 0x000ea20000300800 */
[C---:B------:R-:W-:Y:S01]  /*48240*/  HMMA.16816.F32.BF16 R4, R40.reuse, R8, R4 ;  /* 0x000000082804723c */ /* 0x040fe20000041804 */
[----:B--2---:R-:W-:Y:S01]  /*48250*/  STL.64 [R1+0x2778], R34 ;  /* 0x0027782201007387 */ /* 0x004fe20000100a00 */
[----:B---3--:R0:W-:Y:S03]  /*48260*/  STL.64 [R1+0x2770], R32 ;  /* 0x0027702001007387 */ /* 0x0081e60000100a00 */
[----:B0-----:R-:W2:Y:S01]  /*48270*/  LDL.LU R32, [R1+0xd0] ;  /* 0x0000d00001207983 */ /* 0x001ea20000300800 */
[----:B------:R-:W2:Y:S02]  /*48280*/  LDL.LU R33, [R1+0xd4] ;  /* 0x0000d40001217983 */ /* 0x000ea40000300800 */
[----:B------:R-:W2:Y:S02]  /*48290*/  LDL.LU R34, [R1+0xd8] ;  /* 0x0000d80001227983 */ /* 0x000ea40000300800 */
[----:B------:R-:W2:Y:S11]  /*482a0*/  LDL.LU R35, [R1+0xdc] ;  /* 0x0000dc0001237983 */ /* 0x000eb60000300800 */
[----:B------:R-:W-:Y:S02]  /*482b0*/  @!UPT UIADD3 URZ, URZ, URZ, URZ ;  /* 0x0000003f3f3ff290 */ /* 0x000fe4000fffe03f */
        /* <DEDUP_REMOVED lines=48> */
[----:B------:R-:W3:Y:S01]  /*485c0*/  LDL.LU.64 R12, [R1+0x27a0] ;  /* 0x0027a000010c7983 */ /* 0x000ee20000300a00 */
[C---:B------:R-:W-:Y:S08]  /*485d0*/  HMMA.16816.F32.BF16 R56, R44.reuse, R8, R56 ;  /* 0x000000082c38723c */ /* 0x040ff00000041838 */
[C---:B------:R-:W-:Y:S08]  /*485e0*/  HMMA.16816.F32.BF16 R36, R44.reuse, R4, R36 ;  /* 0x000000042c24723c */ /* 0x040ff00000041824 */
[C---:B----4-:R-:W-:Y:S08]  /*485f0*/  HMMA.16816.F32.BF16 R48, R44.reuse, R28, R48 ;  /* 0x0000001c2c30723c */ /* 0x050ff00000041830 */
[C---:B---3--:R-:W-:Y:S11]  /*48600*/  HMMA.16816.F32.BF16 R40, R44.reuse, R12, R40 ;  /* 0x0000000c2c28723c */ /* 0x048ff60000041828 */
[----:B------:R-:W-:Y:S11]  /*48610*/  @!UPT UIADD3 URZ, URZ, URZ, URZ ;  /* 0x0000003f3f3ff290 */ /* 0x000ff6000fffe03f */
[----:B------:R-:W-:Y:S01]  /*48620*/  @!UPT UIADD3 URZ, URZ, URZ, URZ ;  /* 0x0000003f3f3ff290 */ /* 0x000fe2000fffe03f */
[----:B------:R0:W-:Y:S01]  /*48630*/  STL.64 [R1+0x320], R40 ;  /* 0x0003202801007387 */ /* 0x0001e20000100a00 */
[----:B------:R1:W-:Y:S03]  /*48640*/  STL.64 [R1+0x328], R42 ;  /* 0x0003282a01007387 */ /* 0x0003e60000100a00 */
        /* <DEDUP_REMOVED lines=9> */
[----:B------:R-:W4:Y:S01]  /*486e0*/  LDL.LU R59, [R1+0x52c] ;  /* 0x00052c00013b7983 */ /* 0x000f220000300800 */
[----:B------:R-:W-:Y:S01]  /*486f0*/  STL.64 [R1+0x300], R36 ;  /* 0x0003002401007387 */ /* 0x000fe20000100a00 */
[----:B------:R0:W-:Y:S03]  /*48700*/  STL.64 [R1+0x308], R38 ;  /* 0x0003082601007387 */ /* 0x0001e60000100a00 */
[----:B0-----:R-:W2:Y:S01]  /*48710*/  LDL.LU.64 R38, [R1+0x2798] ;  /* 0x0027980001267983 */ /* 0x001ea20000300a00 */
[----:B------:R-:W2:Y:S02]  /*48720*/  LDL.LU.64 R36, [R1+0x2790] ;  /* 0x0027900001247983 */ /* 0x000ea40000300a00 */
[----:B------:R-:W-:Y:S02]  /*48730*/  STL.64 [R1+0x2f0], R48 ;  /* 0x0002f03001007387 */ /* 0x000fe40000100a00 */
[----:B------:R0:W-:Y:S02]  /*48740*/  STL.64 [R1+0x2f8], R50 ;  /* 0x0002f83201007387 */ /* 0x0001e40000100a00 */
[----:B0-----:R-:W3:Y:S01]  /*48750*/  LDL.LU.64 R50, [R1+0x2788] ;  /* 0x0027880001327983 */ /* 0x001ee20000300a00 */
[----:B------:R-:W3:Y:S01]  /*48760*/  LDL.LU.64 R48, [R1+0x2780] ;  /* 0x0027800001307983 */ /* 0x000ee20000300a00 */
[----:B--2---:R-:W-:Y:S08]  /*48770*/  HMMA.16816.F32.BF16 R44, R44, R24, R36 ;  /* 0x000000182c2c723c */ /* 0x004ff00000041824 */
[C---:B---3--:R-:W-:Y:S11]  /*48780*/  HMMA.16816.F32.BF16 R32, R48.reuse, R52, R32 ;  /* 0x000000343020723c */ /* 0x048ff60000041820 */
[----:B------:R-:W-:Y:S04]  /*48790*/  @!UPT UIADD3 URZ, URZ, URZ, URZ ;  /* 0x0000003f3f3ff290 */ /* 0x000fe8000fffe03f */
        /* <DEDUP_REMOVED lines=16> */
[----:B------:R-:W3:Y:S03]  /*488a0*/  LDL.LU.64 R32, [R1+0x2760] ;  /* 0x0027600001207983 */ /* 0x000ee60000300a00 */
[----:B------:R-:W0:Y:S04]  /*488b0*/  S2R R39, SR_TID.X ;  /* 0x0000000000277919 */ /* 0x000e280000002100 */
[----:B------:R-:W1:Y:S01]  /*488c0*/  S2R R38, SR_TID.X ;  /* 0x0000000000267919 */ /* 0x000e620000002100 */
[----:B---3--:R-:W-:Y:S11]  /*488d0*/  HMMA.16816.F32.BF16 R32, R48, R16, R32 ;  /* 0x000000103020723c */ /* 0x008ff60000041820 */
[----:B------:R-:W-:Y:S11]  /*488e0*/  @!UPT UIADD3 URZ, URZ, URZ, URZ ;  /* 0x0000003f3f3ff290 */ /* 0x000ff6000fffe03f */
[----:B------:R-:W-:Y:S01]  /*488f0*/  @!UPT UIADD3 URZ, URZ, URZ, URZ ;  /* 0x0000003f3f3ff290 */ /* 0x000fe2000fffe03f */
[----:B------:R-:W-:Y:S01]  /*48900*/  STL.64 [R1+0x220], R32 ;  /* 0x0002202001007387 */ /* 0x000fe20000100a00 */
[----:B------:R3:W-:Y:S03]  /*48910*/  STL.64 [R1+0x228], R34 ;  /* 0x0002282201007387 */ /* 0x0007e60000100a00 */
[----:B---3--:R-:W3:Y:S01]  /*48920*/  LDL.LU.64 R34, [R1+0x2758] ;  /* 0x0027580001227983 */ /* 0x008ee20000300a00 */
[----:B------:R-:W3:Y:S01]  /*48930*/  LDL.LU.64 R32, [R1+0x2750] ;  /* 0x0027500001207983 */ /* 0x000ee20000300a00 */
[----:B0-----:R-:W-:Y:S01]  /*48940*/  LOP3.LUT R39, R39, 0x7, RZ, 0xc0, !PT ;  /* 0x0000000727277812 */ /* 0x001fe200078ec0ff */
[----:B-1----:R-:W-:-:S04]  /*48950*/  IMAD.SHL.U32 R37, R38, 0x2, RZ ;  /* 0x0000000226257824 */ /* 0x002fc800078e00ff */
[----:B------:R-:W-:Y:S02]  /*48960*/  IMAD R39, R39, 0x110, RZ ;  /* 0x0000011027277824 */ /* 0x000fe400078e02ff */
[----:B------:R-:W-:-:S03]  /*48970*/  IMAD.SHL.U32 R38, R38, 0x80, RZ ;  /* 0x0000008026267824 */ /* 0x000fc600078e00ff */
[----:B------:R-:W-:-:S04]  /*48980*/  LOP3.LUT R39, R39, 0x10, R37, 0x78, !PT ;  /* 0x0000001027277812 */ /* 0x000fc800078e7825 */
[----:B------:R-:W-:Y:S02]  /*48990*/  LOP3.LUT R39, R39, 0x800, R38, 0xf8, !PT ;  /* 0x0000080027277812 */ /* 0x000fe400078ef826 */
[----:B------:R-:W0:Y:S04]  /*489a0*/  S2R R38, SR_TID.X ;  /* 0x0000000000267919 */ /* 0x000e280000002100 */
[----:B------:R-:W-:Y:S01]  /*489b0*/  STL.64 [R1+0x2748], R14 ;  /* 0x0027480e01007387 */ /* 0x000fe20000100a00 */
[----:B------:R-:W-:Y:S01]  /*489c0*/  LOP3.LUT R39, R39, 0x60, RZ, 0x3c, !PT ;  /* 0x0000006027277812 */ /* 0x000fe200078e3cff */
[----:B------:R2:W-:Y:S01]  /*489d0*/  STL.64 [R1+0x2740], R12 ;  /* 0x0027400c01007387 */ /* 0x0005e20000100a00 */
[----:B0-----:R-:W-:Y:S01]  /*489e0*/  LOP3.LUT R37, R38, 0x7, RZ, 0xc0, !PT ;  /* 0x0000000726257812 */ /* 0x001fe200078ec0ff */
[C---:B---3--:R-:W-:Y:S08]  /*489f0*/  HMMA.16816.F32.BF16 R32, R48.reuse, R12, R32 ;  /* 0x0000000c3020723c */ /* 0x048ff00000041820 */
[----:B--2---:R-:W-:Y:S07]  /*48a00*/  HMMA.16816.F32.BF16 R12, R48, R8, R44 ;  /* 0x00000008300c723c */ /* 0x004fee000004182c */
[----:B------:R-:W-:-:S02]  /*48a10*/  IMAD R47, R37, 0x110, RZ ;  /* 0x00000110252f7824 */ /* 0x000fc400078e02ff */
[C---:B------:R-:W-:Y:S02]  /*48a20*/  IMAD.SHL.U32 R45, R38.reuse, 0x2, RZ ;  /* 0x00000002262d7824 */ /* 0x040fe400078e00ff */
[----:B------:R-:W-:-:S04]  /*48a30*/  IMAD.SHL.U32 R46, R38, 0x80, RZ ;  /* 0x00000080262e7824 */ /* 0x000fc800078e00ff */
[----:B------:R-:W-:Y:S01]  /*48a40*/  STL.64 [R1+0x210], R32 ;  /* 0x0002102001007387 */ /* 0x000fe20000100a00 */
[----:B------:R-:W-:Y:S02]  /*48a50*/  STL.64 [R1+0x218], R34 ;  /* 0x0002182201007387 */ /* 0x000fe40000100a00 */
[----:B------:R-:W-:Y:S02]  /*48a60*/  LDSM.16.MT88.4 R32, [R39+0x6000] ;  /* 0x006000002720783b */ /* 0x000fe40000004200 */
[----:B------:R-:W0:Y:S04]  /*48a70*/  LDSM.16.MT88.4 R36, [R39+0x6080] ;  /* 0x006080002724783b */ /* 0x000e280000004200 */
[----:B------:R-:W-:Y:S01]  /*48a80*/  STL.64 [R1+0x2738], R10 ;  /* 0x0027380a01007387 */ /* 0x000fe20000100a00 */
[----:B------:R-:W-:Y:S02]  /*48a90*/  STL.64 [R1+0x200], R12 ;  /* 0x0002000c01007387 */ /* 0x000fe40000100a00 */
[----:B------:R-:W-:Y:S02]  /*48aa0*/  STL.64 [R1+0x208], R14 ;  /* 0x0002080e01007387 */ /* 0x000fe40000100a00 */
[----:B------:R1:W-:Y:S02]  /*48ab0*/  STL.64 [R1+0x2730], R8 ;  /* 0x0027300801007387 */ /* 0x0003e40000100a00 */
[----:B-1----:R-:W2:Y:S01]  /*48ac0*/  LDL.LU R8, [R1+0x1b0] ;  /* 0x0001b00001087983 */ /* 0x002ea20000300800 */
[----:B------:R-:W2:Y:S02]  /*48ad0*/  LDL.LU R9, [R1+0x1b4] ;  /* 0x0001b40001097983 */ /* 0x000ea40000300800 */
[----:B------:R-:W2:Y:S02]  /*48ae0*/  LDL.LU R10, [R1+0x1b8] ;  /* 0x0001b800010a7983 */ /* 0x000ea40000300800 */
[----:B------:R-:W2:Y:S01]  /*48af0*/  LDL.LU R11, [R1+0x1bc] ;  /* 0x0001bc00010b7983 */ /* 0x000ea20000300800 */
[----:B0-----:R-:W-:Y:S01]  /*48b00*/  STL.64 [R1+0x26f8], R38 ;  /* 0x0026f82601007387 */ /* 0x001fe20000100a00 */
[----:B------:R0:W-:Y:S03]  /*48b10*/  STL.64 [R1+0x26f0], R36 ;  /* 0x0026f02401007387 */ /* 0x0001e60000100a00 */
[----:B0-----:R-:W3:Y:S01]  /*48b20*/  LDL.LU R36, [R1+0x420] ;  /* 0x0004200001247983 */ /* 0x001ee20000300800 */
[----:B------:R-:W3:Y:S02]  /*48b30*/  LDL.LU R37, [R1+0x424] ;  /* 0x0004240001257983 */ /* 0x000ee40000300800 */
[----:B------:R-:W3:Y:S02]  /*48b40*/  LDL.LU R38, [R1+0x428] ;  /* 0x0004280001267983 */ /* 0x000ee40000300800 */
[----:B------:R-:W3:Y:S01]  /*48b50*/  LDL.LU R39, [R1+0x42c] ;  /* 0x00042c0001277983 */ /* 0x000ee20000300800 */
[----:B------:R-:W-:Y:S01]  /*48b60*/  HMMA.16816.F32.BF16 R12, R48, R4, R40 ;  /* 0x00000004300c723c */ /* 0x000fe20000041828 */
[----:B------:R-:W-:-:S04]  /*48b70*/  LOP3.LUT R47, R47, 0x10, R45, 0x78, !PT ;  /* 0x000000102f2f7812 */ /* 0x000fc800078e782d */
[----:B------:R-:W-:Y:S02]  /*48b80*/  LOP3.LUT R47, R47, 0x800, R46, 0xf8, !PT ;  /* 0x000008002f2f7812 */ /* 0x000fe400078ef82e */
[----:B------:R-:W0:Y:S04]  /*48b90*/  S2R R46, SR_TID.X ;  /* 0x00000000002e7919 */ /* 0x000e280000002100 */
[----:B------:R-:W1:Y:S11]  /*48ba0*/  LDSM.16.MT88.4 R40, [R47+0x7000] ;  /* 0x007000002f28783b */ /* 0x000e760000004200 */
[----:B------:R-:W-:Y:S01]  /*48bb0*/  @!UPT UIADD3 URZ, URZ, URZ, URZ ;  /* 0x0000003f3f3ff290 */ /* 0x000fe2000fffe03f */
[----:B------:R-:W-:Y:S01]  /*48bc0*/  STL.64 [R1+0x1f0], R12 ;  /* 0x0001f00c01007387 */ /* 0x000fe20000100a00 */
[----:B------:R0:W-:Y:S03]  /*48bd0*/  STL.64 [R1+0x1f8], R14 ;  /* 0x0001f80e01007387 */ /* 0x0001e60000100a00 */
[----:B0-----:R-:W0:Y:S01]  /*48be0*/  S2R R14, SR_TID.X ;  /* 0x00000000000e7919 */ /* 0x001e220000002100 */
[----:B------:R-:W-:Y:S02]  /*48bf0*/  LOP3.LUT R15, R46, 0x7, RZ, 0xc0, !PT ;  /* 0x000000072e0f7812 */ /* 0x000fe400078ec0ff */
[----:B------:R-:W2:Y:S04]  /*48c00*/  LDSM.16.MT88.4 R44, [R47+0x7080] ;  /* 0x007080002f2c783b */ /* 0x000ea80000004200 */
[----:B------:R-:W-:-:S02]  /*48c10*/  IMAD R15, R15, 0x110, RZ ;  /* 0x000001100f0f7824 */ /* 0x000fc400078e02ff */
[C---:B0-----:R-:W-:Y:S02]  /*48c20*/  IMAD.SHL.U32 R13, R14.reuse, 0x2, RZ ;  /* 0x000000020e0d7824 */ /* 0x041fe400078e00ff */
[----:B------:R-:W-:-:S03]  /*48c30*/  IMAD.SHL.U32 R14, R14, 0x80, RZ ;  /* 0x000000800e0e7824 */ /* 0x000fc600078e00ff */
[----:B------:R-:W-:-:S04]  /*48c40*/  LOP3.LUT R15, R15, 0x10, R13, 0x78, !PT ;  /* 0x000000100f0f7812 */ /* 0x000fc800078e780d */
[----:B------:R-:W-:-:S04]  /*48c50*/  LOP3.LUT R15, R15, 0x800, R14, 0xf8, !PT ;  /* 0x000008000f0f7812 */ /* 0x000fc800078ef80e */
[----:B------:R-:W-:Y:S01]  /*48c60*/  LOP3.LUT R15, R15, 0x20, RZ, 0x3c, !PT ;  /* 0x000000200f0f7812 */ /* 0x000fe200078e3cff */
[----:B-1----:R-:W-:Y:S01]  /*48c70*/  STL.64 [R1+0x2690], R42 ;  /* 0x0026902a01007387 */ /* 0x002fe20000100a00 */
[----:B------:R-:W-:Y:S01]  /*48c80*/  STL.64 [R1+0x2688], R40 ;  /* 0x0026882801007387 */ /* 0x000fe20000100a00 */
[C---:B--2---:R-:W-:Y:S08]  /*48c90*/  HMMA.16816.F32.BF16 R8, R48.reuse, R24, R8 ;  /* 0x000000183008723c */ /* 0x044ff00000041808 */
[----:B---3--:R-:W-:Y:S01]  /*48ca0*/  HMMA.16816.F32.BF16 R36, R48, R28, R36 ;  /* 0x0000001c3024723c */ /* 0x008fe20000041824 */
[----:B------:R-:W0:Y:S11]  /*48cb0*/  LDSM.16.MT88.4 R48, [R15+0x7000] ;  /* 0x007000000f30783b */ /* 0x000e360000004200 */
[----:B------:R-:W-:Y:S11]  /*48cc0*/  @!UPT UIADD3 URZ, URZ, URZ, URZ ;  /* 0x0000003f3f3ff290 */ /* 0x000ff6000fffe03f */
[----:B------:R-:W-:Y:S01]  /*48cd0*/  STL.64 [R1+0x1e0], R36 ;  /* 0x0001e02401007387 */ /* 0x000fe20000100a00 */
[----:B------:R-:W-:Y:S02]  /*48ce0*/  STL.64 [R1+0x1e8], R38 ;  /* 0x0001e82601007387 */ /* 0x000fe40000100a00 */
[----:B------:R-:W-:Y:S02]  /*48cf0*/  STL.64 [R1+0x2640], R46 ;  /* 0x0026402e01007387 */ /* 0x000fe40000100a00 */
[----:B------:R-:W-:Y:S01]  /*48d00*/  STL.64 [R1+0x2638], R44 ;  /* 0x0026382c01007387 */ /* 0x000fe20000100a00 */
[----:B------:R-:W-:Y:S01]  /*48d10*/  STL.64 [R1+0x2708], R26 ;  /* 0x0027081a01007387 */ /* 0x000fe20000100a00 */
[----:B------:R-:W-:Y:S02]  /*48d20*/  STL.64 [R1+0x2700], R24 ;  /* 0x0027001801007387 */ /* 0x000fe40000100a00 */
[----:B------:R-:W-:Y:S02]  /*48d30*/  STL.64 [R1+0xd0], R8 ;  /* 0x0000d00801007387 */ /* 0x000fe40000100a00 */
[----:B------:R4:W-:Y:S02]  /*48d40*/  STL.64 [R1+0xd8], R10 ;  /* 0x0000d80a01007387 */ /* 0x0009e40000100a00 */
[C---:B----4-:R-:W-:Y:S01]  /*48d50*/  HMMA.16816.F32.BF16 R8, R32.reuse, R52, R56 ;  /* 0x000000342008723c */ /* 0x050fe20000041838 */
[----:B0-----:R-:W-:Y:S01]  /*48d60*/  STL.64 [R1+0x25d8], R50 ;  /* 0x0025d83201007387 */ /* 0x001fe20000100a00 */
[----:B------:R-:W-:Y:S02]  /*48d70*/  STL.64 [R1+0x25d0], R48 ;  /* 0x0025d03001007387 */ /* 0x000fe40000100a00 */
[----:B------:R-:W2:Y:S11]  /*48d80*/  LDL.LU R40, [R1+0x10] ;  /* 0x0000100001287983 */ /* 0x000eb60000300800 */
[----:B------:R-:W-:Y:S08]  /*48d90*/  @!UPT UIADD3 URZ, URZ, URZ, URZ ;  /* 0x0000003f3f3ff290 */ /* 0x000ff0000fffe03f */
        /* <DEDUP_REMOVED lines=51> */
[C---:B----4-:R-:W-:Y:S01]  /*490d0*/  HMMA.16816.F32.BF16 R56, R32.reuse, R20, R56 ;  /* 0x000000142038723c */ /* 0x050fe20000041838 */
[----:B---3--:R-:W-:Y:S01]  /*490e0*/  STL.64 [R1+0x26d0], R42 ;  /* 0x0026d02a01007387 */ /* 0x008fe20000100a00 */
[----:B--2---:R0:W-:Y:S03]  /*490f0*/  STL.64 [R1+0x26c8], R40 ;  /* 0x0026c82801007387 */ /* 0x0041e60000100a00 */
[----:B0-----:R-:W2:Y:S01]  /*49100*/  LDL.LU R40, [R1+0x3f0] ;  /* 0x0003f00001287983 */ /* 0x001ea20000300800 */
[----:B------:R-:W2:Y:S02]  /*49110*/  LDL.LU R41, [R1+0x3f4] ;  /* 0x0003f40001297983 */ /* 0x000ea40000300800 */
[----:B------:R-:W3:Y:S02]  /*49120*/  LDL.LU R42, [R1+0x3f8] ;  /* 0x0003f800012a7983 */ /* 0x000ee40000300800 */
[----:B------:R-:W3:Y:S01]  /*49130*/  LDL.LU R43, [R1+0x3fc] ;  /* 0x0003fc00012b7983 */ /* 0x000ee20000300800 */
[C---:B------:R-:W-:Y:S01]  /*49140*/  HMMA.16816.F32.BF16 R12, R32.reuse, R16, R12 ;  /* 0x00000010200c723c */ /* 0x040fe2000004180c */
[----:B---3--:R-:W-:Y:S01]  /*49150*/  STL.64 [R1+0x26e0], R42 ;  /* 0x0026e02a01007387 */ /* 0x008fe20000100a00 */
[----:B--2---:R0:W-:Y:S03]  /*49160*/  STL.64 [R1+0x26d8], R40 ;  /* 0x0026d82801007387 */ /* 0x0041e60000100a00 */
[----:B0-----:R-:W2:Y:S01]  /*49170*/  LDL.LU R40, [R1+0x400] ;  /* 0x0004000001287983 */ /* 0x001ea20000300800 */
[----:B------:R-:W2:Y:S02]  /*49180*/  LDL.LU R41, [R1+0x404] ;  /* 0x0004040001297983 */ /* 0x000ea40000300800 */
[----:B------:R-:W2:Y:S02]  /*49190*/  LDL.LU R42, [R1+0x408] ;  /* 0x00040800012a7983 */ /* 0x000ea40000300800 */
[----:B------:R-:W2:Y:S02]  /*491a0*/  LDL.LU R43, [R1+0x40c] ;  /* 0x00040c00012b7983 */ /* 0x000ea40000300800 */
[----:B------:R0:W-:Y:S01]  /*491b0*/  STL.64 [R1+0x1a0], R56 ;  /* 0x0001a03801007387 */ /* 0x0001e20000100a00 */
[----:B------:R1:W-:Y:S03]  /*491c0*/  STL.64 [R1+0x1a8], R58 ;  /* 0x0001a83a01007387 */ /* 0x0003e60000100a00 */
[----:B0-----:R-:W3:Y:S01]  /*491d0*/  LDL.LU R56, [R1] ;  /* 0x0000000001387983 */ /* 0x001ee20000300800 */
[----:B------:R-:W3:Y:S02]  /*491e0*/  LDL.LU R57, [R1+0x4] ;  /* 0x0000040001397983 */ /* 0x000ee40000300800 */
[----:B-1----:R-:W3:Y:S02]  /*491f0*/  LDL.LU R58, [R1+0x8] ;  /* 0x00000800013a7983 */ /* 0x002ee40000300800 */
[----:B------:R-:W3:Y:S02]  /*49200*/  LDL.LU R59, [R1+0xc] ;  /* 0x00000c00013b7983 */ /* 0x000ee40000300800 */
        /* <DEDUP_REMOVED lines=12> */
[C---:B------:R-:W-:Y:S08]  /*492d0*/  HMMA.16816.F32.BF16 R24, R32.reuse, R28, R24 ;  /* 0x0000001c2018723c */ /* 0x040ff00000041818 */
[----:B--2---:R-:W-:Y:S11]  /*492e0*/  HMMA.16816.F32.BF16 R48, R32, R8, R48 ;  /* 0x000000082030723c */ /* 0x004ff60000041830 */
[----:B------:R-:W-:Y:S11]  /*492f0*/  @!UPT UIADD3 URZ, URZ, URZ, URZ ;  /* 0x0000003f3f3ff290 */ /* 0x000ff6000fffe03f */
[----:B------:R-:W-:Y:S01]  /*49300*/  @!UPT UIADD3 URZ, URZ, URZ, URZ ;  /* 0x0000003f3f3ff290 */ /* 0x000fe2000fffe03f */
[----:B------:R0:W-:Y:S01]  /*49310*/  STL.64 [R1+0x170], R48 ;  /* 0x0001703001007387 */ /* 0x0001e20000100a00 */
[----:B------:R1:W-:Y:S02]  /*49320*/  STL.64 [R1+0x178], R50 ;  /* 0x0001783201007387 */ /* 0x0003e40000100a00 */
[----:B0-----:R-:W-:Y:S02]  /*49330*/  IMAD.MOV.U32 R48, RZ, RZ, R31 ;  /* 0x000000ffff307224 */ /* 0x001fe400078e001f */
[----:B------:R-:W2:Y:S01]  /*49340*/  LDL.LU R31, [R1+0x272c] ;  /* 0x00272c00011f7983 */ /* 0x000ea20000300800 */
[----:B------:R0:W-:Y:S02]  /*49350*/  STL.64 [R1+0x160], R44 ;  /* 0x0001602c01007387 */ /* 0x0001e40000100a00 */
[----:B------:R3:W-:Y:S02]  /*49360*/  STL.64 [R1+0x168], R46 ;  /* 0x0001682e01007387 */ /* 0x0007e40000100a00 */
[----:B------:R-:W-:-:S02]  /*49370*/  IMAD.MOV.U32 R49, RZ, RZ, R60 ;  /* 0x000000ffff317224 */ /* 0x000fc400078e003c */
[----:B-1----:R-:W-:Y:S01]  /*49380*/  IMAD.MOV.U32 R50, RZ, RZ, R61 ;  /* 0x000000ffff327224 */ /* 0x002fe200078e003d */
[----:B------:R-:W2:Y:S01]  /*49390*/  LDL.LU R60, [R1+0x2728] ;  /* 0x00272800013c7983 */ /* 0x000ea20000300800 */
[----:B------:R-:W2:Y:S02]  /*493a0*/  LDL.LU R61, [R1+0x2724] ;  /* 0x00272400013d7983 */ /* 0x000ea40000300800 */
[----:B------:R-:W-:Y:S02]  /*493b0*/  IMAD.MOV.U32 R51, RZ, RZ, R23 ;  /* 0x000000ffff337224 */ /* 0x000fe400078e0017 */
[----:B------:R-:W2:Y:S01]  /*493c0*/  LDL.LU R23, [R1+0x2720] ;  /* 0x0027200001177983 */ /* 0x000ea20000300800 */
[----:B0-----:R-:W-:Y:S02]  /*493d0*/  IMAD.MOV.U32 R44, RZ, RZ, R22 ;  /* 0x000000ffff2c7224 */ /* 0x001fe400078e0016 */
[----:B------:R-:W-:Y:S01]  /*493e0*/  IMAD.MOV.U32 R45, RZ, RZ, R10 ;  /* 0x000000ffff2d7224 */ /* 0x000fe200078e000a */
[----:B------:R-:W2:Y:S01]  /*493f0*/  LDL.LU R22, [R1+0x271c] ;  /* 0x00271c0001167983 */ /* 0x000ea20000300800 */
[----:B------:R-:W2:Y:S02]  /*49400*/  LDL.LU R10, [R1+0x2718] ;  /* 0x00271800010a7983 */ /* 0x000ea40000300800 */
[----:B---3--:R-:W-:-:S02]  /*49410*/  IMAD.MOV.U32 R46, RZ, RZ, R11 ;  /* 0x000000ffff2e7224 */ /* 0x008fc400078e000b */
[----:B----4-:R-:W-:Y:S01]  /*49420*/  IMAD.MOV.U32 R47, RZ, RZ, R14 ;  /* 0x000000ffff2f7224 */ /* 0x010fe200078e000e */
[----:B------:R-:W3:Y:S01]  /*49430*/  LDL.LU R11, [R1+0x2714] ;  /* 0x00271400010b7983 */ /* 0x000ee20000300800 */
[----:B------:R-:W4:Y:S02]  /*49440*/  LDL.LU R14, [R1+0x2710] ;  /* 0x00271000010e7983 */ /* 0x000f240000300800 */
[----:B------:R-:W-:Y:S02]  /*49450*/  STL.64 [R1+0x150], R24 ;  /* 0x0001501801007387 */ /* 0x000fe40000100a00 */
[----:B------:R0:W-:Y:S02]  /*49460*/  STL.64 [R1+0x158], R26 ;  /* 0x0001581a01007387 */ /* 0x0001e40000100a00 */
[----:B0-----:R-:W2:Y:S01]  /*49470*/  LDL.LU.64 R26, [R1+0x2708] ;  /* 0x00270800011a7983 */ /* 0x001ea20000300a00 */
[----:B------:R-:W2:Y:S02]  /*49480*/  LDL.LU.64 R24, [R1+0x2700] ;  /* 0x0027000001187983 */ /* 0x000ea40000300a00 */
[----:B--2---:R-:W-:Y:S01]  /*49490*/  HMMA.16816.F32.BF16 R32, R32, R24, R36 ;  /* 0x000000182020723c */ /* 0x004fe20000041824 */
[----:B------:R-:W2:Y:S01]  /*494a0*/  LDL.LU.64 R38, [R1+0x26f8] ;  /* 0x0026f80001267983 */ /* 0x000ea20000300a00 */
[----:B------:R-:W2:Y:S11]  /*494b0*/  LDL.LU.64 R36, [R1+0x26f0] ;  /* 0x0026f00001247983 */ /* 0x000eb60000300a00 */
[----:B------:R-:W-:Y:S10]  /*494c0*/  @!UPT UIADD3 URZ, URZ, URZ, URZ ;  /* 0x0000003f3f3ff290 */ /* 0x000ff4000fffe03f */
[----:B------:R0:W-:Y:S01]  /*494d0*/  STL.64 [R1+0x80], R32 ;  /* 0x0000802001007387 */ /* 0x0001e20000100a00 */
[----:B------:R-:W-:Y:S02]  /*494e0*/  STL.64 [R1+0x88], R34 ;  /* 0x0000882201007387 */ /* 0x000fe40000100a00 */
[----:B0-----:R-:W-:Y:S02]  /*494f0*/  IMAD.MOV.U32 R32, RZ, RZ, R15 ;  /* 0x000000ffff207224 */ /* 0x001fe400078e000f */
[----:B------:R-:W4:Y:S01]  /*49500*/  LDL.LU R15, [R1+0x26e8] ;  /* 0x0026e800010f7983 */ /* 0x000f220000300800 */
        /* <DEDUP_REMOVED lines=14> */
[----:B------:R-:W-:Y:S01]  /*495f0*/  IMAD.MOV.U32 R33, RZ, RZ, R3 ;  /* 0x000000ffff217224 */ /* 0x000fe200078e0003 */
        /* <DEDUP_REMOVED lines=23> */
[C---:B------:R-:W-:Y:S01]  /*49770*/  HMMA.16816.F32.BF16 R56, R36.reuse, R28, R56 ;  /* 0x0000001c2438723c */ /* 0x040fe20000041838 */
[----:B------:R-:W-:Y:S02]  /*49780*/  IMAD.MOV.U32 R34, RZ, RZ, R2 ;  /* 0x000000ffff227224 */ /* 0x000fe400078e0002 */
[----:B------:R-:W-:Y:S11]  /*49790*/  IMAD.MOV.U32 R35, RZ, RZ, R0 ;  /* 0x000000ffff237224 */ /* 0x000ff600078e0000 */
[----:B------:R-:W-:Y:S10]  /*497a0*/  @!UPT UIADD3 URZ, URZ, URZ, URZ ;  /* 0x0000003f3f3ff290 */ /* 0x000ff4000fffe03f */
[----:B------:R-:W-:Y:S01]  /*497b0*/  IMAD.MOV.U32 R3, RZ, RZ, R59 ;  /* 0x000000ffff037224 */ /* 0x000fe200078e003b */
[----:B--2---:R-:W-:Y:S11]  /*497c0*/  HMMA.16816.F32.BF16 R40, R36, R4, R40 ;  /* 0x000000042428723c */ /* 0x004ff60000041828 */
[----:B------:R-:W-:Y:S11]  /*497d0*/  @!UPT UIADD3 URZ, URZ, URZ, URZ ;  /* 0x0000003f3f3ff290 */ /* 0x000ff6000fffe03f */
[----:B------:R-:W-:Y:S02]  /*497e0*/  @!UPT UIADD3 URZ, URZ, URZ, URZ ;  /* 0x0000003f3f3ff290 */ /* 0x000fe4000fffe03f */
[----:B------:R-:W-:Y:S02]  /*497f0*/  IMAD.MOV.U32 R9, RZ, RZ, R42 ;  /* 0x000000ffff097224 */ /* 0x000fe400078e002a */
[----:B------:R-:W-:Y:S02]  /*49800*/  IMAD.MOV.U32 R8, RZ, RZ, R43 ;  /* 0x000000ffff087224 */ /* 0x000fe400078e002b */
[----:B------:R-:W-:Y:S02]  /*49810*/  IMAD.MOV.U32 R2, RZ, RZ, R40 ;  /* 0x000000ffff027224 */ /* 0x000fe400078e0028 */
[----:B------:R-:W-:Y:S01]  /*49820*/  IMAD.MOV.U32 R0, RZ, RZ, R41 ;  /* 0x000000ffff007224 */ /* 0x000fe200078e0029 */
[----:B------:R-:W2:Y:S01]  /*49830*/  LDL.LU.64 R42, [R1+0x2690] ;  /* 0x00269000012a7983 */ /* 0x000ea20000300a00 */
[----:B------:R-:W2:Y:S02]  /*49840*/  LDL.LU.64 R40, [R1+0x2688] ;  /* 0x0026880001287983 */ /* 0x000ea40000300a00 */
[----:B------:R-:W-:Y:S02]  /*49850*/  STL.64 [R1], R56 ;  /* 0x0000003801007387 */ /* 0x000fe40000100a00 */
[----:B------:R0:W-:Y:S02]  /*49860*/  STL [R1+0x8], R58 ;  /* 0x0000083a01007387 */ /* 0x0001e40000100800 */
[----:B0-----:R-:W2:Y:S01]  /*49870*/  LDL.LU.64 R58, [R1+0x2680] ;  /* 0x00268000013a7983 */ /* 0x001ea20000300a00 */
[----:B------:R-:W2:Y:S02]  /*49880*/  LDL.LU.64 R56, [R1+0x2678] ;  /* 0x0026780001387983 */ /* 0x000ea40000300a00 */
[----:B------:R0:W-:Y:S02]  /*49890*/  STL.64 [R1+0x2650], R30 ;  /* 0x0026501e01007387 */ /* 0x0001e40000100a00 */
[----:B------:R-:W-:-:S02]  /*498a0*/  IMAD.MOV.U32 R28, RZ, RZ, R18 ;  /* 0x000000ffff1c7224 */ /* 0x000fc400078e0012 */
[----:B------:R-:W-:Y:S01]  /*498b0*/  IMAD.MOV.U32 R29, RZ, RZ, R19 ;  /* 0x000000ffff1d7224 */ /* 0x000fe200078e0013 */
[----:B------:R-:W3:Y:S01]  /*498c0*/  LDL.LU R18, [R1+0x2674] ;  /* 0x0026740001127983 */ /* 0x000ee20000300800 */
[----:B------:R-:W3:Y:S02]  /*498d0*/  LDL.LU R19, [R1+0x2670] ;  /* 0x0026700001137983 */ /* 0x000ee40000300800 */
[----:B0-----:R-:W-:Y:S02]  /*498e0*/  IMAD.MOV.U32 R30, RZ, RZ, R54 ;  /* 0x000000ffff1e7224 */ /* 0x001fe400078e0036 */
[----:B------:R-:W-:Y:S01]  /*498f0*/  IMAD.MOV.U32 R31, RZ, RZ, R55 ;  /* 0x000000ffff1f7224 */ /* 0x000fe200078e0037 */
[----:B------:R-:W3:Y:S01]  /*49900*/  LDL.LU R54, [R1+0x266c] ;  /* 0x00266c0001367983 */ /* 0x000ee20000300800 */
[----:B------:R-:W3:Y:S01]  /*49910*/  LDL.LU R55, [R1+0x2668] ;  /* 0x0026680001377983 */ /* 0x000ee20000300800 */
[----:B--2---:R-:W-:Y:S07]  /*49920*/  HMMA.16816.F32.BF16 R56, R36, R24, R56 ;  /* 0x000000182438723c */ /* 0x004fee0000041838 */
[----:B------:R-:W-:-:S02]  /*49930*/  IMAD.MOV.U32 R36, RZ, RZ, R22 ;  /* 0x000000ffff247224 */ /* 0x000fc400078e0016 */
[----:B------:R-:W-:Y:S01]  /*49940*/  IMAD.MOV.U32 R37, RZ, RZ, R23 ;  /* 0x000000ffff257224 */ /* 0x000fe200078e0017 */
[----:B------:R-:W2:Y:S01]  /*49950*/  LDL.LU R22, [R1+0x2664] ;  /* 0x0026640001167983 */ /* 0x000ea20000300800 */
[----:B------:R-:W2:Y:S02]  /*49960*/  LDL.LU R23, [R1+0x2660] ;  /* 0x0026600001177983 */ /* 0x000ea40000300800 */
[----:B------:R-:W-:Y:S02]  /*49970*/  IMAD.MOV.U32 R38, RZ, RZ, R61 ;  /* 0x000000ffff267224 */ /* 0x000fe400078e003d */
[----:B------:R-:W-:-:S07]  /*49980*/  IMAD.MOV.U32 R39, RZ, RZ, R60 ;  /* 0x000000ffff277224 */ /* 0x000fce00078e003c */
[C---:B---3--:R-:W-:Y:S01]  /*49990*/  HMMA.16816.F32.BF16 R36, R40.reuse, R54, R36 ;  /* 0x000000362824723c */ /* 0x048fe20000041824 */
[----:B------:R2:W-:Y:S01]  /*499a0*/  STL.64 [R1+0x2648], R26 ;  /* 0x0026481a01007387 */ /* 0x0005e20000100a00 */
[----:B------:R-:W-:Y:S02]  /*499b0*/  STL.64 [R1+0x24c8], R58 ;  /* 0x0024c83a01007387 */ /* 0x000fe40000100a00 */
[----:B------:R-:W-:Y:S11]  /*499c0*/  STL.64 [R1+0x24c0], R56 ;  /* 0x0024c03801007387 */ /* 0x000ff60000100a00 */
[----:B------:R-:W-:Y:S09]  /*499d0*/  @!UPT UIADD3 URZ, URZ, URZ, URZ ;  /* 0x0000003f3f3ff290 */ /* 0x000ff2000fffe03f */
[----:B------:R-:W-:Y:S02]  /*499e0*/  IMAD.MOV.U32 R60, RZ, RZ, R36 ;  /* 0x000000ffff3c7224 */ /* 0x000fe400078e0024 */
[----:B------:R-:W-:Y:S01]  /*499f0*/  IMAD.MOV.U32 R61, RZ, RZ, R37 ;  /* 0x000000ffff3d7224 */ /* 0x000fe200078e0025 */
[----:B------:R-:W-:Y:S01]  /*49a00*/  STL.64 [R1+0x730], R36 ;  /* 0x0007302401007387 */ /* 0x000fe20000100a00 */
[----:B------:R-:W-:Y:S02]  /*49a10*/  STL.64 [R1+0x738], R38 ;  /* 0x0007382601007387 */ /* 0x000fe40000100a00 */
[----:B------:R-:W-:Y:S01]  /*49a20*/  STL [R1+0x2470], R60 ;  /* 0x0024703c01007387 */ /* 0x000fe20000100800 */
[----:B------:R-:W-:Y:S01]  /*49a30*/  STL [R1+0x246c], R61 ;  /* 0x00246c3d01007387 */ /* 0x000fe20000100800 */
[C---:B--2---:R-:W-:Y:S03]  /*49a40*/  HMMA.16816.F32.BF16 R24, R40.reuse, R22, R28 ;  /* 0x000000162818723c */ /* 0x044fe6000004181c */
[----:B------:R0:W-:Y:S05]  /*49a50*/  STL.64 [R1+0x2630], R22 ;  /* 0x0026301601007387 */ /* 0x0001ea0000100a00 */
[C---:B------:R-:W-:Y:S08]  /*49a60*/  HMMA.16816.F32.BF16 R28, R40.reuse, R18, R32 ;  /* 0x00000012281c723c */ /* 0x040ff00000041820 */
[C---:B0-----:R-:W-:Y:S07]  /*49a70*/  HMMA.16816.F32.BF16 R20, R40.reuse, R10, R44 ;  /* 0x0000000a2814723c */ /* 0x041fee000004182c */
[----:B------:R-:W-:Y:S01]  /*49a80*/  STL.64 [R1+0x720], R24 ;  /* 0x0007201801007387 */ /* 0x000fe20000100a00 */
[----:B------:R4:W-:Y:S02]  /*49a90*/  STL.64 [R1+0x728], R26 ;  /* 0x0007281a01007387 */ /* 0x0009e40000100a00 */
[----:B----4-:R-:W-:Y:S05]  /*49aa0*/  HMMA.16816.F32.BF16 R24, R40, R14, R48 ;  /* 0x0000000e2818723c */ /* 0x010fea0000041830 */
[----:B------:R-:W-:Y:S01]  /*49ab0*/  STL.64 [R1+0x750], R28 ;  /* 0x0007501c01007387 */ /* 0x000fe20000100a00 */
[----:B------:R-:W-:Y:S11]  /*49ac0*/  STL.64 [R1+0x758], R30 ;  /* 0x0007581e01007387 */ /* 0x000ff60000100a00 */
[----:B------:R-:W-:Y:S06]  /*49ad0*/  @!UPT UIADD3 URZ, URZ, URZ, URZ ;  /* 0x0000003f3f3ff290 */ /* 0x000fec000fffe03f */
[----:B------:R-:W-:Y:S01]  /*49ae0*/  STL.64 [R1+0x740], R24 ;  /* 0x0007401801007387 */ /* 0x000fe20000100a00 */
[----:B------:R-:W-:Y:S02]  /*49af0*/  STL.64 [R1+0x748], R26 ;  /* 0x0007481a01007387 */ /* 0x000fe40000100a00 */
[----:B------:R-:W-:Y:S02]  /*49b00*/  STL.64 [R1+0x590], R20 ;  /* 0x0005901401007387 */ /* 0x000fe40000100a00 */
[----:B------:R-:W-:Y:S01]  /*49b10*/  STL.64 [R1+0x598], R22 ;  /* 0x0005981601007387 */ /* 0x000fe20000100a00 */
[----:B------:R-:W-:Y:S01]  /*49b20*/  STL.64 [R1+0x2608], R10 ;  /* 0x0026080a01007387 */ /* 0x000fe20000100a00 */
[----:B------:R-:W-:Y:S02]  /*49b30*/  STL.64 [R1+0x2600], R8 ;  /* 0x0026000801007387 */ /* 0x000fe40000100a00 */
[----:B------:R-:W2:Y:S02]  /*49b40*/  LDL.LU R56, [R1+0x90] ;  /* 0x0000900001387983 */ /* 0x000ea40000300800 */
[----:B------:R-:W2:Y:S01]  /*49b50*/  LDL.LU R57, [R1+0x94] ;  /* 0x0000940001397983 */ /* 0x000ea20000300800 */
[----:B------:R-:W3:Y:S01]  /*49b60*/  LDL.LU R58, [R1+0x98] ;  /* 0x00009800013a7983 */ /* 0x000ee20000300800 */
[----:B------:R-:W3:Y:S02]  /*49b70*/  LDL.LU R59, [R1+0x9c] ;  /* 0x00009c00013b7983 */ /* 0x000ee40000300800 */
[----:B------:R-:W4:Y:S02]  /*49b80*/  LDL.LU R48, [R1+0x70] ;  /* 0x0000700001307983 */ /* 0x000f240000300800 */
[----:B------:R-:W4:Y:S01]  /*49b90*/  LDL.LU R49, [R1+0x74] ;  /* 0x0000740001317983 */ /* 0x000f220000300800 */
[----:B------:R-:W2:Y:S01]  /*49ba0*/  LDL.LU R50, [R1+0x78] ;  /* 0x0000780001327983 */ /* 0x000ea20000300800 */
        /* <DEDUP_REMOVED lines=12> */
[----:B------:R0:W-:Y:S02]  /*49c70*/  STL.64 [R1+0x2610], R32 ;  /* 0x0026102001007387 */ /* 0x0001e40000100a00 */
[----:B------:R-:W2:Y:S02]  /*49c80*/  LDL.LU R8, [R1+0x110] ;  /* 0x0001100001087983 */ /* 0x000ea40000300800 */
[----:B------:R-:W2:Y:S01]  /*49c90*/  LDL.LU R9, [R1+0x114] ;  /* 0x0001140001097983 */ /* 0x000ea20000300800 */
[----:B------:R-:W2:Y:S01]  /*49ca0*/  LDL.LU R10, [R1+0x118] ;  /* 0x00011800010a7983 */ /* 0x000ea20000300800 */
[----:B------:R-:W2:Y:S02]  /*49cb0*/  LDL.LU R11, [R1+0x11c] ;  /* 0x00011c00010b7983 */ /* 0x000ea40000300800 */
[----:B------:R-:W-:-:S02]  /*49cc0*/  IMAD.MOV.U32 R12, RZ, RZ, R20 ;  /* 0x000000ffff0c7224 */ /* 0x000fc400078e0014 */
[----:B------:R-:W-:Y:S02]  /*49cd0*/  IMAD.MOV.U32 R16, RZ, RZ, R22 ;  /* 0x000000ffff107224 */ /* 0x000fe400078e0016 */
[----:B------:R-:W-:Y:S02]  /*49ce0*/  IMAD.MOV.U32 R38, RZ, RZ, R6 ;  /* 0x000000ffff267224 */ /* 0x000fe400078e0006 */
[----:B------:R-:W-:Y:S01]  /*49cf0*/  IMAD.MOV.U32 R39, RZ, RZ, R7 ;  /* 0x000000ffff277224 */ /* 0x000fe200078e0007 */
[----:B--2---:R-:W-:Y:S01]  /*49d00*/  STL.64 [R1+0x2628], R10 ;  /* 0x0026280a01007387 */ /* 0x004fe20000100a00 */
[----:B------:R1:W-:Y:S02]  /*49d10*/  STL.64 [R1+0x2620], R8 ;  /* 0x0026200801007387 */ /* 0x0003e40000100a00 */
[----:B0-----:R-:W2:Y:S02]  /*49d20*/  LDL.LU R32, [R1+0x120] ;  /* 0x0001200001207983 */ /* 0x001ea40000300800 */
        /* <DEDUP_REMOVED lines=19> */
[----:B-1----:R-:W2:Y:S02]  /*49e60*/  LDL.LU R8, [R1+0x130] ;  /* 0x0001300001087983 */ /* 0x002ea40000300800 */
[----:B------:R-:W2:Y:S01]  /*49e70*/  LDL.LU R9, [R1+0x134] ;  /* 0x0001340001097983 */ /* 0x000ea20000300800 */
[----:B------:R-:W2:Y:S01]  /*49e80*/  LDL.LU R10, [R1+0x138] ;  /* 0x00013800010a7983 */ /* 0x000ea20000300800 */
[----:B------:R-:W2:Y:S02]  /*49e90*/  LDL.LU R11, [R1+0x13c] ;  /* 0x00013c00010b7983 */ /* 0x000ea40000300800 */
[----:B------:R-:W-:Y:S02]  /*49ea0*/  STL.64 [R1+0x25e8], R50 ;  /* 0x0025e83201007387 */ /* 0x000fe40000100a00 */
[----:B----4-:R0:W-:Y:S02]  /*49eb0*/  STL.64 [R1+0x25e0], R48 ;  /* 0x0025e03001007387 */ /* 0x0101e40000100a00 */
[----:B0-----:R-:W4:Y:S01]  /*49ec0*/  LDL.LU R48, [R1+0xe0] ;  /* 0x0000e00001307983 */ /* 0x001f220000300800 */
[----:B------:R-:W4:Y:S02]  /*49ed0*/  LDL.LU R49, [R1+0xe4] ;  /* 0x0000e40001317983 */ /* 0x000f240000300800 */
[----:B------:R-:W4:Y:S02]  /*49ee0*/  LDL.LU R50, [R1+0xe8] ;  /* 0x0000e80001327983 */ /* 0x000f240000300800 */
[----:B------:R-:W4:Y:S01]  /*49ef0*/  LDL.LU R51, [R1+0xec] ;  /* 0x0000ec0001337983 */ /* 0x000f220000300800 */
[----:B---3--:R-:W-:Y:S01]  /*49f00*/  STL.64 [R1+0x25c8], R58 ;  /* 0x0025c83a01007387 */ /* 0x008fe20000100a00 */
[----:B------:R0:W-:Y:S02]  /*49f10*/  STL.64 [R1+0x25c0], R56 ;  /* 0x0025c03801007387 */ /* 0x0001e40000100a00 */
[----:B------:R-:W3:Y:S02]  /*49f20*/  LDL.LU R36, [R1+0x1c0] ;  /* 0x0001c00001247983 */ /* 0x000ee40000300800 */
[----:B------:R-:W3:Y:S01]  /*49f30*/  LDL.LU R37, [R1+0x1c4] ;  /* 0x0001c40001257983 */ /* 0x000ee20000300800 */
[----:B------:R-:W2:Y:S01]  /*49f40*/  LDL.LU R6, [R1+0x265c] ;  /* 0x00265c0001067983 */ /* 0x000ea20000300800 */
[----:B------:R-:W2:Y:S03]  /*49f50*/  LDL.LU R7, [R1+0x2658] ;  /* 0x0026580001077983 */ /* 0x000ea60000300800 */
[----:B0-----:R-:W3:Y:S01]  /*49f60*/  LDL.LU R56, [R1+0xc0] ;  /* 0x0000c00001387983 */ /* 0x001ee20000300800 */
[----:B------:R-:W3:Y:S02]  /*49f70*/  LDL.LU R57, [R1+0xc4] ;  /* 0x0000c40001397983 */ /* 0x000ee40000300800 */
[----:B------:R-:W3:Y:S02]  /*49f80*/  LDL.LU R58, [R1+0xc8] ;  /* 0x0000c800013a7983 */ /* 0x000ee40000300800 */
[----:B------:R-:W3:Y:S01]  /*49f90*/  LDL.LU R59, [R1+0xcc] ;  /* 0x0000cc00013b7983 */ /* 0x000ee20000300800 */
[----:B------:R-:W-:Y:S01]  /*49fa0*/  STL [R1+0x2478], R12 ;  /* 0x0024780c01007387 */ /* 0x000fe20000100800 */
[----:B------:R-:W-:Y:S01]  /*49fb0*/  STL [R1+0x2474], R16 ;  /* 0x0024741001007387 */ /* 0x000fe20000100800 */
[----:B--2---:R-:W-:Y:S11]  /*49fc0*/  HMMA.16816.F32.BF16 R28, R40, R6, R28 ;  /* 0x00000006281c723c */ /* 0x004ff6000004181c */
[----:B------:R-:W-:Y:S11]  /*49fd0*/  @!UPT UIADD3 URZ, URZ, URZ, URZ ;  /* 0x0000003f3f3ff290 */ /* 0x000ff6000fffe03f */
[----:B------:R-:W-:Y:S01]  /*49fe0*/  @!UPT UIADD3 URZ, URZ, URZ, URZ ;  /* 0x0000003f3f3ff290 */ /* 0x000fe2000fffe03f */
[----:B------:R-:W-:Y:S01]  /*49ff0*/  STL.64 [R1+0x580], R28 ;  /* 0x0005801c01007387 */ /* 0x000fe20000100a00 */
[----:B------:R-:W-:Y:S02]  /*4a000*/  IMAD.MOV.U32 R17, RZ, RZ, R30 ;  /* 0x000000ffff117224 */ /* 0x000fe400078e001e */
[----:B------:R0:W-:Y:S02]  /*4a010*/  STL.64 [R1+0x588], R30 ;  /* 0x0005881e01007387 */ /* 0x0001e40000100a00 */
[----:B0-----:R-:W2:Y:S01]  /*4a020*/  LDL.LU.64 R30, [R1+0x2650] ;  /* 0x00265000011e7983 */ /* 0x001ea20000300a00 */
[----:B------:R-:W-:-:S05]  /*4a030*/  IMAD.MOV.U32 R13, RZ, RZ, R28 ;  /* 0x000000ffff0d7224 */ /* 0x000fca00078e001c */
[----:B------:R-:W-:Y:S01]  /*4a040*/  STL [R1+0x2480], R13 ;  /* 0x0024800d01007387 */ /* 0x000fe20000100800 */
[----:B------:R-:W-:Y:S01]  /*4a050*/  STL [R1+0x247c], R17 ;  /* 0x00247c1101007387 */ /* 0x000fe20000100800 */
        /* <DEDUP_REMOVED lines=21> */
[----:B0-----:R-:W2:Y:S02]  /*4a1b0*/  LDL.LU.64 R22, [R1+0x2630] ;  /* 0x0026300001167983 */ /* 0x001ea40000300a00 */
        /* <DEDUP_REMOVED lines=27> */
[----:B------:R-:W3:Y:S01]  /*4a370*/  LDL.LU.64 R32, [R1+0x25f0] ;  /* 0x0025f00001207983 */ /* 0x000ee20000300a00 */
[C---:B----4-:R-:W-:Y:S08]  /*4a380*/  HMMA.16816.F32.BF16 R48, R44.reuse, R30, R48 ;  /* 0x0000001e2c30723c */ /* 0x050ff00000041830 */
        /* <DEDUP_REMOVED lines=11> */
[----:B0-----:R-:W4:Y:S01]  /*4a440*/  LDL.LU.64 R50, [R1+0x25e8] ;  /* 0x0025e80001327983 */ /* 0x001f220000300a00 */
[----:B------:R-:W4:Y:S02]  /*4a450*/  LDL.LU.64 R48, [R1+0x25e0] ;  /* 0x0025e00001307983 */ /* 0x000f240000300a00 */
        /* <DEDUP_REMOVED lines=15> */
[----:B0-----:R-:W4:Y:S01]  /*4a550*/  LDL.LU.64 R58, [R1+0x25c8] ;  /* 0x0025c800013a7983 */ /* 0x001f220000300a00 */
[----:B------:R-:W4:Y:S03]  /*4a560*/  LDL.LU.64 R56, [R1+0x25c0] ;  /* 0x0025c00001387983 */ /* 0x000f260000300a00 */
[----:B------:R-:W0:Y:S04]  /*4a570*/  S2R R53, SR_TID.X ;  /* 0x0000000000357919 */ /* 0x000e280000002100 */
[----:B------:R-:W1:Y:S01]  /*4a580*/  S2R R52, SR_TID.X ;  /* 0x0000000000347919 */ /* 0x000e620000002100 */
[C---:B--2---:R-:W-:Y:S08]  /*4a590*/  HMMA.16816.F32.BF16 R44, R48.reuse, R22, R44 ;  /* 0x00000016302c723c */ /* 0x044ff0000004182c */
[----:B------:R-:W-:Y:S01]  /*4a5a0*/  HMMA.16816.F32.BF16 R40, R48, R18, R40 ;  /* 0x000000123028723c */ /* 0x000fe20000041828 */
[----:B0-----:R-:W-:Y:S01]  /*4a5b0*/  LOP3.LUT R53, R53, 0x7, RZ, 0xc0, !PT ;  /* 0x0000000735357812 */ /* 0x001fe200078ec0ff */
[----:B-1----:R-:W-:-:S04]  /*4a5c0*/  IMAD.SHL.U32 R21, R52, 0x2, RZ ;  /* 0x0000000234157824 */ /* 0x002fc800078e00ff */
[----:B------:R-:W-:Y:S02]  /*4a5d0*/  IMAD R53, R53, 0x110, RZ ;  /* 0x0000011035357824 */ /* 0x000fe400078e02ff */
[----:B------:R-:W-:-:S03]  /*4a5e0*/  IMAD.SHL.U32 R52, R52, 0x80, RZ ;  /* 0x0000008034347824 */ /* 0x000fc600078e00ff */
[----:B------:R-:W-:-:S04]  /*4a5f0*/  LOP3.LUT R53, R53, 0x10, R21, 0x78, !PT ;  /* 0x0000001035357812 */ /* 0x000fc800078e7815 */
[----:B------:R-:W-:Y:S01]  /*4a600*/  LOP3.LUT R53, R53, 0x800, R52, 0xf8, !PT ;  /* 0x0000080035357812 */ /* 0x000fe200078ef834 */
[----:B------:R-:W-:Y:S03]  /*4a610*/  STL.64 [R1+0x780], R44 ;  /* 0x0007802c01007387 */ /* 0x000fe60000100a00 */
[----:B------:R-:W-:Y:S01]  /*4a620*/  LOP3.LUT R53, R53, 0x20, RZ, 0x3c, !PT ;  /* 0x0000002035357812 */ /* 0x000fe200078e3cff */
[----:B------:R-:W-:Y:S04]  /*4a630*/  STL.64 [R1+0x788], R46 ;  /* 0x0007882e01007387 */ /* 0x000fe80000100a00 */
[----:B------:R-:W0:Y:S01]  /*4a640*/  LDSM.16.MT88.4 R44, [R53+0x7080] ;  /* 0x00708000352c783b */ /* 0x000e220000004200 */
[----:B------:R-:W-:Y:S02]  /*4a650*/  STL.64 [R1+0x770], R40 ;  /* 0x0007702801007387 */ /* 0x000fe40000100a00 */
[----:B------:R-:W-:Y:S02]  /*4a660*/  STL.64 [R1+0x778], R42 ;  /* 0x0007782a01007387 */ /* 0x000fe40000100a00 */
[----:B------:R4:W-:Y:S01]  /*4a670*/  STL.64 [R1+0x25a0], R18 ;  /* 0x0025a01201007387 */ /* 0x0009e20000100a00 */
[----:B------:R1:W-:Y:S01]  /*4a680*/  STL.64 [R1+0x2598], R14 ;  /* 0x0025980e01007387 */ /* 0x0003e20000100a00 */
[C---:B----4-:R-:W-:Y:S08]  /*4a690*/  HMMA.16816.F32.BF16 R16, R48.reuse, R14, R56 ;  /* 0x0000000e3010723c */ /* 0x050ff00000041838 */
[----:B-1----:R-:W-:Y:S11]  /*4a6a0*/  HMMA.16816.F32.BF16 R12, R48, R10, R36 ;  /* 0x0000000a300c723c */ /* 0x002ff60000041824 */
[----:B------:R-:W-:Y:S04]  /*4a6b0*/  @!UPT UIADD3 URZ, URZ, URZ, URZ ;  /* 0x0000003f3f3ff290 */ /* 0x000fe8000fffe03f */
[----:B------:R-:W-:Y:S01]  /*4a6c0*/  STL.64 [R1+0x760], R16 ;  /* 0x0007601001007387 */ /* 0x000fe20000100a00 */
[----:B------:R-:W-:Y:S02]  /*4a6d0*/  STL.64 [R1+0x768], R18 ;  /* 0x0007681201007387 */ /* 0x000fe40000100a00 */
[----:B0-----:R-:W-:Y:S02]  /*4a6e0*/  STL.64 [R1+0x25b8], R46 ;  /* 0x0025b82e01007387 */ /* 0x001fe40000100a00 */
[----:B------:R-:W-:Y:S03]  /*4a6f0*/  STL.64 [R1+0x25b0], R44 ;  /* 0x0025b02c01007387 */ /* 0x000fe60000100a00 */
[----:B------:R-:W-:Y:S01]  /*4a700*/  STL.64 [R1+0x570], R12 ;  /* 0x0005700c01007387 */ /* 0x000fe20000100a00 */
[----:B------:R-:W-:Y:S02]  /*4a710*/  STL.64 [R1+0x578], R14 ;  /* 0x0005780e01007387 */ /* 0x000fe40000100a00 */
[----:B------:R-:W-:Y:S02]  /*4a720*/  STL.64 [R1+0x2590], R10 ;  /* 0x0025900a01007387 */ /* 0x000fe40000100a00 */
[----:B------:R3:W-:Y:S01]  /*4a730*/  STL.64 [R1+0x2588], R8 ;  /* 0x0025880801007387 */ /* 0x0007e20000100a00 */
[----:B------:R-:W2:Y:S01]  /*4a740*/  LDL.LU R56, [R1+0x340] ;  /* 0x0003400001387983 */ /* 0x000ea20000300800 */
[----:B------:R-:W2:Y:S02]  /*4a750*/  LDL.LU R57, [R1+0x344] ;  /* 0x0003440001397983 */ /* 0x000ea40000300800 */
[----:B------:R-:W4:Y:S02]  /*4a760*/  LDL.LU R58, [R1+0x348] ;  /* 0x00034800013a7983 */ /* 0x000f240000300800 */
[----:B------:R-:W4:Y:S01]  /*4a770*/  LDL.LU R59, [R1+0x34c] ;  /* 0x00034c00013b7983 */ /* 0x000f220000300800 */
[----:B------:R-:W0:Y:S02]  /*4a780*/  S2R R53, SR_TID.X ;  /* 0x0000000000357919 */ /* 0x000e240000002100 */
[C---:B0-----:R-:W-:Y:S01]  /*4a790*/  LOP3.LUT R52, R53.reuse, 0x7, RZ, 0xc0, !PT ;  /* 0x0000000735347812 */ /* 0x041fe200078ec0ff */
[----:B------:R-:W-:-:S04]  /*4a7a0*/  IMAD.SHL.U32 R21, R53, 0x2, RZ ;  /* 0x0000000235157824 */ /* 0x000fc800078e00ff */
[----:B------:R-:W-:Y:S02]  /*4a7b0*/  IMAD R52, R52, 0x110, RZ ;  /* 0x0000011034347824 */ /* 0x000fe400078e02ff */
[----:B------:R-:W-:-:S03]  /*4a7c0*/  IMAD.SHL.U32 R53, R53, 0x80, RZ ;  /* 0x0000008035357824 */ /* 0x000fc600078e00ff */
[----:B------:R-:W-:-:S04]  /*4a7d0*/  LOP3.LUT R52, R52, 0x10, R21, 0x78, !PT ;  /* 0x0000001034347812 */ /* 0x000fc800078e7815 */
[----:B------:R-:W-:-:S04]  /*4a7e0*/  LOP3.LUT R52, R52, 0x800, R53, 0xf8, !PT ;  /* 0x0000080034347812 */ /* 0x000fc800078ef835 */
[----:B------:R-:W-:-:S05]  /*4a7f0*/  LOP3.LUT R52, R52, 0x40, RZ, 0x3c, !PT ;  /* 0x0000004034347812 */ /* 0x000fca00078e3cff */
[----:B------:R-:W0:Y:S01]  /*4a800*/  LDSM.16.MT88.4 R40, [R52+0x7000] ;  /* 0x007000003428783b */ /* 0x000e220000004200 */
[----:B---3--:R-:W-:Y:S01]  /*4a810*/  HMMA.16816.F32.BF16 R8, R48, R6, R32 ;  /* 0x000000063008723c */ /* 0x008fe20000041820 */
[----:B------:R-:W-:Y:S02]  /*4a820*/  IMAD.MOV.U32 R20, RZ, RZ, R12 ;  /* 0x000000ffff147224 */ /* 0x000fe400078e000c */
[----:B------:R-:W-:Y:S01]  /*4a830*/  IMAD.MOV.U32 R24, RZ, RZ, R14 ;  /* 0x000000ffff187224 */ /* 0x000fe200078e000e */
[----:B------:R-:W1:Y:S11]  /*4a840*/  LDSM.16.MT88.4 R36, [R52+0x7080] ;  /* 0x007080003424783b */ /* 0x000e760000004200 */
[----:B------:R-:W-:Y:S09]  /*4a850*/  @!UPT UIADD3 URZ, URZ, URZ, URZ ;  /* 0x0000003f3f3ff290 */ /* 0x000ff2000fffe03f */
[----:B------:R-:W-:Y:S02]  /*4a860*/  IMAD.MOV.U32 R21, RZ, RZ, R8 ;  /* 0x000000ffff157224 */ /* 0x000fe400078e0008 */
[----:B------:R-:W-:Y:S01]  /*4a870*/  IMAD.MOV.U32 R25, RZ, RZ, R10 ;  /* 0x000000ffff197224 */ /* 0x000fe200078e000a */
[----:B----4-:R-:W-:Y:S01]  /*4a880*/  STL.64 [R1+0x2570], R58 ;  /* 0x0025703a01007387 */ /* 0x010fe20000100a00 */
[----:B--2---:R-:W-:Y:S02]  /*4a890*/  STL.64 [R1+0x2568], R56 ;  /* 0x0025683801007387 */ /* 0x004fe40000100a00 */
[----:B------:R-:W-:Y:S02]  /*4a8a0*/  STL [R1+0x2488], R20 ;  /* 0x0024881401007387 */ /* 0x000fe40000100800 */
[----:B------:R-:W-:Y:S01]  /*4a8b0*/  STL [R1+0x2484], R24 ;  /* 0x0024841801007387 */ /* 0x000fe20000100800 */
[----:B0-----:R-:W-:Y:S01]  /*4a8c0*/  STL.64 [R1+0x2580], R42 ;  /* 0x0025802a01007387 */ /* 0x001fe20000100a00 */
[----:B------:R0:W-:Y:S02]  /*4a8d0*/  STL.64 [R1+0x2578], R40 ;  /* 0x0025782801007387 */ /* 0x0001e40000100a00 */
[----:B------:R2:W-:Y:S02]  /*4a8e0*/  STL.64 [R1+0x520], R8 ;  /* 0x0005200801007387 */ /* 0x0005e40000100a00 */
[----:B------:R3:W-:Y:S01]  /*4a8f0*/  STL.64 [R1+0x528], R10 ;  /* 0x0005280a01007387 */ /* 0x0007e20000100a00 */
[----:B------:R2:W-:Y:S04]  /*4a900*/  STL.64 [R1+0x25a8], R6 ;  /* 0x0025a80601007387 */ /* 0x0005e80000100a00 */
[----:B0-----:R-:W4:Y:S01]  /*4a910*/  LDL.LU R40, [R1+0x3a0] ;  /* 0x0003a00001287983 */ /* 0x001f220000300800 */
[----:B------:R-:W4:Y:S02]  /*4a920*/  LDL.LU R41, [R1+0x3a4] ;  /* 0x0003a40001297983 */ /* 0x000f240000300800 */
[----:B------:R-:W4:Y:S02]  /*4a930*/  LDL.LU R42, [R1+0x3a8] ;  /* 0x0003a800012a7983 */ /* 0x000f240000300800 */
[----:B------:R-:W4:Y:S01]  /*4a940*/  LDL.LU R43, [R1+0x3ac] ;  /* 0x0003ac00012b7983 */ /* 0x000f220000300800 */
[----:B--2---:R-:W2:Y:S01]  /*4a950*/  LDL.LU R8, [R1+0x3b0] ;  /* 0x0003b00001087983 */ /* 0x004ea20000300800 */
[----:B------:R-:W2:Y:S02]  /*4a960*/  LDL.LU R9, [R1+0x3b4] ;  /* 0x0003b40001097983 */ /* 0x000ea40000300800 */
[----:B---3--:R-:W2:Y:S02]  /*4a970*/  LDL.LU R10, [R1+0x3b8] ;  /* 0x0003b800010a7983 */ /* 0x008ea40000300800 */
        /* <DEDUP_REMOVED lines=14> */
[----:B------:R-:W1:Y:S04]  /*4aa60*/  S2R R52, SR_TID.X ;  /* 0x0000000000347919 */ /* 0x000e680000002100 */
        /* <DEDUP_REMOVED lines=12> */
[----:B0-----:R-:W-:Y:S01]  /*4ab30*/  LOP3.LUT R53, R53, 0x7, RZ, 0xc0, !PT ;  /* 0x0000000735357812 */ /* 0x001fe200078ec0ff */
[----:B-1----:R-:W-:-:S04]  /*4ab40*/  IMAD.SHL.U32 R29, R52, 0x2, RZ ;  /* 0x00000002341d7824 */ /* 0x002fc800078e00ff */
[----:B------:R-:W-:Y:S02]  /*4ab50*/  IMAD R53, R53, 0x110, RZ ;  /* 0x0000011035357824 */ /* 0x000fe400078e02ff */
[----:B------:R-:W-:Y:S01]  /*4ab60*/  IMAD.SHL.U32 R52, R52, 0x80, RZ ;  /* 0x0000008034347824 */ /* 0x000fe200078e00ff */
[----:B------:R-:W-:Y:S02]  /*4ab70*/  STL [R1+0x2490], R21 ;  /* 0x0024901501007387 */ /* 0x000fe40000100800 */
[----:B------:R-:W-:Y:S02]  /*4ab80*/  LOP3.LUT R53, R53, 0x10, R29, 0x78, !PT ;  /* 0x0000001035357812 */ /* 0x000fe400078e781d */
[----:B------:R-:W-:Y:S01]  /*4ab90*/  STL [R1+0x248c], R25 ;  /* 0x00248c1901007387 */ /* 0x000fe20000100800 */
[----:B------:R-:W-:Y:S01]  /*4aba0*/  STL.64 [R1+0x2548], R38 ;  /* 0x0025482601007387 */ /* 0x000fe20000100a00 */
[----:B------:R-:W-:Y:S02]  /*4abb0*/  LOP3.LUT R53, R53, 0x800, R52, 0xf8, !PT ;  /* 0x0000080035357812 */ /* 0x000fe400078ef834 */
[----:B------:R0:W-:Y:S02]  /*4abc0*/  STL.64 [R1+0x2540], R36 ;  /* 0x0025402401007387 */ /* 0x0001e40000100a00 */
[----:B------:R-:W-:-:S02]  /*4abd0*/  LOP3.LUT R53, R53, 0x60, RZ, 0x3c, !PT ;  /* 0x0000006035357812 */ /* 0x000fc400078e3cff */
[----:B0-----:R-:W4:Y:S01]  /*4abe0*/  LDL.LU R36, [R1+0x350] ;  /* 0x0003500001247983 */ /* 0x001f220000300800 */
[----:B------:R-:W4:Y:S02]  /*4abf0*/  LDL.LU R37, [R1+0x354] ;  /* 0x0003540001257983 */ /* 0x000f240000300800 */
[----:B------:R-:W4:Y:S02]  /*4ac00*/  LDL.LU R38, [R1+0x358] ;  /* 0x0003580001267983 */ /* 0x000f240000300800 */
[----:B------:R-:W4:Y:S01]  /*4ac10*/  LDL.LU R39, [R1+0x35c] ;  /* 0x00035c0001277983 */ /* 0x000f220000300800 */
[C---:B---3--:R-:W-:Y:S11]  /*4ac20*/  HMMA.16816.F32.BF16 R32, R48.reuse, R30, R32 ;  /* 0x0000001e3020723c */ /* 0x048ff60000041820 */
[----:B------:R-:W-:Y:S11]  /*4ac30*/  @!UPT UIADD3 URZ, URZ, URZ, URZ ;  /* 0x0000003f3f3ff290 */ /* 0x000ff6000fffe03f */
[----:B------:R-:W-:Y:S01]  /*4ac40*/  @!UPT UIADD3 URZ, URZ, URZ, URZ ;  /* 0x0000003f3f3ff290 */ /* 0x000fe2000fffe03f */
[----:B------:R-:W-:Y:S01]  /*4ac50*/  STL.64 [R1+0x510], R32 ;  /* 0x0005102001007387 */ /* 0x000fe20000100a00 */
[----:B------:R-:W-:Y:S02]  /*4ac60*/  STL.64 [R1+0x518], R34 ;  /* 0x0005182201007387 */ /* 0x000fe40000100a00 */
[----:B------:R-:W0:Y:S01]  /*4ac70*/  LDSM.16.MT88.4 R32, [R53+0x7000] ;  /* 0x007000003520783b */ /* 0x000e220000004200 */
[----:B--2---:R-:W-:Y:S01]  /*4ac80*/  HMMA.16816.F32.BF16 R48, R48, R26, R44 ;  /* 0x0000001a3030723c */ /* 0x004fe2000004182c */
[----:B0-----:R-:W-:Y:S02]  /*4ac90*/  STL.64 [R1+0x2520], R34 ;  /* 0x0025202201007387 */ /* 0x001fe40000100a00 */
[----:B------:R0:W-:Y:S02]  /*4aca0*/  STL.64 [R1+0x2518], R32 ;  /* 0x0025182001007387 */ /* 0x0001e40000100a00 */
[----:B0-----:R-:W2:Y:S01]  /*4acb0*/  LDL.LU R32, [R1+0x2e0] ;  /* 0x0002e00001207983 */ /* 0x001ea20000300800 */
[----:B------:R-:W2:Y:S02]  /*4acc0*/  LDL.LU R33, [R1+0x2e4] ;  /* 0x0002e40001217983 */ /* 0x000ea40000300800 */
[----:B------:R-:W2:Y:S02]  /*4acd0*/  LDL.LU R34, [R1+0x2e8] ;  /* 0x0002e80001227983 */ /* 0x000ea40000300800 */
[----:B------:R-:W2:Y:S01]  /*4ace0*/  LDL.LU R35, [R1+0x2ec] ;  /* 0x0002ec0001237983 */ /* 0x000ea20000300800 */
[----:B------:R-:W3:Y:S01]  /*4acf0*/  LDL.LU.64 R46, [R1+0x25b8] ;  /* 0x0025b800012e7983 */ /* 0x000ee20000300a00 */
[----:B------:R-:W3:Y:S11]  /*4ad00*/  LDL.LU.64 R44, [R1+0x25b0] ;  /* 0x0025b000012c7983 */ /* 0x000ef60000300a00 */
[----:B------:R-:W-:Y:S02]  /*4ad10*/  STL.64 [R1+0x4f0], R48 ;  /* 0x0004f03001007387 */ /* 0x000fe40000100a00 */
[----:B------:R-:W-:Y:S02]  /*4ad20*/  STL.64 [R1+0x4f8], R50 ;  /* 0x0004f83201007387 */ /* 0x000fe40000100a00 */
[----:B------:R-:W0:Y:S04]  /*4ad30*/  LDSM.16.MT88.4 R48, [R53+0x7080] ;  /* 0x007080003530783b */ /* 0x000e280000004200 */
[----:B0-----:R-:W-:Y:S01]  /*4ad40*/  STL.64 [R1+0x2500], R50 ;  /* 0x0025003201007387 */ /* 0x001fe20000100a00 */
[----:B------:R0:W-:Y:S03]  /*4ad50*/  STL.64 [R1+0x24f8], R48 ;  /* 0x0024f83001007387 */ /* 0x0001e60000100a00 */
[----:B0-----:R-:W2:Y:S01]  /*4ad60*/  LDL.LU R48, [R1+0x380] ;  /* 0x0003800001307983 */ /* 0x001ea20000300800 */
[----:B------:R-:W2:Y:S02]  /*4ad70*/  LDL.LU R49, [R1+0x384] ;  /* 0x0003840001317983 */ /* 0x000ea40000300800 */
[----:B------:R-:W2:Y:S02]  /*4ad80*/  LDL.LU R50, [R1+0x388] ;  /* 0x0003880001327983 */ /* 0x000ea40000300800 */
[----:B------:R-:W2:Y:S01]  /*4ad90*/  LDL.LU R51, [R1+0x38c] ;  /* 0x00038c0001337983 */ /* 0x000ea20000300800 */
[C---:B---3--:R-:W-:Y:S08]  /*4ada0*/  HMMA.16816.F32.BF16 R4, R44.reuse, R54, R4 ;  /* 0x000000362c04723c */ /* 0x048ff00000041804 */
[C---:B------:R-:W-:Y:S11]  /*4adb0*/  HMMA.16816.F32.BF16 R16, R44.reuse, R22, R16 ;  /* 0x000000162c10723c */ /* 0x040ff60000041810 */
[----:B------:R-:W-:Y:S04]  /*4adc0*/  @!UPT UIADD3 URZ, URZ, URZ, URZ ;  /* 0x0000003f3f3ff290 */ /* 0x000fe8000fffe03f */
[----:B------:R-:W-:Y:S01]  /*4add0*/  STL.64 [R1+0x650], R4 ;  /* 0x0006500401007387 */ /* 0x000fe20000100a00 */
[----:B------:R0:W-:Y:S03]  /*4ade0*/  STL.64 [R1+0x658], R6 ;  /* 0x0006580601007387 */ /* 0x0001e60000100a00 */
[----:B0-----:R-:W3:Y:S04]  /*4adf0*/  LDL.LU.64 R6, [R1+0x25a8] ;  /* 0x0025a80001067983 */ /* 0x001ee80000300a00 */
[----:B------:R-:W-:Y:S02]  /*4ae00*/  STL.64 [R1+0x640], R16 ;  /* 0x0006401001007387 */ /* 0x000fe40000100a00 */
[----:B------:R0:W-:Y:S02]  /*4ae10*/  STL.64 [R1+0x648], R18 ;  /* 0x0006481201007387 */ /* 0x0001e40000100a00 */
[----:B0-----:R-:W2:Y:S02]  /*4ae20*/  LDL.LU.64 R18, [R1+0x25a0] ;  /* 0x0025a00001127983 */ /* 0x001ea40000300a00 */
        /* <DEDUP_REMOVED lines=11> */
[----:B0-----:R-:W4:Y:S01]  /*4aee0*/  LDL.LU.64 R10, [R1+0x2590] ;  /* 0x00259000010a7983 */ /* 0x001f220000300a00 */
[C---:B---3--:R-:W-:Y:S01]  /*4aef0*/  HMMA.16816.F32.BF16 R56, R44.reuse, R6, R56 ;  /* 0x000000062c38723c */ /* 0x048fe20000041838 */
[----:B------:R-:W2:Y:S11]  /*4af00*/  LDL.LU.64 R8, [R1+0x2588] ;  /* 0x0025880001087983 */ /* 0x000eb60000300a00 */
[----:B------:R-:W-:Y:S11]  /*4af10*/  @!UPT UIADD3 URZ, URZ, URZ, URZ ;  /* 0x0000003f3f3ff290 */ /* 0x000ff6000fffe03f */
[----:B------:R-:W-:Y:S01]  /*4af20*/  @!UPT UIADD3 URZ, URZ, URZ, URZ ;  /* 0x0000003f3f3ff290 */ /* 0x000fe2000fffe03f */
[----:B------:R-:W-:Y:S01]  /*4af30*/  IMAD.MOV.U32 R53, RZ, RZ, R56 ;  /* 0x000000ffff357224 */ /* 0x000fe200078e0038 */
[C---:B----4-:R-:W-:Y:S11]  /*4af40*/  HMMA.16816.F32.BF16 R40, R44.reuse, R10, R40 ;  /* 0x0000000a2c28723c */ /* 0x050ff60000041828 */
[----:B------:R-:W-:Y:S11]  /*4af50*/  @!UPT UIADD3 URZ, URZ, URZ, URZ ;  /* 0x0000003f3f3ff290 */ /* 0x000ff6000fffe03f */
[----:B------:R-:W-:Y:S01]  /*4af60*/  @!UPT UIADD3 URZ, URZ, URZ, URZ ;  /* 0x0000003f3f3ff290 */ /* 0x000fe2000fffe03f */
[----:B------:R-:W-:Y:S01]  /*4af70*/  STL.64 [R1+0x370], R40 ;  /* 0x0003702801007387 */ /* 0x000fe20000100a00 */
[----:B------:R-:W-:Y:S02]  /*4af80*/  IMAD.MOV.U32 R52, RZ, RZ, R40 ;  /* 0x000000ffff347224 */ /* 0x000fe400078e0028 */
[----:B------:R0:W-:Y:S02]  /*4af90*/  STL.64 [R1+0x378], R42 ;  /* 0x0003782a01007387 */ /* 0x0001e40000100a00 */
[----:B0-----:R-:W3:Y:S01]  /*4afa0*/  LDL.LU.64 R42, [R1+0x2580] ;  /* 0x00258000012a7983 */ /* 0x001ee20000300a00 */
[----:B------:R-:W3:Y:S02]  /*4afb0*/  LDL.LU.64 R40, [R1+0x2578] ;  /* 0x0025780001287983 */ /* 0x000ee40000300a00 */
[----:B------:R-:W-:Y:S02]  /*4afc0*/  STL [R1+0x2494], R52 ;  /* 0x0024943401007387 */ /* 0x000fe40000100800 */
[----:B------:R-:W-:Y:S01]  /*4afd0*/  STL.64 [R1+0x360], R56 ;  /* 0x0003603801007387 */ /* 0x000fe20000100a00 */
[----:B------:R0:W-:Y:S04]  /*4afe0*/  STL.64 [R1+0x368], R58 ;  /* 0x0003683a01007387 */ /* 0x0001e80000100a00 */
[----:B0-----:R-:W4:Y:S01]  /*4aff0*/  LDL.LU.64 R58, [R1+0x2570] ;  /* 0x00257000013a7983 */ /* 0x001f220000300a00 */
[----:B------:R-:W4:Y:S01]  /*4b000*/  LDL.LU.64 R56, [R1+0x2568] ;  /* 0x0025680001387983 */ /* 0x000f220000300a00 */
[C---:B------:R-:W-:Y:S01]  /*4b010*/  HMMA.16816.F32.BF16 R48, R44.reuse, R30, R48 ;  /* 0x0000001e2c30723c */ /* 0x040fe20000041830 */
[----:B------:R0:W-:Y:S07]  /*4b020*/  STL.64 [R1+0x2560], R6 ;  /* 0x0025600601007387 */ /* 0x0001ee0000100a00 */
[----:B0-----:R-:W-:Y:S01]  /*4b030*/  HMMA.16816.F32.BF16 R4, R44, R26, R32 ;  /* 0x0000001a2c04723c */ /* 0x001fe20000041820 */
[----:B------:R-:W-:Y:S01]  /*4b040*/  STL [R1+0x2498], R53 ;  /* 0x0024983501007387 */ /* 0x000fe20000100800 */
[----:B------:R3:W-:Y:S11]  /*4b050*/  STL.64 [R1+0x2550], R26 ;  /* 0x0025501a01007387 */ /* 0x0007f60000100a00 */
[----:B------:R-:W-:Y:S02]  /*4b060*/  @!UPT UIADD3 URZ, URZ, URZ, URZ ;  /* 0x0000003f3f3ff290 */ /* 0x000fe4000fffe03f */
[----:B------:R-:W-:Y:S01]  /*4b070*/  STL.64 [R1+0x2d0], R48 ;  /* 0x0002d03001007387 */ /* 0x000fe20000100a00 */
[----:B------:R-:W-:Y:S07]  /*4b080*/  STL.64 [R1+0x2d8], R50 ;  /* 0x0002d83201007387 */ /* 0x000fee0000100a00 */
[----:B------:R-:W-:Y:S01]  /*4b090*/  STL.64 [R1+0x2c0], R4 ;  /* 0x0002c00401007387 */ /* 0x000fe20000100a00 */
[----:B------:R4:W-:Y:S02]  /*4b0a0*/  STL.64 [R1+0x2c8], R6 ;  /* 0x0002c80601007387 */ /* 0x0009e40000100a00 */
[----:B------:R-:W-:Y:S01]  /*4b0b0*/  STL.64 [R1+0x2558], R54 ;  /* 0x0025583601007387 */ /* 0x000fe20000100a00 */
[C---:B---3--:R-:W-:Y:S08]  /*4b0c0*/  HMMA.16816.F32.BF16 R24, R40.reuse, R54, R36 ;  /* 0x000000362818723c */ /* 0x048ff00000041824 */
[C---:B----4-:R-:W-:Y:S11]  /*4b0d0*/  HMMA.16816.F32.BF16 R4, R40.reuse, R22, R56 ;  /* 0x000000162804723c */ /* 0x050ff60000041838 */
[----:B------:R-:W-:Y:S04]  /*4b0e0*/  @!UPT UIADD3 URZ, URZ, URZ, URZ ;  /* 0x0000003f3f3ff290 */ /* 0x000fe8000fffe03f */
[----:B------:R-:W-:Y:S01]  /*4b0f0*/  STL.64 [R1+0x700], R24 ;  /* 0x0007001801007387 */ /* 0x000fe20000100a00 */
[----:B------:R-:W-:Y:S02]  /*4b100*/  STL.64 [R1+0x708], R26 ;  /* 0x0007081a01007387 */ /* 0x000fe40000100a00 */
[----:B------:R-:W3:Y:S05]  /*4b110*/  LDL.LU R44, [R1+0x330] ;  /* 0x00033000012c7983 */ /* 0x000eea0000300800 */
[----:B------:R0:W-:Y:S01]  /*4b120*/  STL.64 [R1+0x6c0], R4 ;  /* 0x0006c00401007387 */ /* 0x0001e20000100a00 */
[----:B------:R1:W-:Y:S02]  /*4b130*/  STL.64 [R1+0x6c8], R6 ;  /* 0x0006c80601007387 */ /* 0x0003e40000100a00 */
[----:B------:R-:W3:Y:S02]  /*4b140*/  LDL.LU R45, [R1+0x334] ;  /* 0x00033400012d7983 */ /* 0x000ee40000300800 */
[----:B------:R-:W3:Y:S01]  /*4b150*/  LDL.LU R46, [R1+0x338] ;  /* 0x00033800012e7983 */ /* 0x000ee20000300800 */
[----:B------:R-:W3:Y:S01]  /*4b160*/  LDL.LU R47, [R1+0x33c] ;  /* 0x00033c00012f7983 */ /* 0x000ee20000300800 */
[----:B------:R-:W4:Y:S02]  /*4b170*/  LDL.LU R36, [R1+0x250] ;  /* 0x0002500001247983 */ /* 0x000f240000300800 */
[----:B------:R-:W4:Y:S02]  /*4b180*/  LDL.LU R37, [R1+0x254] ;  /* 0x0002540001257983 */ /* 0x000f240000300800 */
[----:B------:R-:W4:Y:S01]  /*4b190*/  LDL.LU R38, [R1+0x258] ;  /* 0x0002580001267983 */ /* 0x000f220000300800 */
[----:B------:R-:W4:Y:S01]  /*4b1a0*/  LDL.LU R39, [R1+0x25c] ;  /* 0x00025c0001277983 */ /* 0x000f220000300800 */
[----:B------:R-:W2:Y:S02]  /*4b1b0*/  LDL.LU R56, [R1+0x320] ;  /* 0x0003200001387983 */ /* 0x000ea40000300800 */
[----:B------:R-:W2:Y:S02]  /*4b1c0*/  LDL.LU R57, [R1+0x324] ;  /* 0x0003240001397983 */ /* 0x000ea40000300800 */
[----:B------:R-:W2:Y:S01]  /*4b1d0*/  LDL.LU R58, [R1+0x328] ;  /* 0x00032800013a7983 */ /* 0x000ea20000300800 */
[----:B------:R-:W2:Y:S01]  /*4b1e0*/  LDL.LU R59, [R1+0x32c] ;  /* 0x00032c00013b7983 */ /* 0x000ea20000300800 */
[----:B0-----:R-:W4:Y:S02]  /*4b1f0*/  LDL.LU R4, [R1+0x310] ;  /* 0x0003100001047983 */ /* 0x001f240000300800 */
[----:B------:R-:W4:Y:S02]  /*4b200*/  LDL.LU R5, [R1+0x314] ;  /* 0x0003140001057983 */ /* 0x000f240000300800 */
[----:B-1----:R-:W4:Y:S01]  /*4b210*/  LDL.LU R6, [R1+0x318] ;  /* 0x0003180001067983 */ /* 0x002f220000300800 */
        /* <DEDUP_REMOVED lines=17> */
[C---:B---3--:R-:W-:Y:S08]  /*4b330*/  HMMA.16816.F32.BF16 R44, R40.reuse, R18, R44 ;  /* 0x00000012282c723c */ /* 0x048ff0000004182c */
[C---:B--2---:R-:W-:Y:S08]  /*4b340*/  HMMA.16816.F32.BF16 R56, R40.reuse, R14, R56 ;  /* 0x0000000e2838723c */ /* 0x044ff00000041838 */
[C---:B----4-:R-:W-:Y:S01]  /*4b350*/  HMMA.16816.F32.BF16 R4, R40.reuse, R10, R4 ;  /* 0x0000000a2804723c */ /* 0x050fe20000041804 */
[----:B------:R-:W-:Y:S01]  /*4b360*/  STL.64 [R1+0x2538], R50 ;  /* 0x0025383201007387 */ /* 0x000fe20000100a00 */
[----:B------:R0:W-:Y:S03]  /*4b370*/  STL.64 [R1+0x2530], R48 ;  /* 0x0025303001007387 */ /* 0x0001e60000100a00 */
[----:B0-----:R-:W2:Y:S02]  /*4b380*/  LDL.LU R48, [R1+0x230] ;  /* 0x0002300001307983 */ /* 0x001ea40000300800 */
[----:B------:R0:W-:Y:S02]  /*4b390*/  STL.64 [R1+0x6b0], R44 ;  /* 0x0006b02c01007387 */ /* 0x0001e40000100a00 */
[----:B------:R1:W-:Y:S02]  /*4b3a0*/  STL.64 [R1+0x6b8], R46 ;  /* 0x0006b82e01007387 */ /* 0x0003e40000100a00 */
[----:B------:R-:W2:Y:S01]  /*4b3b0*/  LDL.LU R49, [R1+0x234] ;  /* 0x0002340001317983 */ /* 0x000ea20000300800 */
[----:B------:R-:W2:Y:S01]  /*4b3c0*/  LDL.LU R50, [R1+0x238] ;  /* 0x0002380001327983 */ /* 0x000ea20000300800 */
[----:B------:R-:W2:Y:S03]  /*4b3d0*/  LDL.LU R51, [R1+0x23c] ;  /* 0x00023c0001337983 */ /* 0x000ea60000300800 */
[----:B0-----:R-:W3:Y:S01]  /*4b3e0*/  LDL.LU R44, [R1+0x200] ;  /* 0x00020000012c7983 */ /* 0x001ee20000300800 */
[----:B------:R-:W3:Y:S02]  /*4b3f0*/  LDL.LU R45, [R1+0x204] ;  /* 0x00020400012d7983 */ /* 0x000ee40000300800 */
[----:B-1----:R-:W3:Y:S02]  /*4b400*/  LDL.LU R46, [R1+0x208] ;  /* 0x00020800012e7983 */ /* 0x002ee40000300800 */
[----:B------:R-:W3:Y:S01]  /*4b410*/  LDL.LU R47, [R1+0x20c] ;  /* 0x00020c00012f7983 */ /* 0x000ee20000300800 */
        /* <DEDUP_REMOVED lines=9> */
[----:B------:R-:W-:Y:S01]  /*4b4b0*/  HMMA.16816.F32.BF16 R24, R40, R30, R24 ;  /* 0x0000001e2818723c */ /* 0x000fe20000041818 */
[----:B------:R-:W-:-:S05]  /*4b4c0*/  IMAD.MOV.U32 R28, RZ, RZ, R4 ;  /* 0x000000ffff1c7224 */ /* 0x000fca00078e0004 */
[----:B------:R-:W-:Y:S02]  /*4b4d0*/  STL [R1+0x249c], R28 ;  /* 0x00249c1c01007387 */ /* 0x000fe40000100800 */
[C---:B--2---:R-:W-:Y:S11]  /*4b4e0*/  HMMA.16816.F32.BF16 R52, R40.reuse, R6, R52 ;  /* 0x000000062834723c */ /* 0x044ff60000041834 */
[----:B------:R-:W-:Y:S11]  /*4b4f0*/  @!UPT UIADD3 URZ, URZ, URZ, URZ ;  /* 0x0000003f3f3ff290 */ /* 0x000ff6000fffe03f */
[----:B------:R-:W-:Y:S02]  /*4b500*/  @!UPT UIADD3 URZ, URZ, URZ, URZ ;  /* 0x0000003f3f3ff290 */ /* 0x000fe4000fffe03f */
[----:B------:R-:W-:Y:S01]  /*4b510*/  IMAD.MOV.U32 R29, RZ, RZ, R52 ;  /* 0x000000ffff1d7224 */ /* 0x000fe200078e0034 */
[----:B------:R-:W-:Y:S01]  /*4b520*/  STL.64 [R1+0x2e0], R52 ;  /* 0x0002e03401007387 */ /* 0x000fe20000100a00 */
[----:B------:R0:W-:Y:S03]  /*4b530*/  STL.64 [R1+0x2e8], R54 ;  /* 0x0002e83601007387 */ /* 0x0001e60000100a00 */
[----:B0-----:R-:W2:Y:S01]  /*4b540*/  LDL.LU.64 R54, [R1+0x2558] ;  /* 0x0025580001367983 */ /* 0x001ea20000300a00 */
[----:B------:R-:W-:Y:S02]  /*4b550*/  STL [R1+0x24a0], R29 ;  /* 0x0024a01d01007387 */ /* 0x000fe40000100800 */
[----:B------:R-:W-:Y:S02]  /*4b560*/  STL.64 [R1+0x4a0], R24 ;  /* 0x0004a01801007387 */ /* 0x000fe40000100a00 */
[----:B------:R0:W-:Y:S02]  /*4b570*/  STL.64 [R1+0x4a8], R26 ;  /* 0x0004a81a01007387 */ /* 0x0001e40000100a00 */
        /* <DEDUP_REMOVED lines=11> */
[----:B------:R0:W-:Y:S01]  /*4b630*/  STL.64 [R1+0x2528], R26 ;  /* 0x0025281a01007387 */ /* 0x0001e20000100a00 */
[----:B------:R-:W3:Y:S01]  /*4b640*/  LDL.LU R24, [R1+0x1e0] ;  /* 0x0001e00001187983 */ /* 0x000ee20000300800 */
[C---:B--2---:R-:W-:Y:S08]  /*4b650*/  HMMA.16816.F32.BF16 R32, R36.reuse, R54, R32 ;  /* 0x000000362420723c */ /* 0x044ff00000041820 */
[C---:B------:R-:W-:Y:S11]  /*4b660*/  HMMA.16816.F32.BF16 R48, R36.reuse, R22, R48 ;  /* 0x000000162430723c */ /* 0x040ff60000041830 */
[----:B------:R-:W-:Y:S04]  /*4b670*/  @!UPT UIADD3 URZ, URZ, URZ, URZ ;  /* 0x0000003f3f3ff290 */ /* 0x000fe8000fffe03f */
[----:B------:R1:W-:Y:S01]  /*4b680*/  STL.64 [R1+0x610], R32 ;  /* 0x0006102001007387 */ /* 0x0003e20000100a00 */
[----:B------:R2:W-:Y:S02]  /*4b690*/  STL.64 [R1+0x618], R34 ;  /* 0x0006182201007387 */ /* 0x0005e40000100a00 */
[----:B------:R-:W4:Y:S02]  /*4b6a0*/  LDL.LU R25, [R1+0x1e4] ;  /* 0x0001e40001197983 */ /* 0x000f240000300800 */
[----:B0-----:R-:W4:Y:S01]  /*4b6b0*/  LDL.LU R26, [R1+0x1e8] ;  /* 0x0001e800011a7983 */ /* 0x001f220000300800 */
[----:B------:R-:W4:Y:S04]  /*4b6c0*/  LDL.LU R27, [R1+0x1ec] ;  /* 0x0001ec00011b7983 */ /* 0x000f280000300800 */
[----:B-1----:R-:W4:Y:S01]  /*4b6d0*/  LDL.LU R32, [R1+0xd0] ;  /* 0x0000d00001207983 */ /* 0x002f220000300800 */
[----:B------:R-:W4:Y:S02]  /*4b6e0*/  LDL.LU R33, [R1+0xd4] ;  /* 0x0000d40001217983 */ /* 0x000f240000300800 */
[----:B--2---:R-:W2:Y:S02]  /*4b6f0*/  LDL.LU R34, [R1+0xd8] ;  /* 0x0000d80001227983 */ /* 0x004ea40000300800 */
[----:B------:R-:W2:Y:S01]  /*4b700*/  LDL.LU R35, [R1+0xdc] ;  /* 0x0000dc0001237983 */ /* 0x000ea20000300800 */
        /* <DEDUP_REMOVED lines=8> */
[----:B------:R2:W-:Y:S02]  /*4b790*/  STL.64 [R1+0x5e8], R42 ;  /* 0x0005e82a01007387 */ /* 0x0005e40000100a00 */
[C---:B--2---:R-:W-:Y:S01]  /*4b7a0*/  HMMA.16816.F32.BF16 R40, R36.reuse, R14, R48 ;  /* 0x0000000e2428723c */ /* 0x044fe20000041830 */
[----:B------:R-:W2:Y:S11]  /*4b7b0*/  LDL.LU R48, [R1+0x1a0] ;  /* 0x0001a00001307983 */ /* 0x000eb60000300800 */
[----:B------:R-:W-:Y:S11]  /*4b7c0*/  @!UPT UIADD3 URZ, URZ, URZ, URZ ;  /* 0x0000003f3f3ff290 */ /* 0x000ff6000fffe03f */
[----:B------:R-:W-:Y:S01]  /*4b7d0*/  STL.64 [R1+0x5d0], R40 ;  /* 0x0005d02801007387 */ /* 0x000fe20000100a00 */
[----:B------:R0:W-:Y:S02]  /*4b7e0*/  STL.64 [R1+0x5d8], R42 ;  /* 0x0005d82a01007387 */ /* 0x0001e40000100a00 */
[----:B------:R-:W2:Y:S02]  /*4b7f0*/  LDL.LU R49, [R1+0x1a4] ;  /* 0x0001a40001317983 */ /* 0x000ea40000300800 */
[----:B------:R-:W2:Y:S01]  /*4b800*/  LDL.LU R50, [R1+0x1a8] ;  /* 0x0001a80001327983 */ /* 0x000ea20000300800 */
[----:B------:R-:W2:Y:S01]  /*4b810*/  LDL.LU R51, [R1+0x1ac] ;  /* 0x0001ac0001337983 */ /* 0x000ea20000300800 */
[C---:B0-----:R-:W-:Y:S08]  /*4b820*/  HMMA.16816.F32.BF16 R40, R36.reuse, R10, R44 ;  /* 0x0000000a2428723c */ /* 0x041ff0000004182c */
[C---:B----4-:R-:W-:Y:S11]  /*4b830*/  HMMA.16816.F32.BF16 R24, R36.reuse, R30, R24 ;  /* 0x0000001e2418723c */ /* 0x050ff60000041818 */
[----:B------:R-:W-:Y:S04]  /*4b840*/  @!UPT UIADD3 URZ, URZ, URZ, URZ ;  /* 0x0000003f3f3ff290 */ /* 0x000fe8000fffe03f */
[----:B------:R-:W-:Y:S01]  /*4b850*/  STL.64 [R1+0x410], R40 ;  /* 0x0004102801007387 */ /* 0x000fe20000100a00 */
[----:B------:R-:W-:Y:S02]  /*4b860*/  IMAD.MOV.U32 R45, RZ, RZ, R41 ;  /* 0x000000ffff2d7224 */ /* 0x000fe400078e0029 */
[----:B------:R0:W-:Y:S02]  /*4b870*/  STL.64 [R1+0x418], R42 ;  /* 0x0004182a01007387 */ /* 0x0001e40000100a00 */
[----:B------:R-:W-:Y:S02]  /*4b880*/  IMAD.MOV.U32 R44, RZ, RZ, R40 ;  /* 0x000000ffff2c7224 */ /* 0x000fe400078e0028 */
[C---:B0-----:R-:W-:Y:S03]  /*4b890*/  HMMA.16816.F32.BF16 R40, R36.reuse, R6, R56 ;  /* 0x000000062428723c */ /* 0x041fe60000041838 */
[----:B------:R-:W-:Y:S01]  /*4b8a0*/  STL [R1+0x24a8], R44 ;  /* 0x0024a82c01007387 */ /* 0x000fe20000100800 */
[----:B------:R-:W-:Y:S11]  /*4b8b0*/  STL [R1+0x24a4], R45 ;  /* 0x0024a42d01007387 */ /* 0x000ff60000100800 */
[----:B------:R-:W-:Y:S08]  /*4b8c0*/  @!UPT UIADD3 URZ, URZ, URZ, URZ ;  /* 0x0000003f3f3ff290 */ /* 0x000ff0000fffe03f */
[----:B------:R0:W-:Y:S01]  /*4b8d0*/  STL.64 [R1+0x400], R40 ;  /* 0x0004002801007387 */ /* 0x0001e20000100a00 */
[----:B------:R1:W-:Y:S02]  /*4b8e0*/  STL.64 [R1+0x408], R42 ;  /* 0x0004082a01007387 */ /* 0x0003e40000100a00 */
[----:B------:R-:W-:Y:S02]  /*4b8f0*/  IMAD.MOV.U32 R46, RZ, RZ, R40 ;  /* 0x000000ffff2e7224 */ /* 0x000fe400078e0028 */
[----:B------:R-:W-:Y:S01]  /*4b900*/  IMAD.MOV.U32 R47, RZ, RZ, R41 ;  /* 0x000000ffff2f7224 */ /* 0x000fe200078e0029 */
[----:B0-----:R-:W3:Y:S01]  /*4b910*/  LDL.LU R40, [R1+0x170] ;  /* 0x0001700001287983 */ /* 0x001ee20000300800 */
[----:B------:R-:W3:Y:S02]  /*4b920*/  LDL.LU R41, [R1+0x174] ;  /* 0x0001740001297983 */ /* 0x000ee40000300800 */
[----:B-1----:R-:W3:Y:S02]  /*4b930*/  LDL.LU R42, [R1+0x178] ;  /* 0x00017800012a7983 */ /* 0x002ee40000300800 */
[----:B------:R-:W3:Y:S01]  /*4b940*/  LDL.LU R43, [R1+0x17c] ;  /* 0x00017c00012b7983 */ /* 0x000ee20000300800 */
[----:B------:R-:W4:Y:S01]  /*4b950*/  LDL.LU R56, [R1+0x160] ;  /* 0x0001600001387983 */ /* 0x000f220000300800 */
[----:B------:R-:W4:Y:S02]  /*4b960*/  LDL.LU R57, [R1+0x164] ;  /* 0x0001640001397983 */ /* 0x000f240000300800 */
[----:B------:R-:W4:Y:S02]  /*4b970*/  LDL.LU R58, [R1+0x168] ;  /* 0x00016800013a7983 */ /* 0x000f240000300800 */
[----:B------:R-:W4:Y:S01]  /*4b980*/  LDL.LU R59, [R1+0x16c] ;  /* 0x00016c00013b7983 */ /* 0x000f220000300800 */
[----:B------:R0:W-:Y:S01]  /*4b990*/  STL [R1+0x24b0], R46 ;  /* 0x0024b02e01007387 */ /* 0x0001e20000100800 */
[----:B------:R1:W-:Y:S02]  /*4b9a0*/  STL [R1+0x24ac], R47 ;  /* 0x0024ac2f01007387 */ /* 0x0003e40000100800 */
[----:B------:R-:W2:Y:S02]  /*4b9b0*/  LDL.LU R44, [R1+0x180] ;  /* 0x00018000012c7983 */ /* 0x000ea40000300800 */
[----:B------:R-:W2:Y:S01]  /*4b9c0*/  LDL.LU R45, [R1+0x184] ;  /* 0x00018400012d7983 */ /* 0x000ea20000300800 */
[----:B0-----:R-:W2:Y:S01]  /*4b9d0*/  LDL.LU R46, [R1+0x188] ;  /* 0x00018800012e7983 */ /* 0x001ea20000300800 */
[----:B-1----:R-:W2:Y:S02]  /*4b9e0*/  LDL.LU R47, [R1+0x18c] ;  /* 0x00018c00012f7983 */ /* 0x002ea40000300800 */
        /* <DEDUP_REMOVED lines=14> */
[----:B------:R-:W3:Y:S02]  /*4bad0*/  LDL.LU R24, [R1+0x1b0] ;  /* 0x0001b00001187983 */ /* 0x000ee40000300800 */
[----:B------:R-:W3:Y:S01]  /*4bae0*/  LDL.LU R25, [R1+0x1b4] ;  /* 0x0001b40001197983 */ /* 0x000ee20000300800 */
[----:B0-----:R-:W3:Y:S01]  /*4baf0*/  LDL.LU R26, [R1+0x1b8] ;  /* 0x0001b800011a7983 */ /* 0x001ee20000300800 */
[----:B------:R-:W3:Y:S01]  /*4bb00*/  LDL.LU R27, [R1+0x1bc] ;  /* 0x0001bc00011b7983 */ /* 0x000ee20000300800 */
[C---:B--2---:R-:W-:Y:S08]  /*4bb10*/  HMMA.16816.F32.BF16 R48, R32.reuse, R22, R48 ;  /* 0x000000162030723c */ /* 0x044ff00000041830 */
[C---:B---3--:R-:W-:Y:S11]  /*4bb20*/  HMMA.16816.F32.BF16 R24, R32.reuse, R54, R24 ;  /* 0x000000362018723c */ /* 0x048ff60000041818 */
[----:B------:R-:W-:Y:S11]  /*4bb30*/  @!UPT UIADD3 URZ, URZ, URZ, URZ ;  /* 0x0000003f3f3ff290 */ /* 0x000ff6000fffe03f */
[----:B------:R-:W-:Y:S01]  /*4bb40*/  @!UPT UIADD3 URZ, URZ, URZ, URZ ;  /* 0x0000003f3f3ff290 */ /* 0x000fe2000fffe03f */
[----:B------:R0:W-:Y:S01]  /*4bb50*/  STL.64 [R1+0x710], R24 ;  /* 0x0007101801007387 */ /* 0x0001e20000100a00 */
[----:B------:R1:W-:Y:S03]  /*4bb60*/  STL.64 [R1+0x718], R26 ;  /* 0x0007181a01007387 */ /* 0x0003e60000100a00 */
[----:B0-----:R-:W2:Y:S01]  /*4bb70*/  LDL.LU R24, [R1+0x150] ;  /* 0x0001500001187983 */ /* 0x001ea20000300800 */
[----:B------:R0:W-:Y:S02]  /*4bb80*/  STL.64 [R1+0x6f0], R48 ;  /* 0x0006f03001007387 */ /* 0x0001e40000100a00 */
[----:B------:R3:W-:Y:S02]  /*4bb90*/  STL.64 [R1+0x6f8], R50 ;  /* 0x0006f83201007387 */ /* 0x0007e40000100a00 */
[----:B------:R-:W2:Y:S01]  /*4bba0*/  LDL.LU R25, [R1+0x154] ;  /* 0x0001540001197983 */ /* 0x000ea20000300800 */
[----:B-1----:R-:W2:Y:S01]  /*4bbb0*/  LDL.LU R26, [R1+0x158] ;  /* 0x00015800011a7983 */ /* 0x002ea20000300800 */
[----:B------:R-:W2:Y:S03]  /*4bbc0*/  LDL.LU R27, [R1+0x15c] ;  /* 0x00015c00011b7983 */ /* 0x000ea60000300800 */
[----:B0-----:R-:W2:Y:S01]  /*4bbd0*/  LDL.LU R48, [R1+0x80] ;  /* 0x0000800001307983 */ /* 0x001ea20000300800 */
[----:B------:R-:W2:Y:S02]  /*4bbe0*/  LDL.LU R49, [R1+0x84] ;  /* 0x0000840001317983 */ /* 0x000ea40000300800 */
[----:B---3--:R-:W3:Y:S02]  /*4bbf0*/  LDL.LU R50, [R1+0x88] ;  /* 0x0000880001327983 */ /* 0x008ee40000300800 */
[----:B------:R-:W3:Y:S01]  /*4bc00*/  LDL.LU R51, [R1+0x8c] ;  /* 0x00008c0001337983 */ /* 0x000ee20000300800 */
[----:B------:R0:W-:Y:S01]  /*4bc10*/  STL.64 [R1+0x24f0], R22 ;  /* 0x0024f01601007387 */ /* 0x0001e20000100a00 */
[----:B------:R1:W-:Y:S01]  /*4bc20*/  STL.64 [R1+0x24e0], R18 ;  /* 0x0024e01201007387 */ /* 0x0003e20000100a00 */
[C---:B0-----:R-:W-:Y:S08]  /*4bc30*/  HMMA.16816.F32.BF16 R20, R32.reuse, R18, R36 ;  /* 0x000000122014723c */ /* 0x041ff00000041824 */
[C---:B-1----:R-:W-:Y:S08]  /*4bc40*/  HMMA.16816.F32.BF16 R16, R32.reuse, R14, R44 ;  /* 0x0000000e2010723c */ /* 0x042ff0000004182c */
[C---:B------:R-:W-:Y:S08]  /*4bc50*/  HMMA.16816.F32.BF16 R36, R32.reuse, R10, R40 ;  /* 0x0000000a2024723c */ /* 0x040ff00000041828 */
[----:B----4-:R-:W-:Y:S01]  /*4bc60*/  HMMA.16816.F32.BF16 R44, R32, R6, R56 ;  /* 0x00000006202c723c */ /* 0x010fe20000041838 */
[----:B------:R0:W-:Y:S01]  /*4bc70*/  STL.64 [R1+0x6e0], R20 ;  /* 0x0006e01401007387 */ /* 0x0001e20000100a00 */
[----:B------:R1:W-:Y:S03]  /*4bc80*/  STL.64 [R1+0x6e8], R22 ;  /* 0x0006e81601007387 */ /* 0x0003e60000100a00 */
[----:B0-----:R-:W4:Y:S02]  /*4bc90*/  LDL.LU R20, [R1+0x60] ;  /* 0x0000600001147983 */ /* 0x001f240000300800 */
[----:B------:R0:W-:Y:S02]  /*4bca0*/  STL.64 [R1+0x6d0], R16 ;  /* 0x0006d01001007387 */ /* 0x0001e40000100a00 */
[----:B------:R0:W-:Y:S02]  /*4bcb0*/  STL.64 [R1+0x6d8], R18 ;  /* 0x0006d81201007387 */ /* 0x0001e40000100a00 */
[----:B------:R-:W4:Y:S01]  /*4bcc0*/  LDL.LU R21, [R1+0x64] ;  /* 0x0000640001157983 */ /* 0x000f220000300800 */
[----:B-1----:R-:W4:Y:S01]  /*4bcd0*/  LDL.LU R22, [R1+0x68] ;  /* 0x0000680001167983 */ /* 0x002f220000300800 */
[----:B------:R-:W4:Y:S03]  /*4bce0*/  LDL.LU R23, [R1+0x6c] ;  /* 0x00006c0001177983 */ /* 0x000f260000300800 */
[----:B0-----:R-:W3:Y:S01]  /*4bcf0*/  LDL.LU R16, [R1+0x50] ;  /* 0x0000500001107983 */ /* 0x001ee20000300800 */
[----:B------:R-:W3:Y:S02]  /*4bd00*/  LDL.LU R17, [R1+0x54] ;  /* 0x0000540001117983 */ /* 0x000ee40000300800 */
[----:B------:R-:W3:Y:S02]  /*4bd10*/  LDL.LU R18, [R1+0x58] ;  /* 0x0000580001127983 */ /* 0x000ee40000300800 */
[----:B------:R-:W3:Y:S01]  /*4bd20*/  LDL.LU R19, [R1+0x5c] ;  /* 0x00005c0001137983 */ /* 0x000ee20000300800 */
[----:B------:R-:W-:Y:S01]  /*4bd30*/  STL.64 [R1+0x4e0], R36 ;  /* 0x0004e02401007387 */ /* 0x000fe20000100a00 */
[----:B------:R-:W-:Y:S02]  /*4bd40*/  STL.64 [R1+0x4e8], R38 ;  /* 0x0004e82601007387 */ /* 0x000fe40000100a00 */
[----:B------:R-:W-:Y:S02]  /*4bd50*/  STL.64 [R1+0x4c0], R44 ;  /* 0x0004c02c01007387 */ /* 0x000fe40000100a00 */
[----:B------:R-:W-:Y:S01]  /*4bd60*/  STL.64 [R1+0x4c8], R46 ;  /* 0x0004c82e01007387 */ /* 0x000fe20000100a00 */
[----:B------:R0:W-:Y:S01]  /*4bd70*/  STL.64 [R1+0x24d0], R6 ;  /* 0x0024d00601007387 */ /* 0x0001e20000100a00 */
[----:B------:R-:W3:Y:S02]  /*4bd80*/  LDL.LU R4, [R1+0x20] ;  /* 0x0000200001047983 */ /* 0x000ee40000300800 */
[----:B------:R-:W3:Y:S02]  /*4bd90*/  LDL.LU R5, [R1+0x24] ;  /* 0x0000240001057983 */ /* 0x000ee40000300800 */
[----:B------:R-:W-:-:S02]  /*4bda0*/  IMAD.MOV.U32 R59, RZ, RZ, R3 ;  /* 0x000000ffff3b7224 */ /* 0x000fc400078e0003 */
[----:B------:R-:W-:Y:S01]  /*4bdb0*/  IMAD.MOV.U32 R41, RZ, RZ, R46 ;  /* 0x000000ffff297224 */ /* 0x000fe200078e002e */
[----:B0-----:R-:W3:Y:S01]  /*4bdc0*/  LDL.LU R6, [R1+0x28] ;  /* 0x0000280001067983 */ /* 0x001ee20000300800 */
[----:B------:R-:W3:Y:S02]  /*4bdd0*/  LDL.LU R7, [R1+0x2c] ;  /* 0x00002c0001077983 */ /* 0x000ee40000300800 */
[----:B------:R-:W3:Y:S02]  /*4bde0*/  LDL.LU R56, [R1] ;  /* 0x0000000001387983 */ /* 0x000ee40000300800 */
[----:B------:R-:W3:Y:S01]  /*4bdf0*/  LDL.LU R57, [R1+0x4] ;  /* 0x0000040001397983 */ /* 0x000ee20000300800 */
[----:B------:R-:W3:Y:S01]  /*4be00*/  LDL.LU R58, [R1+0x8] ;  /* 0x00000800013a7983 */ /* 0x000ee20000300800 */
[----:B------:R-:W3:Y:S02]  /*4be10*/  LDL.LU R3, [R1+0x2510] ;  /* 0x0025100001037983 */ /* 0x000ee40000300800 */
[----:B------:R-:W3:Y:S01]  /*4be20*/  LDL.LU.64 R46, [R1+0x558] ;  /* 0x00055800012e7983 */ /* 0x000ee20000300a00 */
[C---:B--2---:R-:W-:Y:S11]  /*4be30*/  HMMA.16816.F32.BF16 R24, R32.reuse, R30, R24 ;  /* 0x0000001e2018723c */ /* 0x044ff60000041818 */
[----:B------:R-:W-:Y:S11]  /*4be40*/  @!UPT UIADD3 URZ, URZ, URZ, URZ ;  /* 0x0000003f3f3ff290 */ /* 0x000ff6000fffe03f */
[----:B------:R-:W-:Y:S01]  /*4be50*/  @!UPT UIADD3 URZ, URZ, URZ, URZ ;  /* 0x0000003f3f3ff290 */ /* 0x000fe2000fffe03f */
[----:B------:R-:W-:Y:S01]  /*4be60*/  STL.64 [R1+0x4b0], R24 ;  /* 0x0004b01801007387 */ /* 0x000fe20000100a00 */
[----:B------:R-:W-:Y:S02]  /*4be70*/  IMAD.MOV.U32 R42, RZ, RZ, R26 ;  /* 0x000000ffff2a7224 */ /* 0x000fe400078e001a */
[----:B------:R0:W-:Y:S02]  /*4be80*/  STL.64 [R1+0x4b8], R26 ;  /* 0x0004b81a01007387 */ /* 0x0001e40000100a00 */
[----:B0-----:R-:W3:Y:S02]  /*4be90*/  LDL.LU.64 R26, [R1+0x2508] ;  /* 0x00250800011a7983 */ /* 0x001ee40000300a00 */
[----:B---3--:R-:W-:Y:S02]  /*4bea0*/  HMMA.16816.F32.BF16 R32, R32, R26, R48 ;  /* 0x0000001a2020723c */ /* 0x008fe40000041830 */
[----:B------:R-:W4:Y:S01]  /*4beb0*/  LDL.LU.64 R50, [R1+0x2500] ;  /* 0x0025000001327983 */ /* 0x000f220000300a00 */
[----:B------:R-:W4:Y:S11]  /*4bec0*/  LDL.LU.64 R48, [R1+0x24f8] ;  /* 0x0024f80001307983 */ /* 0x000f360000300a00 */
[----:B------:R-:W-:Y:S09]  /*4bed0*/  @!UPT UIADD3 URZ, URZ, URZ, URZ ;  /* 0x0000003f3f3ff290 */ /* 0x000ff2000fffe03f */
[----:B------:R0:W-:Y:S01]  /*4bee0*/  STL.64 [R1+0x490], R32 ;  /* 0x0004902001007387 */ /* 0x0001e20000100a00 */
[----:B------:R1:W-:Y:S02]  /*4bef0*/  STL.64 [R1+0x498], R34 ;  /* 0x0004982201007387 */ /* 0x0003e40000100a00 */
[----:B------:R-:W-:Y:S02]  /*4bf00*/  IMAD.MOV.U32 R39, RZ, RZ, R32 ;  /* 0x000000ffff277224 */ /* 0x000fe400078e0020 */
[----:B------:R-:W-:Y:S01]  /*4bf10*/  IMAD.MOV.U32 R43, RZ, RZ, R34 ;  /* 0x000000ffff2b7224 */ /* 0x000fe200078e0022 */
[----:B0-----:R-:W2:Y:S01]  /*4bf20*/  LDL.LU R32, [R1+0x30] ;  /* 0x0000300001207983 */ /* 0x001ea20000300800 */
[----:B------:R-:W2:Y:S02]  /*4bf30*/  LDL.LU R33, [R1+0x34] ;  /* 0x0000340001217983 */ /* 0x000ea40000300800 */
[----:B-1----:R-:W2:Y:S02]  /*4bf40*/  LDL.LU R34, [R1+0x38] ;  /* 0x0000380001227983 */ /* 0x002ea40000300800 */
[----:B------:R-:W2:Y:S01]  /*4bf50*/  LDL.LU R35, [R1+0x3c] ;  /* 0x00003c0001237983 */ /* 0x000ea20000300800 */
[C---:B----4-:R-:W-:Y:S01]  /*4bf60*/  HMMA.16816.F32.BF16 R52, R48.reuse, R54, R20 ;  /* 0x000000363034723c */ /* 0x050fe20000041814 */
[----:B------:R-:W3:Y:S11]  /*4bf70*/  LDL.LU.64 R22, [R1+0x24f0] ;  /* 0x0024f00001167983 */ /* 0x000ef60000300a00 */
[----:B------:R-:W-:Y:S11]  /*4bf80*/  @!UPT UIADD3 URZ, URZ, URZ, URZ ;  /* 0x0000003f3f3ff290 */ /* 0x000ff6000fffe03f */
[----:B------:R0:W-:Y:S01]  /*4bf90*/  STL.64 [R1+0x600], R52 ;  /* 0x0006003401007387 */ /* 0x0001e20000100a00 */
[----:B------:R1:W-:Y:S03]  /*4bfa0*/  STL.64 [R1+0x608], R54 ;  /* 0x0006083601007387 */ /* 0x0003e60000100a00 */
[----:B0-----:R-:W4:Y:S01]  /*4bfb0*/  LDL.LU R52, [R1+0x40] ;  /* 0x0000400001347983 */ /* 0x001f220000300800 */
[----:B------:R-:W4:Y:S02]  /*4bfc0*/  LDL.LU R53, [R1+0x44] ;  /* 0x0000440001357983 */ /* 0x000f240000300800 */
[----:B-1----:R-:W4:Y:S02]  /*4bfd0*/  LDL.LU R54, [R1+0x48] ;  /* 0x0000480001367983 */ /* 0x002f240000300800 */
[----:B------:R-:W-:Y:S02]  /*4bfe0*/  IMAD.MOV.U32 R55, RZ, RZ, R3 ;  /* 0x000000ffff377224 */ /* 0x000fe400078e0003 */
[----:B------:R-:W4:Y:S01]  /*4bff0*/  LDL.LU R3, [R1+0x24e8] ;  /* 0x0024e80001037983 */ /* 0x000f220000300800 */
[C---:B---3--:R-:W-:Y:S03]  /*4c000*/  HMMA.16816.F32.BF16 R20, R48.reuse, R22, R16 ;  /* 0x000000163014723c */ /* 0x048fe60000041810 */
[----:B------:R-:W4:Y:S05]  /*4c010*/  LDL.LU.64 R18, [R1+0x24e0] ;  /* 0x0024e00001127983 */ /* 0x000f2a0000300a00 */
[C---:B--2---:R-:W-:Y:S08]  /*4c020*/  HMMA.16816.F32.BF16 R12, R48.reuse, R14, R32 ;  /* 0x0000000e300c723c */ /* 0x044ff00000041820 */
[----:B------:R-:W-:Y:S07]  /*4c030*/  HMMA.16816.F32.BF16 R4, R48, R10, R4 ;  /* 0x0000000a3004723c */ /* 0x000fee0000041804 */
[----:B------:R-:W-:Y:S01]  /*4c040*/  STL.64 [R1+0x5a0], R20 ;  /* 0x0005a01401007387 */ /* 0x000fe20000100a00 */
[----:B------:R4:W-:Y:S02]  /*4c050*/  STL.64 [R1+0x5a8], R22 ;  /* 0x0005a81601007387 */ /* 0x0009e40000100a00 */
[----:B------:R-:W-:-:S02]  /*4c060*/  IMAD.MOV.U32 R16, RZ, RZ, R2 ;  /* 0x000000ffff107224 */ /* 0x000fc400078e0002 */
[----:B------:R-:W2:Y:S01]  /*4c070*/  LDL.LU R2, [R1+0x24dc] ;  /* 0x0024dc0001027983 */ /* 0x000ea20000300800 */
[----:B------:R-:W-:Y:S02]  /*4c080*/  IMAD.MOV.U32 R17, RZ, RZ, R0 ;  /* 0x000000ffff117224 */ /* 0x000fe400078e0000 */
[----:B------:R-:W-:-:S09]  /*4c090*/  IMAD.MOV.U32 R37, RZ, RZ, R44 ;  /* 0x000000ffff257224 */ /* 0x000fd200078e002c */
[----:B------:R-:W-:Y:S02]  /*4c0a0*/  IMAD.MOV.U32 R33, RZ, RZ, R7 ;  /* 0x000000ffff217224 */ /* 0x000fe400078e0007 */
[----:B------:R-:W-:Y:S01]  /*4c0b0*/  IMAD.MOV.U32 R32, RZ, RZ, R6 ;  /* 0x000000ffff207224 */ /* 0x000fe200078e0006 */
[----:B----4-:R-:W-:Y:S07]  /*4c0c0*/  HMMA.16816.F32.BF16 R20, R48, R18, R52 ;  /* 0x000000123014723c */ /* 0x010fee0000041834 */
[----:B------:R-:W-:-:S02]  /*4c0d0*/  IMAD.MOV.U32 R18, RZ, RZ, R9 ;  /* 0x000000ffff127224 */ /* 0x000fc400078e0009 */
[----:B------:R-:W-:Y:S11]  /*4c0e0*/  IMAD.MOV.U32 R19, RZ, RZ, R8 ;  /* 0x000000ffff137224 */ /* 0x000ff600078e0008 */
[----:B------:R-:W-:Y:S03]  /*4c0f0*/  @!UPT UIADD3 URZ, URZ, URZ, URZ ;  /* 0x0000003f3f3ff290 */ /* 0x000fe6000fffe03f */
[----:B------:R0:W-:Y:S01]  /*4c100*/  STL.64 [R1+0x560], R20 ;  /* 0x0005601401007387 */ /* 0x0001e20000100a00 */
[----:B------:R-:W-:Y:S02]  /*4c110*/  STL.64 [R1+0x568], R22 ;  /* 0x0005681601007387 */ /* 0x000fe40000100a00 */
[----:B------:R-:W3:Y:S02]  /*4c120*/  LDL.LU R0, [R1+0x24d8] ;  /* 0x0024d80001007983 */ /* 0x000ee40000300800 */
[----:B------:R-:W4:Y:S01]  /*4c130*/  LDL.LU.64 R44, [R1+0x550] ;  /* 0x00055000012c7983 */ /* 0x000f220000300a00 */
[----:B------:R-:W2:Y:S01]  /*4c140*/  LDL.LU.64 R8, [R1+0x548] ;  /* 0x0005480001087983 */ /* 0x000ea20000300a00 */
[----:B------:R-:W-:Y:S02]  /*4c150*/  STL.64 [R1+0x500], R12 ;  /* 0x0005000c01007387 */ /* 0x000fe40000100a00 */
[----:B------:R-:W-:Y:S02]  /*4c160*/  STL.64 [R1+0x508], R14 ;  /* 0x0005080e01007387 */ /* 0x000fe40000100a00 */
[----:B------:R-:W2:Y:S01]  /*4c170*/  LDL.LU.64 R52, [R1+0x540] ;  /* 0x0005400001347983 */ /* 0x000ea20000300a00 */
[----:B0-----:R-:W2:Y:S01]  /*4c180*/  LDL.LU R21, [R1+0xb60] ;  /* 0x000b600001157983 */ /* 0x001ea20000300800 */
[----:B------:R-:W-:Y:S02]  /*4c190*/  STL.64 [R1+0x3f0], R4 ;  /* 0x0003f00401007387 */ /* 0x000fe40000100a00 */
[----:B------:R0:W-:Y:S02]  /*4c1a0*/  STL.64 [R1+0x3f8], R6 ;  /* 0x0003f80601007387 */ /* 0x0001e40000100a00 */
[----:B0-----:R-:W2:Y:S01]  /*4c1b0*/  LDL.LU.64 R6, [R1+0x24d0] ;  /* 0x0024d00001067983 */ /* 0x001ea20000300a00 */
[----:B------:R-:W-:-:S02]  /*4c1c0*/  IMAD.MOV.U32 R15, RZ, RZ, R5 ;  /* 0x000000ffff0f7224 */ /* 0x000fc400078e0005 */
[----:B------:R-:W-:Y:S01]  /*4c1d0*/  IMAD.MOV.U32 R14, RZ, RZ, R4 ;  /* 0x000000ffff0e7224 */ /* 0x000fe200078e0004 */
[C---:B------:R-:W-:Y:S01]  /*4c1e0*/  HMMA.16816.F32.BF16 R56, R48.reuse, R30, R56 ;  /* 0x0000001e3038723c */ /* 0x040fe20000041838 */
[----:B------:R-:W3:Y:S11]  /*4c1f0*/  LDL.LU R13, [R1+0x2178] ;  /* 0x00217800010d7983 */ /* 0x000ef60000300800 */
[----:B------:R-:W-:Y:S11]  /*4c200*/  @!UPT UIADD3 URZ, URZ, URZ, URZ ;  /* 0x0000003f3f3ff290 */ /* 0x000ff6000fffe03f */
[----:B------:R-:W-:Y:S01]  /*4c210*/  @!UPT UIADD3 URZ, URZ, URZ, URZ ;  /* 0x0000003f3f3ff290 */ /* 0x000fe2000fffe03f */
[----:B------:R-:W-:Y:S02]  /*4c220*/  IMAD.MOV.U32 R31, RZ, RZ, R59 ;  /* 0x000000ffff1f7224 */ /* 0x000fe400078e003b */
[----:B------:R-:W-:Y:S02]  /*4c230*/  IMAD.MOV.U32 R30, RZ, RZ, R58 ;  /* 0x000000ffff1e7224 */ /* 0x000fe400078e003a */
[----:B------:R-:W-:Y:S02]  /*4c240*/  IMAD.MOV.U32 R23, RZ, RZ, R57 ;  /* 0x000000ffff177224 */ /* 0x000fe400078e0039 */
[----:B------:R-:W-:Y:S01]  /*4c250*/  IMAD.MOV.U32 R22, RZ, RZ, R56 ;  /* 0x000000ffff167224 */ /* 0x000fe200078e0038 */
[----:B--2---:R-:W-:Y:S11]  /*4c260*/  HMMA.16816.F32.BF16 R4, R48, R6, R16 ;  /* 0x000000063004723c */ /* 0x004ff60000041810 */
[----:B------:R-:W-:Y:S11]  /*4c270*/  @!UPT UIADD3 URZ, URZ, URZ, URZ ;  /* 0x0000003f3f3ff290 */ /* 0x000ff6000fffe03f */
[----:B------:R-:W-:Y:S01]  /*4c280*/  @!UPT UIADD3 URZ, URZ, URZ, URZ ;  /* 0x0000003f3f3ff290 */ /* 0x000fe2000fffe03f */
[----:B------:R-:W-:Y:S01]  /*4c290*/  STL.64 [R1+0x2b0], R4 ;  /* 0x0002b00401007387 */ /* 0x000fe20000100a00 */
[----:B------:R-:W-:Y:S02]  /*4c2a0*/  STL.64 [R1+0x2b8], R6 ;  /* 0x0002b80601007387 */ /* 0x000fe40000100a00 */
[----:B------:R-:W2:Y:S02]  /*4c2b0*/  LDL.LU R20, [R1+0x2170] ;  /* 0x0021700001147983 */ /* 0x000ea40000300800 */
[----:B------:R-:W2:Y:S01]  /*4c2c0*/  LDL.LU R17, [R1+0x2168] ;  /* 0x0021680001117983 */ /* 0x000ea20000300800 */
[----:B------:R-:W2:Y:S01]  /*4c2d0*/  LDL.LU R16, [R1+0x2160] ;  /* 0x0021600001107983 */ /* 0x000ea20000300800 */
[----:B------:R-:W-:Y:S02]  /*4c2e0*/  STL.64 [R1+0x3d0], R56 ;  /* 0x0003d03801007387 */ /* 0x000fe40000100a00 */
[----:B------:R0:W-:Y:S02]  /*4c2f0*/  STL.64 [R1+0x3d8], R58 ;  /* 0x0003d83a01007387 */ /* 0x0001e40000100a00 */
[----:B0-----:R-:W2:Y:S01]  /*4c300*/  LDL.LU.64 R58, [R1+0x24c8] ;  /* 0x0024c800013a7983 */ /* 0x001ea20000300a00 */
[----:B------:R-:W2:Y:S02]  /*4c310*/  LDL.LU.64 R56, [R1+0x24c0] ;  /* 0x0024c00001387983 */ /* 0x000ea40000300a00 */
[----:B------:R-:W2:Y:S02]  /*4c320*/  LDL R28, [R1+0x2358] ;  /* 0x00235800011c7983 */ /* 0x000ea40000100800 */
[----:B------:R-:W-:-:S02]  /*4c330*/  IMAD.MOV.U32 R55, RZ, RZ, c[0x0][0x188] ;  /* 0x00006200ff377624 */ /* 0x000fc400078e00ff */
[----:B------:R-:W-:Y:S02]  /*4c340*/  IMAD.MOV.U32 R35, RZ, RZ, R7 ;  /* 0x000000ffff237224 */ /* 0x000fe400078e0007 */
[----:B------:R-:W-:Y:S01]  /*4c350*/  IMAD.MOV.U32 R18, RZ, RZ, R4 ;  /* 0x000000ffff127224 */ /* 0x000fe200078e0004 */
[----:B------:R-:W2:Y:S01]  /*4c360*/  LDL.LU R25, [R1+0x2158] ;  /* 0x0021580001197983 */ /* 0x000ea20000300800 */
[----:B------:R-:W-:Y:S02]  /*4c370*/  IMAD.SHL.U32 R55, R55, 0x80, RZ ;  /* 0x0000008037377824 */ /* 0x000fe400078e00ff */
[----:B------:R-:W2:Y:S02]  /*4c380*/  LDL.LU R12, [R1+0x2150] ;  /* 0x00215000010c7983 */ /* 0x000ea40000300800 */
[----:B------:R-:W-:-:S05]  /*4c390*/  IMAD.SHL.U32 R55, R55, 0x2, RZ ;  /* 0x0000000237377824 */ /* 0x000fca00078e00ff */
[-C--:B------:R-:W-:Y:S02]  /*4c3a0*/  IADD3 R4, P0, R46, R55.reuse, RZ ;  /* 0x000000372e047210 */ /* 0x080fe40007f1e0ff */
[----:B----4-:R-:W-:-:S03]  /*4c3b0*/  IADD3 R7, P1, R44, R55, RZ ;  /* 0x000000372c077210 */ /* 0x010fc60007f3e0ff */
[--C-:B---3--:R-:W-:Y:S02]  /*4c3c0*/  IMAD.X R10, R47, 0x1, R0.reuse, P0 ;  /* 0x000000012f0a7824 */ /* 0x108fe400000e0600 */
[----:B------:R-:W-:Y:S02]  /*4c3d0*/  IMAD.X R11, R45, 0x1, R0, P1 ;  /* 0x000000012d0b7824 */ /* 0x000fe400008e0600 */
[----:B------:R-:W-:Y:S02]  /*4c3e0*/  IMAD.MOV.U32 R40, RZ, RZ, R38 ;  /* 0x000000ffff287224 */ /* 0x000fe400078e0026 */
[----:B------:R-:W-:Y:S02]  /*4c3f0*/  IMAD.MOV.U32 R38, RZ, RZ, R24 ;  /* 0x000000ffff267224 */ /* 0x000fe400078e0018 */
[----:B------:R-:W3:Y:S01]  /*4c400*/  LDL.LU R24, [R1+0x2174] ;  /* 0x0021740001187983 */ /* 0x000ee20000300800 */
[----:B------:R-:W4:Y:S02]  /*4c410*/  LDL.LU R61, [R1+0x2148] ;  /* 0x00214800013d7983 */ /* 0x000f240000300800 */
[----:B------:R-:W3:Y:S02]  /*4c420*/  LDL.LU R60, [R1+0x216c] ;  /* 0x00216c00013c7983 */ /* 0x000ee40000300800 */
[----:B------:R-:W-:Y:S01]  /*4c430*/  IMAD.MOV.U32 R19, RZ, RZ, R5 ;  /* 0x000000ffff137224 */ /* 0x000fe200078e0005 */
[----:B------:R-:W-:-:S02]  /*4c440*/  IADD3 R5, P0, R8, R55, RZ ;  /* 0x0000003708057210 */ /* 0x000fc40007f1e0ff */
[----:B------:R-:W-:Y:S02]  /*4c450*/  IADD3 R21, R21, 0x1, RZ ;  /* 0x0000000115157810 */ /* 0x000fe40007ffe0ff */
[-C--:B------:R-:W-:Y:S01]  /*4c460*/  IADD3 R13, P6, R13, R55.reuse, RZ ;  /* 0x000000370d0d7210 */ /* 0x080fe20007fde0ff */
[----:B------:R-:W-:Y:S01]  /*4c470*/  IMAD.X R8, R9, 0x1, R0, P0 ;  /* 0x0000000109087824 */ /* 0x000fe200000e0600 */
[----:B--2---:R-:W-:Y:S01]  /*4c480*/  HMMA.16816.F32.BF16 R44, R48, R26, R56 ;  /* 0x0000001a302c723c */ /* 0x004fe20000041838 */
[----:B------:R-:W-:Y:S11]  /*4c490*/  ISETP.NE.U32.AND P0, PT, R21, R28, PT ;  /* 0x0000001c1500720c */ /* 0x000ff60003f05070 */
[----:B------:R-:W-:Y:S11]  /*4c4a0*/  @!UPT UIADD3 URZ, URZ, URZ, URZ ;  /* 0x0000003f3f3ff290 */ /* 0x000ff6000fffe03f */
[----:B------:R-:W-:Y:S01]  /*4c4b0*/  STL.64 [R1+0x3e0], R44 ;  /* 0x0003e02c01007387 */ /* 0x000fe20000100a00 */
[----:B------:R-:W-:Y:S02]  /*4c4c0*/  STL.64 [R1+0x3e8], R46 ;  /* 0x0003e82e01007387 */ /* 0x000fe40000100a00 */
[----:B------:R0:W-:Y:S02]  /*4c4d0*/  STL [R1+0xb60], R21 ;  /* 0x000b601501007387 */ /* 0x0001e40000100800 */
[----:B0-----:R-:W2:Y:S01]  /*4c4e0*/  LDL.LU R21, [R1+0x2140] ;  /* 0x0021400001157983 */ /* 0x001ea20000300800 */
[----:B------:R0:W-:Y:S03]  /*4c4f0*/  STL [R1+0x2178], R13 ;  /* 0x0021780d01007387 */ /* 0x0001e60000100800 */
[----:B0-----:R-:W2:Y:S01]  /*4c500*/  LDL.LU R13, [R1+0x2164] ;  /* 0x00216400010d7983 */ /* 0x001ea20000300800 */
[----:B------:R-:W-:Y:S01]  /*4c510*/  IMAD.MOV.U32 R34, RZ, RZ, R6 ;  /* 0x000000ffff227224 */ /* 0x000fe200078e0006 */
[----:B------:R-:W-:-:S02]  /*4c520*/  IADD3 R6, P2, R52, R55, RZ ;  /* 0x0000003734067210 */ /* 0x000fc40007f5e0ff */
[-C--:B------:R-:W-:Y:S01]  /*4c530*/  IADD3 R20, P1, R20, R55.reuse, RZ ;  /* 0x0000003714147210 */ /* 0x080fe20007f3e0ff */
[----:B------:R-:W2:Y:S01]  /*4c540*/  LDL.LU R56, [R1+0x2138] ;  /* 0x0021380001387983 */ /* 0x000ea20000300800 */
[----:B------:R-:W2:Y:S02]  /*4c550*/  LDL.LU R57, [R1+0x215c] ;  /* 0x00215c0001397983 */ /* 0x000ea40000300800 */
[----:B------:R-:W-:Y:S01]  /*4c560*/  IMAD.X R9, R53, 0x1, R0, P2 ;  /* 0x0000000135097824 */ /* 0x000fe200010e0600 */
[-C--:B------:R-:W-:Y:S01]  /*4c570*/  IADD3 R17, P2, R17, R55.reuse, RZ ;  /* 0x0000003711117210 */ /* 0x080fe20007f5e0ff */
[----:B------:R-:W-:Y:S01]  /*4c580*/  STL [R1+0x2170], R20 ;  /* 0x0021701401007387 */ /* 0x000fe20000100800 */
[----:B------:R-:W2:Y:S01]  /*4c590*/  LDL.LU R52, [R1+0x2130] ;  /* 0x0021300001347983 */ /* 0x000ea20000300800 */
[-C--:B------:R-:W-:Y:S02]  /*4c5a0*/  IADD3 R16, P3, R16, R55.reuse, RZ ;  /* 0x0000003710107210 */ /* 0x080fe40007f7e0ff */
[----:B------:R0:W-:Y:S01]  /*4c5b0*/  STL [R1+0x2168], R17 ;  /* 0x0021681101007387 */ /* 0x0001e20000100800 */
[----:B------:R-:W-:-:S03]  /*4c5c0*/  IADD3 R12, P5, R12, R55, RZ ;  /* 0x000000370c0c7210 */ /* 0x000fc60007fbe0ff */
[----:B0-----:R-:W2:Y:S01]  /*4c5d0*/  LDL.LU R17, [R1+0x2154] ;  /* 0x0021540001117983 */ /* 0x001ea20000300800 */
[----:B------:R-:W2:Y:S02]  /*4c5e0*/  LDL.LU R20, [R1+0x2128] ;  /* 0x0021280001147983 */ /* 0x000ea40000300800 */
[----:B------:R0:W-:Y:S01]  /*4c5f0*/  STL [R1+0x2160], R16 ;  /* 0x0021601001007387 */ /* 0x0001e20000100800 */
[-C--:B------:R-:W-:Y:S01]  /*4c600*/  IADD3 R25, P4, R25, R55.reuse, RZ ;  /* 0x0000003719197210 */ /* 0x080fe20007f9e0ff */
[--C-:B---3--:R-:W-:Y:S01]  /*4c610*/  IMAD.X R24, R24, 0x1, R0.reuse, P6 ;  /* 0x0000000118187824 */ /* 0x108fe200030e0600 */
[----:B----4-:R-:W-:Y:S01]  /*4c620*/  IADD3 R61, P6, R61, R55, RZ ;  /* 0x000000373d3d7210 */ /* 0x010fe20007fde0ff */
[----:B0-----:R-:W3:Y:S01]  /*4c630*/  LDL.LU R16, [R1+0x214c] ;  /* 0x00214c0001107983 */ /* 0x001ee20000300800 */
[----:B------:R0:W-:Y:S02]  /*4c640*/  STL [R1+0x2150], R12 ;  /* 0x0021500c01007387 */ /* 0x0001e40000100800 */
[----:B------:R-:W-:Y:S01]  /*4c650*/  IMAD.X R60, R60, 0x1, R0, P1 ;  /* 0x000000013c3c7824 */ /* 0x000fe200008e0600 */
[----:B0-----:R-:W4:Y:S01]  /*4c660*/  LDL.LU R12, [R1+0x2120] ;  /* 0x00212000010c7983 */ /* 0x001f220000300800 */
[----:B------:R-:W-:Y:S02]  /*4c670*/  STL [R1+0x2158], R25 ;  /* 0x0021581901007387 */ /* 0x000fe40000100800 */
[----:B------:R-:W4:Y:S02]  /*4c680*/  LDL.LU R58, [R1+0x2144] ;  /* 0x00214400013a7983 */ /* 0x000f240000300800 */
[----:B------:R-:W4:Y:S01]  /*4c690*/  LDL.LU R59, [R1+0x2118] ;  /* 0x00211800013b7983 */ /* 0x000f220000300800 */
[----:B------:R-:W-:Y:S01]  /*4c6a0*/  STL [R1+0x2174], R24 ;  /* 0x0021741801007387 */ /* 0x000fe20000100800 */
[----:B------:R0:W-:Y:S02]  /*4c6b0*/  STL [R1+0x2148], R61 ;  /* 0x0021483d01007387 */ /* 0x0001e40000100800 */
[----:B------:R-:W-:-:S02]  /*4c6c0*/  IMAD.MOV.U32 R49, RZ, RZ, R47 ;  /* 0x000000ffff317224 */ /* 0x000fc400078e002f */
[----:B------:R-:W-:Y:S02]  /*4c6d0*/  IMAD.MOV.U32 R48, RZ, RZ, R46 ;  /* 0x000000ffff307224 */ /* 0x000fe400078e002e */
[----:B------:R-:W-:Y:S01]  /*4c6e0*/  IMAD.MOV.U32 R27, RZ, RZ, R45 ;  /* 0x000000ffff1b7224 */ /* 0x000fe200078e002d */
[----:B0-----:R-:W4:Y:S01]  /*4c6f0*/  LDL.LU R61, [R1+0x213c] ;  /* 0x00213c00013d7983 */ /* 0x001f220000300800 */
[----:B------:R-:W4:Y:S02]  /*4c700*/  LDL.LU R54, [R1+0x2110] ;  /* 0x0021100001367983 */ /* 0x000f240000300800 */
[----:B------:R-:W4:Y:S02]  /*4c710*/  LDL.LU R47, [R1+0x2134] ;  /* 0x00213400012f7983 */ /* 0x000f240000300800 */
[----:B------:R-:W4:Y:S01]  /*4c720*/  LDL.LU R46, [R1+0x2108] ;  /* 0x00210800012e7983 */ /* 0x000f220000300800 */
[----:B------:R0:W-:Y:S01]  /*4c730*/  STL [R1+0x216c], R60 ;  /* 0x00216c3c01007387 */ /* 0x0001e20000100800 */
[----:B------:R-:W-:-:S02]  /*4c740*/  IMAD.MOV.U32 R26, RZ, RZ, R44 ;  /* 0x000000ffff1a7224 */ /* 0x000fc400078e002c */
[----:B------:R-:W4:Y:S02]  /*4c750*/  LDL.LU R45, [R1+0x212c] ;  /* 0x00212c00012d7983 */ /* 0x000f240000300800 */
[----:B------:R-:W4:Y:S01]  /*4c760*/  LDL.LU R44, [R1+0x2100] ;  /* 0x00210000012c7983 */ /* 0x000f220000300800 */
[----:B------:R-:W4:Y:S01]  /*4c770*/  LDL.LU R29, [R1+0x2124] ;  /* 0x00212400011d7983 */ /* 0x000f220000300800 */
[----:B------:R-:W4:Y:S02]  /*4c780*/  LDL.LU R28, [R1+0x20f8] ;  /* 0x0020f800011c7983 */ /* 0x000f240000300800 */
[----:B------:R-:W4:Y:S02]  /*4c790*/  LDL.LU R53, [R1+0x211c] ;  /* 0x00211c0001357983 */ /* 0x000f240000300800 */
[----:B------:R-:W4:Y:S01]  /*4c7a0*/  LDL.LU R25, [R1+0x20f0] ;  /* 0x0020f00001197983 */ /* 0x000f220000300800 */
[----:B------:R-:W4:Y:S01]  /*4c7b0*/  LDL.LU R24, [R1+0x2114] ;  /* 0x0021140001187983 */ /* 0x000f220000300800 */
[----:B0-----:R-:W4:Y:S01]  /*4c7c0*/  LDL.LU R60, [R1+0x20e8] ;  /* 0x0020e800013c7983 */ /* 0x001f220000300800 */
[----:B--2---:R-:W-:-:S05]  /*4c7d0*/  IADD3 R21, P1, R21, R55, RZ ;  /* 0x0000003715157210 */ /* 0x004fca0007f3e0ff */
[----:B------:R0:W-:Y:S01]  /*4c7e0*/  STL [R1+0x2140], R21 ;  /* 0x0021401501007387 */ /* 0x0001e20000100800 */
[----:B------:R-:W-:-:S03]  /*4c7f0*/  IMAD.X R13, R13, 0x1, R0, P2 ;  /* 0x000000010d0d7824 */ /* 0x000fc600010e0600 */
[----:B0-----:R-:W2:Y:S02]  /*4c800*/  LDL.LU R21, [R1+0x210c] ;  /* 0x00210c0001157983 */ /* 0x001ea40000300800 */
[----:B------:R0:W-:Y:S02]  /*4c810*/  STL [R1+0x2164], R13 ;  /* 0x0021640d01007387 */ /* 0x0001e40000100800 */
[----:B0-----:R-:W2:Y:S01]  /*4c820*/  LDL.LU R13, [R1+0x20e0] ;  /* 0x0020e000010d7983 */ /* 0x001ea20000300800 */
[-C--:B------:R-:W-:Y:S01]  /*4c830*/  IADD3 R56, P2, R56, R55.reuse, RZ ;  /* 0x0000003738387210 */ /* 0x080fe20007f5e0ff */
[--C-:B------:R-:W-:Y:S01]  /*4c840*/  IMAD.X R57, R57, 0x1, R0.reuse, P3 ;  /* 0x0000000139397824 */ /* 0x100fe200018e0600 */
[-C--:B------:R-:W-:Y:S01]  /*4c850*/  IADD3 R52, P3, R52, R55.reuse, RZ ;  /* 0x0000003734347210 */ /* 0x080fe20007f7e0ff */
[----:B------:R-:W-:Y:S02]  /*4c860*/  IMAD.X R17, R17, 0x1, R0, P4 ;  /* 0x0000000111117824 */ /* 0x000fe400020e0600 */
[----:B------:R-:W-:Y:S01]  /*4c870*/  STL [R1+0x2138], R56 ;  /* 0x0021383801007387 */ /* 0x000fe20000100800 */
[----:B------:R-:W-:-:S03]  /*4c880*/  IADD3 R20, P4, R20, R55, RZ ;  /* 0x0000003714147210 */ /* 0x000fc60007f9e0ff */
[----:B------:R0:W-:Y:S01]  /*4c890*/  STL [R1+0x2154], R17 ;  /* 0x0021541101007387 */ /* 0x0001e20000100800 */
[----:B------:R-:W-:Y:S02]  /*4c8a0*/  STL [R1+0x215c], R57 ;  /* 0x00215c3901007387 */ /* 0x000fe40000100800 */
[--C-:B---3--:R-:W-:Y:S01]  /*4c8b0*/  IMAD.X R16, R16, 0x1, R0.reuse, P5 ;  /* 0x0000000110107824 */ /* 0x108fe200028e0600 */
[----:B0-----:R-:W3:Y:S01]  /*4c8c0*/  LDL.LU R17, [R1+0x2104] ;  /* 0x0021040001117983 */ /* 0x001ee20000300800 */
[----:B------:R0:W-:Y:S01]  /*4c8d0*/  STL [R1+0x2130], R52 ;  /* 0x0021303401007387 */ /* 0x0001e20000100800 */
[-C--:B----4-:R-:W-:Y:S02]  /*4c8e0*/  IADD3 R12, P5, R12, R55.reuse, RZ ;  /* 0x000000370c0c7210 */ /* 0x090fe40007fbe0ff */
[----:B0-----:R-:W4:Y:S01]  /*4c8f0*/  LDL.LU R52, [R1+0x20d8] ;  /* 0x0020d80001347983 */ /* 0x001f220000300800 */
[----:B------:R0:W-:Y:S02]  /*4c900*/  STL [R1+0x214c], R16 ;  /* 0x00214c1001007387 */ /* 0x0001e40000100800 */
[----:B------:R1:W-:Y:S02]  /*4c910*/  STL [R1+0x2128], R20 ;  /* 0x0021281401007387 */ /* 0x0003e40000100800 */
[--C-:B------:R-:W-:Y:S01]  /*4c920*/  IMAD.X R58, R58, 0x1, R0.reuse, P6 ;  /* 0x000000013a3a7824 */ /* 0x100fe200030e0600 */
[----:B0-----:R-:W4:Y:S01]  /*4c930*/  LDL.LU R16, [R1+0x20fc] ;  /* 0x0020fc0001107983 */ /* 0x001f220000300800 */
[----:B-1----:R-:W4:Y:S02]  /*4c940*/  LDL.LU R20, [R1+0x20d0] ;  /* 0x0020d00001147983 */ /* 0x002f240000300800 */
[----:B------:R0:W-:Y:S02]  /*4c950*/  STL [R1+0x2120], R12 ;  /* 0x0021200c01007387 */ /* 0x0001e40000100800 */
[----:B------:R-:W-:Y:S01]  /*4c960*/  IMAD.X R61, R61, 0x1, R0, P1 ;  /* 0x000000013d3d7824 */ /* 0x000fe200008e0600 */
[----:B------:R-:W-:-:S02]  /*4c970*/  IADD3 R59, P6, R59, R55, RZ ;  /* 0x000000373b3b7210 */ /* 0x000fc40007fde0ff */
[-C--:B------:R-:W-:Y:S01]  /*4c980*/  IADD3 R54, P1, R54, R55.reuse, RZ ;  /* 0x0000003736367210 */ /* 0x080fe20007f3e0ff */
[--C-:B------:R-:W-:Y:S01]  /*4c990*/  IMAD.X R47, R47, 0x1, R0.reuse, P2 ;  /* 0x000000012f2f7824 */ /* 0x100fe200010e0600 */
[----:B0-----:R-:W4:Y:S01]  /*4c9a0*/  LDL.LU R12, [R1+0x20f4] ;  /* 0x0020f400010c7983 */ /* 0x001f220000300800 */
[----:B------:R0:W-:Y:S02]  /*4c9b0*/  STL [R1+0x213c], R61 ;  /* 0x00213c3d01007387 */ /* 0x0001e40000100800 */
[----:B------:R-:W-:Y:S01]  /*4c9c0*/  STL [R1+0x2144], R58 ;  /* 0x0021443a01007387 */ /* 0x000fe20000100800 */
[-C--:B------:R-:W-:Y:S01]  /*4c9d0*/  IADD3 R46, P2, R46, R55.reuse, RZ ;  /* 0x000000372e2e7210 */ /* 0x080fe20007f5e0ff */
[--C-:B------:R-:W-:Y:S01]  /*4c9e0*/  IMAD.X R45, R45, 0x1, R0.reuse, P3 ;  /* 0x000000012d2d7824 */ /* 0x100fe200018e0600 */
[-C--:B------:R-:W-:Y:S01]  /*4c9f0*/  IADD3 R44, P3, R44, R55.reuse, RZ ;  /* 0x000000372c2c7210 */ /* 0x080fe20007f7e0ff */
[--C-:B------:R-:W-:Y:S01]  /*4ca00*/  IMAD.X R29, R29, 0x1, R0.reuse, P4 ;  /* 0x000000011d1d7824 */ /* 0x100fe200020e0600 */
[----:B------:R-:W-:Y:S01]  /*4ca10*/  IADD3 R28, P4, R28, R55, RZ ;  /* 0x000000371c1c7210 */ /* 0x000fe20007f9e0ff */
[----:B0-----:R-:W4:Y:S01]  /*4ca20*/  LDL.LU R61, [R1+0x20c8] ;  /* 0x0020c800013d7983 */ /* 0x001f220000300800 */
[----:B------:R-:W-:Y:S02]  /*4ca30*/  STL [R1+0x2118], R59 ;  /* 0x0021183b01007387 */ /* 0x000fe40000100800 */
[----:B------:R-:W-:Y:S02]  /*4ca40*/  STL [R1+0x2110], R54 ;  /* 0x0021103601007387 */ /* 0x000fe40000100800 */
[----:B------:R-:W-:Y:S01]  /*4ca50*/  STL [R1+0x2134], R47 ;  /* 0x0021342f01007387 */ /* 0x000fe20000100800 */
[----:B------:R-:W-:Y:S01]  /*4ca60*/  STL [R1+0x2108], R46 ;  /* 0x0021082e01007387 */ /* 0x000fe20000100800 */
[----:B------:R-:W-:-:S02]  /*4ca70*/  IMAD.X R53, R53, 0x1, R0, P5 ;  /* 0x0000000135357824 */ /* 0x000fc400028e0600 */
[----:B------:R-:W-:Y:S02]  /*4ca80*/  STL [R1+0x212c], R45 ;  /* 0x00212c2d01007387 */ /* 0x000fe40000100800 */
[--C-:B------:R-:W-:Y:S01]  /*4ca90*/  IMAD.X R24, R24, 0x1, R0.reuse, P6 ;  /* 0x0000000118187824 */ /* 0x100fe200030e0600 */
[----:B------:R-:W-:Y:S01]  /*4caa0*/  STL [R1+0x2100], R44 ;  /* 0x0021002c01007387 */ /* 0x000fe20000100800 */
[-C--:B------:R-:W-:Y:S01]  /*4cab0*/  IADD3 R25, P5, R25, R55.reuse, RZ ;  /* 0x0000003719197210 */ /* 0x080fe20007fbe0ff */
[----:B------:R-:W-:Y:S02]  /*4cac0*/  STL [R1+0x2124], R29 ;  /* 0x0021241d01007387 */ /* 0x000fe40000100800 */
[----:B------:R-:W-:Y:S01]  /*4cad0*/  STL [R1+0x20f8], R28 ;  /* 0x0020f81c01007387 */ /* 0x000fe20000100800 */
[----:B------:R-:W-:Y:S01]  /*4cae0*/  IADD3 R60, P6, R60, R55, RZ ;  /* 0x000000373c3c7210 */ /* 0x000fe20007fde0ff */
[----:B------:R-:W-:Y:S01]  /*4caf0*/  STL [R1+0x211c], R53 ;  /* 0x00211c3501007387 */ /* 0x000fe20000100800 */
[----:B------:R0:W-:Y:S02]  /*4cb00*/  STL [R1+0x2114], R24 ;  /* 0x0021141801007387 */ /* 0x0001e40000100800 */
[----:B------:R-:W-:Y:S01]  /*4cb10*/  STL [R1+0x20f0], R25 ;  /* 0x0020f01901007387 */ /* 0x000fe20000100800 */
[----:B0-----:R-:W4:Y:S01]  /*4cb20*/  LDL.LU R24, [R1+0x20ec] ;  /* 0x0020ec0001187983 */ /* 0x001f220000300800 */
[----:B------:R0:W-:Y:S03]  /*4cb30*/  STL [R1+0x20e8], R60 ;  /* 0x0020e83c01007387 */ /* 0x0001e60000100800 */
[----:B0-----:R-:W4:Y:S01]  /*4cb40*/  LDL.LU R60, [R1+0x20c0] ;  /* 0x0020c000013c7983 */ /* 0x001f220000300800 */
[----:B------:R-:W4:Y:S02]  /*4cb50*/  LDL.LU R56, [R1+0x20e4] ;  /* 0x0020e40001387983 */ /* 0x000f240000300800 */
[----:B------:R-:W4:Y:S02]  /*4cb60*/  LDL.LU R57, [R1+0x20b8] ;  /* 0x0020b80001397983 */ /* 0x000f240000300800 */
[----:B--2---:R-:W-:-:S05]  /*4cb70*/  IMAD.X R21, R21, 0x1, R0, P1 ;  /* 0x0000000115157824 */ /* 0x004fca00008e0600 */
[----:B------:R-:W-:Y:S01]  /*4cb80*/  STL [R1+0x210c], R21 ;  /* 0x00210c1501007387 */ /* 0x000fe20000100800 */
[----:B------:R-:W2:Y:S01]  /*4cb90*/  LDL.LU R25, [R1+0x20dc] ;  /* 0x0020dc0001197983 */ /* 0x000ea20000300800 */
[----:B------:R-:W-:-:S05]  /*4cba0*/  IADD3 R13, P1, R13, R55, RZ ;  /* 0x000000370d0d7210 */ /* 0x000fca0007f3e0ff */
[----:B------:R0:W-:Y:S04]  /*4cbb0*/  STL [R1+0x20e0], R13 ;  /* 0x0020e00d01007387 */ /* 0x0001e80000100800 */
[----:B0-----:R-:W2:Y:S01]  /*4cbc0*/  LDL.LU R13, [R1+0x20b0] ;  /* 0x0020b000010d7983 */ /* 0x001ea20000300800 */
[----:B------:R-:W2:Y:S02]  /*4cbd0*/  LDL.LU R21, [R1+0x20d4] ;  /* 0x0020d40001157983 */ /* 0x000ea40000300800 */
[----:B---3--:R-:W-:-:S05]  /*4cbe0*/  IMAD.X R17, R17, 0x1, R0, P2 ;  /* 0x0000000111117824 */ /* 0x008fca00010e0600 */
[----:B------:R0:W-:Y:S01]  /*4cbf0*/  STL [R1+0x2104], R17 ;  /* 0x0021041101007387 */ /* 0x0001e20000100800 */
[----:B----4-:R-:W-:-:S03]  /*4cc00*/  IADD3 R52, P2, R52, R55, RZ ;  /* 0x0000003734347210 */ /* 0x010fc60007f5e0ff */
[----:B0-----:R-:W3:Y:S01]  /*4cc10*/  LDL.LU R17, [R1+0x20a8] ;  /* 0x0020a80001117983 */ /* 0x001ee20000300800 */
[----:B------:R-:W-:Y:S01]  /*4cc20*/  IMAD.X R16, R16, 0x1, R0, P3 ;  /* 0x0000000110107824 */ /* 0x000fe200018e0600 */
[----:B------:R-:W-:-:S04]  /*4cc30*/  IADD3 R20, P3, R20, R55, RZ ;  /* 0x0000003714147210 */ /* 0x000fc80007f7e0ff */
[----:B------:R0:W-:Y:S01]  /*4cc40*/  STL [R1+0x20fc], R16 ;  /* 0x0020fc1001007387 */ /* 0x0001e20000100800 */
[----:B------:R-:W-:-:S03]  /*4cc50*/  IMAD.X R12, R12, 0x1, R0, P4 ;  /* 0x000000010c0c7824 */ /* 0x000fc600020e0600 */
[----:B0-----:R-:W4:Y:S01]  /*4cc60*/  LDL.LU R16, [R1+0x20cc] ;  /* 0x0020cc0001107983 */ /* 0x001f220000300800 */
[----:B------:R-:W-:Y:S02]  /*4cc70*/  STL [R1+0x20d8], R52 ;  /* 0x0020d83401007387 */ /* 0x000fe40000100800 */
[----:B------:R-:W4:Y:S02]  /*4cc80*/  LDL.LU R58, [R1+0x20a0] ;  /* 0x0020a000013a7983 */ /* 0x000f240000300800 */
[----:B------:R-:W4:Y:S01]  /*4cc90*/  LDL.LU R59, [R1+0x20c4] ;  /* 0x0020c400013b7983 */ /* 0x000f220000300800 */
[----:B------:R-:W-:Y:S01]  /*4cca0*/  STL [R1+0x20d0], R20 ;  /* 0x0020d01401007387 */ /* 0x000fe20000100800 */
[----:B------:R0:W-:Y:S01]  /*4ccb0*/  STL [R1+0x20f4], R12 ;  /* 0x0020f40c01007387 */ /* 0x0001e20000100800 */
[----:B------:R-:W-:Y:S02]  /*4ccc0*/  IADD3 R61, P4, R61, R55, RZ ;  /* 0x000000373d3d7210 */ /* 0x000fe40007f9e0ff */
[----:B0-----:R-:W4:Y:S01]  /*4ccd0*/  LDL.LU R12, [R1+0x2098] ;  /* 0x00209800010c7983 */ /* 0x001f220000300800 */
[----:B------:R-:W4:Y:S02]  /*4cce0*/  LDL.LU R54, [R1+0x20bc] ;  /* 0x0020bc0001367983 */ /* 0x000f240000300800 */
[----:B------:R-:W4:Y:S02]  /*4ccf0*/  LDL.LU R47, [R1+0x2090] ;  /* 0x00209000012f7983 */ /* 0x000f240000300800 */
[----:B------:R-:W4:Y:S01]  /*4cd00*/  LDL.LU R46, [R1+0x20b4] ;  /* 0x0020b400012e7983 */ /* 0x000f220000300800 */
[----:B------:R0:W-:Y:S01]  /*4cd10*/  STL [R1+0x20c8], R61 ;  /* 0x0020c83d01007387 */ /* 0x0001e20000100800 */
[----:B------:R-:W4:Y:S02]  /*4cd20*/  LDL.LU R45, [R1+0x2088] ;  /* 0x00208800012d7983 */ /* 0x000f240000300800 */
[----:B------:R-:W4:Y:S02]  /*4cd30*/  LDL.LU R44, [R1+0x20ac] ;  /* 0x0020ac00012c7983 */ /* 0x000f240000300800 */
[----:B------:R-:W4:Y:S01]  /*4cd40*/  LDL.LU R29, [R1+0x2080] ;  /* 0x00208000011d7983 */ /* 0x000f220000300800 */
[----:B------:R-:W4:Y:S01]  /*4cd50*/  LDL.LU R28, [R1+0x20a4] ;  /* 0x0020a400011c7983 */ /* 0x000f220000300800 */
[----:B------:R-:W4:Y:S02]  /*4cd60*/  LDL.LU R53, [R1+0x2078] ;  /* 0x0020780001357983 */ /* 0x000f240000300800 */
[----:B------:R-:W4:Y:S02]  /*4cd70*/  LDL.LU R52, [R1+0x209c] ;  /* 0x00209c0001347983 */ /* 0x000f240000300800 */
[----:B------:R-:W4:Y:S01]  /*4cd80*/  LDL.LU R20, [R1+0x2070] ;  /* 0x0020700001147983 */ /* 0x000f220000300800 */
[----:B0-----:R-:W4:Y:S01]  /*4cd90*/  LDL.LU R61, [R1+0x2094] ;  /* 0x00209400013d7983 */ /* 0x001f220000300800 */
[----:B------:R-:W-:-:S05]  /*4cda0*/  IMAD.X R24, R24, 0x1, R0, P5 ;  /* 0x0000000118187824 */ /* 0x000fca00028e0600 */
[----:B------:R0:W-:Y:S01]  /*4cdb0*/  STL [R1+0x20ec], R24 ;  /* 0x0020ec1801007387 */ /* 0x0001e20000100800 */
[-C--:B------:R-:W-:Y:S01]  /*4cdc0*/  IADD3 R60, P5, R60, R55.reuse, RZ ;  /* 0x000000373c3c7210 */ /* 0x080fe20007fbe0ff */
[--C-:B------:R-:W-:Y:S02]  /*4cdd0*/  IMAD.X R56, R56, 0x1, R0.reuse, P6 ;  /* 0x0000000138387824 */ /* 0x100fe400030e0600 */
[----:B0-----:R-:W4:Y:S02]  /*4cde0*/  LDL.LU R24, [R1+0x2068] ;  /* 0x0020680001187983 */ /* 0x001f240000300800 */
[----:B------:R0:W-:Y:S01]  /*4cdf0*/  STL [R1+0x20c0], R60 ;  /* 0x0020c03c01007387 */ /* 0x0001e20000100800 */
[-C--:B------:R-:W-:Y:S01]  /*4ce00*/  IADD3 R57, P6, R57, R55.reuse, RZ ;  /* 0x0000003739397210 */ /* 0x080fe20007fde0ff */
[----:B0-----:R-:W4:Y:S01]  /*4ce10*/  LDL.LU R60, [R1+0x208c] ;  /* 0x00208c00013c7983 */ /* 0x001f220000300800 */
[----:B------:R-:W-:Y:S02]  /*4ce20*/  STL [R1+0x20e4], R56 ;  /* 0x0020e43801007387 */ /* 0x000fe40000100800 */
[----:B--2---:R-:W-:Y:S01]  /*4ce30*/  IMAD.X R25, R25, 0x1, R0, P1 ;  /* 0x0000000119197824 */ /* 0x004fe200008e0600 */
[----:B------:R-:W-:-:S05]  /*4ce40*/  IADD3 R13, P1, R13, R55, RZ ;  /* 0x000000370d0d7210 */ /* 0x000fca0007f3e0ff */
[----:B------:R0:W-:Y:S01]  /*4ce50*/  STL [R1+0x20b0], R13 ;  /* 0x0020b00d01007387 */ /* 0x0001e20000100800 */
[----:B------:R-:W-:Y:S03]  /*4ce60*/  STL [R1+0x20b8], R57 ;  /* 0x0020b83901007387 */ /* 0x000fe60000100800 */
[----:B0-----:R-:W2:Y:S01]  /*4ce70*/  LDL.LU R13, [R1+0x2060] ;  /* 0x00206000010d7983 */ /* 0x001ea20000300800 */
[--C-:B------:R-:W-:Y:S02]  /*4ce80*/  IMAD.X R21, R21, 0x1, R0.reuse, P2 ;  /* 0x0000000115157824 */ /* 0x100fe400010e0600 */
[----:B------:R0:W-:Y:S01]  /*4ce90*/  STL [R1+0x20dc], R25 ;  /* 0x0020dc1901007387 */ /* 0x0001e20000100800 */
[----:B---3--:R-:W-:Y:S01]  /*4cea0*/  IADD3 R17, P2, R17, R55, RZ ;  /* 0x0000003711117210 */ /* 0x008fe20007f5e0ff */
[----:B0-----:R-:W3:Y:S04]  /*4ceb0*/  LDL.LU R25, [R1+0x2084] ;  /* 0x0020840001197983 */ /* 0x001ee80000300800 */
[----:B------:R0:W-:Y:S01]  /*4cec0*/  STL [R1+0x20a8], R17 ;  /* 0x0020a81101007387 */ /* 0x0001e20000100800 */
[----:B------:R1:W-:Y:S03]  /*4ced0*/  STL [R1+0x20d4], R21 ;  /* 0x0020d41501007387 */ /* 0x0003e60000100800 */
[----:B0-----:R-:W3:Y:S01]  /*4cee0*/  LDL.LU R17, [R1+0x2058] ;  /* 0x0020580001117983 */ /* 0x001ee20000300800 */
[----:B-1----:R-:W3:Y:S02]  /*4cef0*/  LDL.LU R21, [R1+0x207c] ;  /* 0x00207c0001157983 */ /* 0x002ee40000300800 */
[----:B----4-:R-:W-:-:S02]  /*4cf00*/  IMAD.X R16, R16, 0x1, R0, P3 ;  /* 0x0000000110107824 */ /* 0x010fc400018e0600 */
[----:B------:R-:W-:-:S03]  /*4cf10*/  IMAD.X R59, R59, 0x1, R0, P4 ;  /* 0x000000013b3b7824 */ /* 0x000fc600020e0600 */
[----:B------:R0:W-:Y:S01]  /*4cf20*/  STL [R1+0x20cc], R16 ;  /* 0x0020cc1001007387 */ /* 0x0001e20000100800 */
[----:B------:R-:W-:-:S03]  /*4cf30*/  IADD3 R58, P3, R58, R55, RZ ;  /* 0x000000373a3a7210 */ /* 0x000fc60007f7e0ff */
[----:B0-----:R-:W4:Y:S01]  /*4cf40*/  LDL.LU R16, [R1+0x2050] ;  /* 0x0020500001107983 */ /* 0x001f220000300800 */
[-C--:B------:R-:W-:Y:S01]  /*4cf50*/  IADD3 R12, P4, R12, R55.reuse, RZ ;  /* 0x000000370c0c7210 */ /* 0x080fe20007f9e0ff */
[--C-:B------:R-:W-:Y:S01]  /*4cf60*/  IMAD.X R54, R54, 0x1, R0.reuse, P5 ;  /* 0x0000000136367824 */ /* 0x100fe200028e0600 */
[-C--:B------:R-:W-:Y:S01]  /*4cf70*/  IADD3 R47, P5, R47, R55.reuse, RZ ;  /* 0x000000372f2f7210 */ /* 0x080fe20007fbe0ff */
[--C-:B------:R-:W-:Y:S02]  /*4cf80*/  IMAD.X R46, R46, 0x1, R0.reuse, P6 ;  /* 0x000000012e2e7824 */ /* 0x100fe400030e0600 */
[----:B------:R0:W-:Y:S01]  /*4cf90*/  STL [R1+0x2098], R12 ;  /* 0x0020980c01007387 */ /* 0x0001e20000100800 */
[----:B------:R-:W-:Y:S01]  /*4cfa0*/  STL [R1+0x20a0], R58 ;  /* 0x0020a03a01007387 */ /* 0x000fe20000100800 */
[-C--:B------:R-:W-:Y:S01]  /*4cfb0*/  IADD3 R45, P6, R45, R55.reuse, RZ ;  /* 0x000000372d2d7210 */ /* 0x080fe20007fde0ff */
[--C-:B------:R-:W-:Y:S01]  /*4cfc0*/  IMAD.X R44, R44, 0x1, R0.reuse, P1 ;  /* 0x000000012c2c7824 */ /* 0x100fe200008e0600 */
[-C--:B------:R-:W-:Y:S01]  /*4cfd0*/  IADD3 R29, P1, R29, R55.reuse, RZ ;  /* 0x000000371d1d7210 */ /* 0x080fe20007f3e0ff */
[--C-:B------:R-:W-:Y:S01]  /*4cfe0*/  IMAD.X R28, R28, 0x1, R0.reuse, P2 ;  /* 0x000000011c1c7824 */ /* 0x100fe200010e0600 */
[----:B0-----:R-:W4:Y:S01]  /*4cff0*/  LDL.LU R12, [R1+0x2074] ;  /* 0x00207400010c7983 */ /* 0x001f220000300800 */
[----:B------:R-:W-:Y:S02]  /*4d000*/  STL [R1+0x20c4], R59 ;  /* 0x0020c43b01007387 */ /* 0x000fe40000100800 */
[----:B------:R-:W-:Y:S02]  /*4d010*/  STL [R1+0x20bc], R54 ;  /* 0x0020bc3601007387 */ /* 0x000fe40000100800 */
[----:B------:R-:W-:Y:S01]  /*4d020*/  STL [R1+0x2090], R47 ;  /* 0x0020902f01007387 */ /* 0x000fe20000100800 */
[----:B------:R-:W-:Y:S01]  /*4d030*/  STL [R1+0x20b4], R46 ;  /* 0x0020b42e01007387 */ /* 0x000fe20000100800 */
[----:B------:R-:W-:Y:S01]  /*4d040*/  IADD3 R53, P2, R53, R55, RZ ;  /* 0x0000003735357210 */ /* 0x000fe20007f5e0ff */
[----:B------:R-:W-:-:S02]  /*4d050*/  IMAD.X R52, R52, 0x1, R0, P3 ;  /* 0x0000000134347824 */ /* 0x000fc400018e0600 */
[----:B------:R-:W-:Y:S01]  /*4d060*/  STL [R1+0x2088], R45 ;  /* 0x0020882d01007387 */ /* 0x000fe20000100800 */
[-C--:B------:R-:W-:Y:S01]  /*4d070*/  IADD3 R20, P3, R20, R55.reuse, RZ ;  /* 0x0000003714147210 */ /* 0x080fe20007f7e0ff */
[----:B------:R-:W-:Y:S01]  /*4d080*/  STL [R1+0x20ac], R44 ;  /* 0x0020ac2c01007387 */ /* 0x000fe20000100800 */
[----:B------:R-:W-:Y:S02]  /*4d090*/  STL [R1+0x2080], R29 ;  /* 0x0020801d01007387 */ /* 0x000fe40000100800 */
[----:B------:R-:W-:Y:S02]  /*4d0a0*/  STL [R1+0x20a4], R28 ;  /* 0x0020a41c01007387 */ /* 0x000fe40000100800 */
[--C-:B------:R-:W-:Y:S01]  /*4d0b0*/  IMAD.X R61, R61, 0x1, R0.reuse, P4 ;  /* 0x000000013d3d7824 */ /* 0x100fe200020e0600 */
[----:B------:R-:W-:Y:S01]  /*4d0c0*/  STL [R1+0x2078], R53 ;  /* 0x0020783501007387 */ /* 0x000fe20000100800 */
[----:B------:R0:W-:Y:S02]  /*4d0d0*/  STL [R1+0x2070], R20 ;  /* 0x0020701401007387 */ /* 0x0001e40000100800 */
[----:B------:R-:W-:Y:S01]  /*4d0e0*/  STL [R1+0x209c], R52 ;  /* 0x00209c3401007387 */ /* 0x000fe20000100800 */
[-C--:B------:R-:W-:Y:S01]  /*4d0f0*/  IADD3 R24, P4, R24, R55.reuse, RZ ;  /* 0x0000003718187210 */ /* 0x080fe20007f9e0ff */
[----:B0-----:R-:W4:Y:S01]  /*4d100*/  LDL.LU R20, [R1+0x2048] ;  /* 0x0020480001147983 */ /* 0x001f220000300800 */
[----:B------:R0:W-:Y:S02]  /*4d110*/  STL [R1+0x2094], R61 ;  /* 0x0020943d01007387 */ /* 0x0001e40000100800 */
[----:B------:R-:W-:Y:S01]  /*4d120*/  IMAD.X R60, R60, 0x1, R0, P5 ;  /* 0x000000013c3c7824 */ /* 0x000fe200028e0600 */
[----:B0-----:R-:W4:Y:S01]  /*4d130*/  LDL.LU R61, [R1+0x206c] ;  /* 0x00206c00013d7983 */ /* 0x001f220000300800 */
[----:B------:R-:W4:Y:S02]  /*4d140*/  LDL.LU R56, [R1+0x2040] ;  /* 0x0020400001387983 */ /* 0x000f240000300800 */
[----:B------:R-:W4:Y:S02]  /*4d150*/  LDL.LU R57, [R1+0x2064] ;  /* 0x0020640001397983 */ /* 0x000f240000300800 */
[----:B------:R-:W-:Y:S01]  /*4d160*/  STL [R1+0x2068], R24 ;  /* 0x0020681801007387 */ /* 0x000fe20000100800 */
[----:B------:R-:W4:Y:S01]  /*4d170*/  LDL.LU R52, [R1+0x2038] ;  /* 0x0020380001347983 */ /* 0x000f220000300800 */
[----:B------:R0:W-:Y:S03]  /*4d180*/  STL [R1+0x208c], R60 ;  /* 0x00208c3c01007387 */ /* 0x0001e60000100800 */
[----:B0-----:R-:W4:Y:S01]  /*4d190*/  LDL.LU R60, [R1+0x205c] ;  /* 0x00205c00013c7983 */ /* 0x001f220000300800 */
[----:B------:R-:W4:Y:S01]  /*4d1a0*/  LDL.LU R24, [R1+0x2030] ;  /* 0x0020300001187983 */ /* 0x000f220000300800 */
[----:B--2---:R-:W-:-:S05]  /*4d1b0*/  IADD3 R13, P5, R13, R55, RZ ;  /* 0x000000370d0d7210 */ /* 0x004fca0007fbe0ff */
[----:B------:R0:W-:Y:S04]  /*4d1c0*/  STL [R1+0x2060], R13 ;  /* 0x0020600d01007387 */ /* 0x0001e80000100800 */
[----:B0-----:R-:W2:Y:S01]  /*4d1d0*/  LDL.LU R13, [R1+0x2054] ;  /* 0x00205400010d7983 */ /* 0x001ea20000300800 */
[--C-:B---3--:R-:W-:Y:S01]  /*4d1e0*/  IMAD.X R25, R25, 0x1, R0.reuse, P6 ;  /* 0x0000000119197824 */ /* 0x108fe200030e0600 */
[----:B------:R-:W-:Y:S01]  /*4d1f0*/  IADD3 R17, P6, R17, R55, RZ ;  /* 0x0000003711117210 */ /* 0x000fe20007fde0ff */
[----:B------:R-:W-:-:S04]  /*4d200*/  IMAD.X R21, R21, 0x1, R0, P1 ;  /* 0x0000000115157824 */ /* 0x000fc800008e0600 */
[----:B------:R0:W-:Y:S04]  /*4d210*/  STL [R1+0x2058], R17 ;  /* 0x0020581101007387 */ /* 0x0001e80000100800 */
[----:B0-----:R-:W3:Y:S01]  /*4d220*/  LDL.LU R17, [R1+0x2028] ;  /* 0x0020280001117983 */ /* 0x001ee20000300800 */
[----:B------:R-:W-:Y:S02]  /*4d230*/  STL [R1+0x2084], R25 ;  /* 0x0020841901007387 */ /* 0x000fe40000100800 */
[----:B------:R-:W3:Y:S02]  /*4d240*/  LDL.LU R58, [R1+0x204c] ;  /* 0x00204c00013a7983 */ /* 0x000ee40000300800 */
[----:B------:R-:W3:Y:S01]  /*4d250*/  LDL.LU R59, [R1+0x2020] ;  /* 0x00202000013b7983 */ /* 0x000ee20000300800 */
[----:B----4-:R-:W-:Y:S01]  /*4d260*/  IADD3 R16, P1, R16, R55, RZ ;  /* 0x0000003710107210 */ /* 0x010fe20007f3e0ff */
[----:B------:R-:W-:Y:S04]  /*4d270*/  STL [R1+0x207c], R21 ;  /* 0x00207c1501007387 */ /* 0x000fe80000100800 */
[----:B------:R0:W-:Y:S04]  /*4d280*/  STL [R1+0x2050], R16 ;  /* 0x0020501001007387 */ /* 0x0001e80000100800 */
[----:B0-----:R-:W4:Y:S01]  /*4d290*/  LDL.LU R16, [R1+0x2044] ;  /* 0x0020440001107983 */ /* 0x001f220000300800 */
[----:B------:R-:W-:-:S02]  /*4d2a0*/  IMAD.X R12, R12, 0x1, R0, P2 ;  /* 0x000000010c0c7824 */ /* 0x000fc400010e0600 */
[----:B------:R-:W4:Y:S02]  /*4d2b0*/  LDL.LU R54, [R1+0x2018] ;  /* 0x0020180001367983 */ /* 0x000f240000300800 */
[----:B------:R-:W4:Y:S01]  /*4d2c0*/  LDL.LU R47, [R1+0x203c] ;  /* 0x00203c00012f7983 */ /* 0x000f220000300800 */
[----:B------:R-:W4:Y:S01]  /*4d2d0*/  LDL.LU R46, [R1+0x2010] ;  /* 0x00201000012e7983 */ /* 0x000f220000300800 */
[----:B------:R0:W-:Y:S02]  /*4d2e0*/  STL [R1+0x2074], R12 ;  /* 0x0020740c01007387 */ /* 0x0001e40000100800 */
        /* <DEDUP_REMOVED lines=8> */
[----:B------:R-:W-:-:S05]  /*4d370*/  IADD3 R20, P2, R20, R55, RZ ;  /* 0x0000003714147210 */ /* 0x000fca0007f5e0ff */
[----:B------:R0:W-:Y:S01]  /*4d380*/  STL [R1+0x2048], R20 ;  /* 0x0020481401007387 */ /* 0x0001e20000100800 */
[--C-:B------:R-:W-:Y:S01]  /*4d390*/  IMAD.X R61, R61, 0x1, R0.reuse, P3 ;  /* 0x000000013d3d7824 */ /* 0x100fe200018e0600 */
[-C--:B------:R-:W-:Y:S02]  /*4d3a0*/  IADD3 R56, P3, R56, R55.reuse, RZ ;  /* 0x0000003738387210 */ /* 0x080fe40007f7e0ff */
[----:B0-----:R-:W4:Y:S02]  /*4d3b0*/  LDL.LU R20, [R1+0x2014] ;  /* 0x0020140001147983 */ /* 0x001f240000300800 */
[----:B------:R0:W-:Y:S02]  /*4d3c0*/  STL [R1+0x206c], R61 ;  /* 0x00206c3d01007387 */ /* 0x0001e40000100800 */
[--C-:B------:R-:W-:Y:S01]  /*4d3d0*/  IMAD.X R57, R57, 0x1, R0.reuse, P4 ;  /* 0x0000000139397824 */ /* 0x100fe200020e0600 */
[----:B------:R-:W-:Y:S01]  /*4d3e0*/  IADD3 R52, P4, R52, R55, RZ ;  /* 0x0000003734347210 */ /* 0x000fe20007f9e0ff */
[----:B0-----:R-:W4:Y:S01]  /*4d3f0*/  LDL.LU R61, [R1+0x1fe8] ;  /* 0x001fe800013d7983 */ /* 0x001f220000300800 */
[----:B------:R-:W-:-:S02]  /*4d400*/  IMAD.X R60, R60, 0x1, R0, P5 ;  /* 0x000000013c3c7824 */ /* 0x000fc400028e0600 */
[----:B------:R-:W-:Y:S01]  /*4d410*/  STL [R1+0x2040], R56 ;  /* 0x0020403801007387 */ /* 0x000fe20000100800 */
[----:B------:R-:W-:Y:S02]  /*4d420*/  IADD3 R24, P5, R24, R55, RZ ;  /* 0x0000003718187210 */ /* 0x000fe40007fbe0ff */
[----:B------:R0:W-:Y:S01]  /*4d430*/  STL [R1+0x205c], R60 ;  /* 0x00205c3c01007387 */ /* 0x0001e20000100800 */
[----:B------:R-:W-:Y:S03]  /*4d440*/  STL [R1+0x2064], R57 ;  /* 0x0020643901007387 */ /* 0x000fe60000100800 */
[----:B0-----:R-:W4:Y:S01]  /*4d450*/  LDL.LU R60, [R1+0x200c] ;  /* 0x00200c00013c7983 */ /* 0x001f220000300800 */
[----:B------:R0:W-:Y:S03]  /*4d460*/  STL [R1+0x2038], R52 ;  /* 0x0020383401007387 */ /* 0x0001e60000100800 */
[----:B0-----:R-:W4:Y:S01]  /*4d470*/  LDL.LU R52, [R1+0x1fe0] ;  /* 0x001fe00001347983 */ /* 0x001f220000300800 */
[----:B--2---:R-:W-:-:S05]  /*4d480*/  IMAD.X R13, R13, 0x1, R0, P6 ;  /* 0x000000010d0d7824 */ /* 0x004fca00030e0600 */
[----:B------:R0:W-:Y:S01]  /*4d490*/  STL [R1+0x2054], R13 ;  /* 0x0020540d01007387 */ /* 0x0001e20000100800 */
[----:B------:R1:W-:Y:S03]  /*4d4a0*/  STL [R1+0x2030], R24 ;  /* 0x0020301801007387 */ /* 0x0003e60000100800 */
[----:B0-----:R-:W2:Y:S01]  /*4d4b0*/  LDL.LU R13, [R1+0x2004] ;  /* 0x00200400010d7983 */ /* 0x001ea20000300800 */
[----:B-1----:R-:W2:Y:S01]  /*4d4c0*/  LDL.LU R24, [R1+0x1fd8] ;  /* 0x001fd80001187983 */ /* 0x002ea20000300800 */
[----:B---3--:R-:W-:Y:S01]  /*4d4d0*/  IADD3 R17, P6, R17, R55, RZ ;  /* 0x0000003711117210 */ /* 0x008fe20007fde0ff */
[----:B------:R-:W-:-:S04]  /*4d4e0*/  IMAD.X R58, R58, 0x1, R0, P1 ;  /* 0x000000013a3a7824 */ /* 0x000fc800008e0600 */
[----:B------:R0:W-:Y:S01]  /*4d4f0*/  STL [R1+0x2028], R17 ;  /* 0x0020281101007387 */ /* 0x0001e20000100800 */
[----:B------:R-:W-:-:S03]  /*4d500*/  IADD3 R59, P1, R59, R55, RZ ;  /* 0x000000373b3b7210 */ /* 0x000fc60007f3e0ff */
[----:B0-----:R-:W3:Y:S01]  /*4d510*/  LDL.LU R17, [R1+0x1ffc] ;  /* 0x001ffc0001117983 */ /* 0x001ee20000300800 */
[--C-:B----4-:R-:W-:Y:S01]  /*4d520*/  IMAD.X R16, R16, 0x1, R0.reuse, P2 ;  /* 0x0000000110107824 */ /* 0x110fe200010e0600 */
[----:B------:R-:W-:Y:S01]  /*4d530*/  IADD3 R54, P2, R54, R55, RZ ;  /* 0x0000003736367210 */ /* 0x000fe20007f5e0ff */
[----:B------:R-:W-:-:S03]  /*4d540*/  IMAD.X R47, R47, 0x1, R0, P3 ;  /* 0x000000012f2f7824 */ /* 0x000fc600018e0600 */
[----:B------:R0:W-:Y:S01]  /*4d550*/  STL [R1+0x2044], R16 ;  /* 0x0020441001007387 */ /* 0x0001e20000100800 */
        /* <DEDUP_REMOVED lines=23> */
[----:B------:R-:W-:-:S02]  /*4d6d0*/  IMAD.X R20, R20, 0x1, R0, P2 ;  /* 0x0000000114147824 */ /* 0x000fc400010e0600 */
[----:B------:R0:W-:Y:S02]  /*4d6e0*/  STL [R1+0x1ff0], R12 ;  /* 0x001ff00c01007387 */ /* 0x0001e40000100800 */
[----:B0-----:R-:W4:Y:S01]  /*4d6f0*/  LDL.LU R12, [R1+0x1fc8] ;  /* 0x001fc800010c7983 */ /* 0x001f220000300800 */
[----:B------:R-:W-:Y:S01]  /*4d700*/  IADD3 R61, P2, R61, R55, RZ ;  /* 0x000000373d3d7210 */ /* 0x000fe20007f5e0ff */
[----:B------:R-:W4:Y:S02]  /*4d710*/  LDL.LU R56, [R1+0x1fec] ;  /* 0x001fec0001387983 */ /* 0x000f240000300800 */
[----:B------:R-:W4:Y:S01]  /*4d720*/  LDL.LU R57, [R1+0x1fc0] ;  /* 0x001fc00001397983 */ /* 0x000f220000300800 */
[----:B------:R-:W-:Y:S01]  /*4d730*/  STL [R1+0x2014], R20 ;  /* 0x0020141401007387 */ /* 0x000fe20000100800 */
[----:B------:R-:W4:Y:S02]  /*4d740*/  LDL.LU R25, [R1+0x1fe4] ;  /* 0x001fe40001197983 */ /* 0x000f240000300800 */
[----:B------:R0:W-:Y:S02]  /*4d750*/  STL [R1+0x1fe8], R61 ;  /* 0x001fe83d01007387 */ /* 0x0001e40000100800 */
[----:B0-----:R-:W4:Y:S01]  /*4d760*/  LDL.LU R61, [R1+0x1fb8] ;  /* 0x001fb800013d7983 */ /* 0x001f220000300800 */
[----:B------:R-:W-:-:S02]  /*4d770*/  IMAD.X R60, R60, 0x1, R0, P3 ;  /* 0x000000013c3c7824 */ /* 0x000fc400018e0600 */
[----:B------:R-:W4:Y:S03]  /*4d780*/  LDL.LU R20, [R1+0x1fdc] ;  /* 0x001fdc0001147983 */ /* 0x000f260000300800 */
[----:B------:R0:W-:Y:S04]  /*4d790*/  STL [R1+0x200c], R60 ;  /* 0x00200c3c01007387 */ /* 0x0001e80000100800 */
[----:B0-----:R-:W4:Y:S01]  /*4d7a0*/  LDL.LU R60, [R1+0x1fb0] ;  /* 0x001fb000013c7983 */ /* 0x001f220000300800 */
[----:B--2---:R-:W-:-:S05]  /*4d7b0*/  IMAD.X R13, R13, 0x1, R0, P4 ;  /* 0x000000010d0d7824 */ /* 0x004fca00020e0600 */
[----:B------:R0:W-:Y:S04]  /*4d7c0*/  STL [R1+0x2004], R13 ;  /* 0x0020040d01007387 */ /* 0x0001e80000100800 */
[----:B0-----:R-:W2:Y:S01]  /*4d7d0*/  LDL.LU R13, [R1+0x1fd4] ;  /* 0x001fd400010d7983 */ /* 0x001ea20000300800 */
[-C--:B------:R-:W-:Y:S02]  /*4d7e0*/  IADD3 R52, P3, R52, R55.reuse, RZ ;  /* 0x0000003734347210 */ /* 0x080fe40007f7e0ff */
[----:B------:R-:W-:-:S03]  /*4d7f0*/  IADD3 R24, P4, R24, R55, RZ ;  /* 0x0000003718187210 */ /* 0x000fc60007f9e0ff */
[----:B------:R-:W-:Y:S01]  /*4d800*/  STL [R1+0x1fe0], R52 ;  /* 0x001fe03401007387 */ /* 0x000fe20000100800 */
[----:B------:R-:W2:Y:S02]  /*4d810*/  LDL.LU R58, [R1+0x1fa8] ;  /* 0x001fa800013a7983 */ /* 0x000ea40000300800 */
[----:B---3--:R-:W-:Y:S01]  /*4d820*/  IMAD.X R17, R17, 0x1, R0, P5 ;  /* 0x0000000111117824 */ /* 0x008fe200028e0600 */
[----:B------:R-:W3:Y:S04]  /*4d830*/  LDL.LU R59, [R1+0x1fcc] ;  /* 0x001fcc00013b7983 */ /* 0x000ee80000300800 */
[----:B------:R-:W-:Y:S01]  /*4d840*/  STL [R1+0x1fd8], R24 ;  /* 0x001fd81801007387 */ /* 0x000fe20000100800 */
[----:B------:R0:W-:Y:S03]  /*4d850*/  STL [R1+0x1ffc], R17 ;  /* 0x001ffc1101007387 */ /* 0x0001e60000100800 */
[----:B0-----:R-:W3:Y:S01]  /*4d860*/  LDL.LU R17, [R1+0x1fa0] ;  /* 0x001fa00001117983 */ /* 0x001ee20000300800 */
[----:B------:R-:W3:Y:S02]  /*4d870*/  LDL.LU R54, [R1+0x1fc4] ;  /* 0x001fc40001367983 */ /* 0x000ee40000300800 */
[----:B------:R-:W3:Y:S02]  /*4d880*/  LDL.LU R47, [R1+0x1f98] ;  /* 0x001f9800012f7983 */ /* 0x000ee40000300800 */
[----:B------:R-:W3:Y:S01]  /*4d890*/  LDL.LU R46, [R1+0x1fbc] ;  /* 0x001fbc00012e7983 */ /* 0x000ee20000300800 */
[----:B----4-:R-:W-:-:S05]  /*4d8a0*/  IADD3 R16, P5, R16, R55, RZ ;  /* 0x0000003710107210 */ /* 0x010fca0007fbe0ff */
        /* <DEDUP_REMOVED lines=14> */
[----:B------:R0:W-:Y:S02]  /*4d990*/  STL [R1+0x1fc8], R12 ;  /* 0x001fc80c01007387 */ /* 0x0001e40000100800 */
[--C-:B------:R-:W-:Y:S01]  /*4d9a0*/  IMAD.X R25, R25, 0x1, R0.reuse, P2 ;  /* 0x0000000119197824 */ /* 0x100fe200010e0600 */
[-C--:B------:R-:W-:Y:S01]  /*4d9b0*/  IADD3 R57, P1, R57, R55.reuse, RZ ;  /* 0x0000003739397210 */ /* 0x080fe20007f3e0ff */
[----:B0-----:R-:W4:Y:S01]  /*4d9c0*/  LDL.LU R12, [R1+0x1f94] ;  /* 0x001f9400010c7983 */ /* 0x001f220000300800 */
[----:B------:R-:W-:Y:S01]  /*4d9d0*/  IADD3 R61, P2, R61, R55, RZ ;  /* 0x000000373d3d7210 */ /* 0x000fe20007f5e0ff */
[----:B------:R-:W-:Y:S02]  /*4d9e0*/  STL [R1+0x1fec], R56 ;  /* 0x001fec3801007387 */ /* 0x000fe40000100800 */
[----:B------:R-:W-:-:S02]  /*4d9f0*/  IMAD.X R20, R20, 0x1, R0, P3 ;  /* 0x0000000114147824 */ /* 0x000fc400018e0600 */
[----:B------:R0:W-:Y:S01]  /*4da00*/  STL [R1+0x1fb8], R61 ;  /* 0x001fb83d01007387 */ /* 0x0001e20000100800 */
[----:B------:R-:W-:Y:S03]  /*4da10*/  STL [R1+0x1fc0], R57 ;  /* 0x001fc03901007387 */ /* 0x000fe60000100800 */
[----:B0-----:R-:W4:Y:S01]  /*4da20*/  LDL.LU R61, [R1+0x1f68] ;  /* 0x001f6800013d7983 */ /* 0x001f220000300800 */
[----:B------:R-:W-:Y:S01]  /*4da30*/  IADD3 R60, P3, R60, R55, RZ ;  /* 0x000000373c3c7210 */ /* 0x000fe20007f7e0ff */
[----:B------:R0:W-:Y:S02]  /*4da40*/  STL [R1+0x1fe4], R25 ;  /* 0x001fe41901007387 */ /* 0x0001e40000100800 */
[----:B0-----:R-:W4:Y:S02]  /*4da50*/  LDL.LU R25, [R1+0x1f8c] ;  /* 0x001f8c0001197983 */ /* 0x001f240000300800 */
[----:B------:R0:W-:Y:S02]  /*4da60*/  STL [R1+0x1fb0], R60 ;  /* 0x001fb03c01007387 */ /* 0x0001e40000100800 */
[----:B------:R1:W-:Y:S01]  /*4da70*/  STL [R1+0x1fdc], R20 ;  /* 0x001fdc1401007387 */ /* 0x0003e20000100800 */
[----:B0-----:R-:W4:Y:S01]  /*4da80*/  LDL.LU R60, [R1+0x1f60] ;  /* 0x001f6000013c7983 */ /* 0x001f220000300800 */
[----:B-1----:R-:W4:Y:S02]  /*4da90*/  LDL.LU R20, [R1+0x1f84] ;  /* 0x001f840001147983 */ /* 0x002f240000300800 */
[----:B--2---:R-:W-:-:S05]  /*4daa0*/  IMAD.X R13, R13, 0x1, R0, P4 ;  /* 0x000000010d0d7824 */ /* 0x004fca00020e0600 */
[----:B------:R0:W-:Y:S04]  /*4dab0*/  STL [R1+0x1fd4], R13 ;  /* 0x001fd40d01007387 */ /* 0x0001e80000100800 */
[----:B0-----:R-:W2:Y:S01]  /*4dac0*/  LDL.LU R13, [R1+0x1f58] ;  /* 0x001f5800010d7983 */ /* 0x001ea20000300800 */
[--C-:B---3--:R-:W-:Y:S01]  /*4dad0*/  IMAD.X R59, R59, 0x1, R0.reuse, P5 ;  /* 0x000000013b3b7824 */ /* 0x108fe200028e0600 */
[-C--:B------:R-:W-:Y:S02]  /*4dae0*/  IADD3 R58, P4, R58, R55.reuse, RZ ;  /* 0x000000373a3a7210 */ /* 0x080fe40007f9e0ff */
[-C--:B------:R-:W-:Y:S01]  /*4daf0*/  IADD3 R17, P5, R17, R55.reuse, RZ ;  /* 0x0000003711117210 */ /* 0x080fe20007fbe0ff */
[--C-:B------:R-:W-:Y:S01]  /*4db00*/  IMAD.X R54, R54, 0x1, R0.reuse, P6 ;  /* 0x0000000136367824 */ /* 0x100fe200030e0600 */
[----:B------:R-:W-:Y:S01]  /*4db10*/  IADD3 R47, P6, R47, R55, RZ ;  /* 0x000000372f2f7210 */ /* 0x000fe20007fde0ff */
[----:B------:R-:W-:-:S02]  /*4db20*/  IMAD.X R46, R46, 0x1, R0, P1 ;  /* 0x000000012e2e7824 */ /* 0x000fc400008e0600 */
[----:B------:R0:W-:Y:S01]  /*4db30*/  STL [R1+0x1fa0], R17 ;  /* 0x001fa01101007387 */ /* 0x0001e20000100800 */
[----:B------:R-:W-:Y:S03]  /*4db40*/  STL [R1+0x1fa8], R58 ;  /* 0x001fa83a01007387 */ /* 0x000fe60000100800 */
[----:B0-----:R-:W3:Y:S01]  /*4db50*/  LDL.LU R17, [R1+0x1f7c] ;  /* 0x001f7c0001117983 */ /* 0x001ee20000300800 */
[----:B----4-:R-:W-:-:S03]  /*4db60*/  IADD3 R45, P1, R45, R55, RZ ;  /* 0x000000372d2d7210 */ /* 0x010fc60007f3e0ff */
[----:B------:R-:W-:Y:S01]  /*4db70*/  STL [R1+0x1fcc], R59 ;  /* 0x001fcc3b01007387 */ /* 0x000fe20000100800 */
[----:B------:R-:W-:-:S03]  /*4db80*/  IMAD.X R44, R44, 0x1, R0, P2 ;  /* 0x000000012c2c7824 */ /* 0x000fc600010e0600 */
[----:B------:R-:W-:Y:S01]  /*4db90*/  STL [R1+0x1fc4], R54 ;  /* 0x001fc43601007387 */ /* 0x000fe20000100800 */
[-C--:B------:R-:W-:Y:S01]  /*4dba0*/  IADD3 R29, P2, R29, R55.reuse, RZ ;  /* 0x000000371d1d7210 */ /* 0x080fe20007f5e0ff */
[----:B------:R-:W-:Y:S02]  /*4dbb0*/  STL [R1+0x1f98], R47 ;  /* 0x001f982f01007387 */ /* 0x000fe40000100800 */
[--C-:B------:R-:W-:Y:S01]  /*4dbc0*/  IMAD.X R28, R28, 0x1, R0.reuse, P3 ;  /* 0x000000011c1c7824 */ /* 0x100fe200018e0600 */
[----:B------:R-:W-:Y:S01]  /*4dbd0*/  STL [R1+0x1fbc], R46 ;  /* 0x001fbc2e01007387 */ /* 0x000fe20000100800 */
[-C--:B------:R-:W-:Y:S01]  /*4dbe0*/  IADD3 R53, P3, R53, R55.reuse, RZ ;  /* 0x0000003735357210 */ /* 0x080fe20007f7e0ff */
[--C-:B------:R-:W-:Y:S02]  /*4dbf0*/  IMAD.X R52, R52, 0x1, R0.reuse, P4 ;  /* 0x0000000134347824 */ /* 0x100fe400020e0600 */
[----:B------:R-:W-:Y:S01]  /*4dc00*/  STL [R1+0x1f90], R45 ;  /* 0x001f902d01007387 */ /* 0x000fe20000100800 */
[-C--:B------:R-:W-:Y:S01]  /*4dc10*/  IADD3 R24, P4, R24, R55.reuse, RZ ;  /* 0x0000003718187210 */ /* 0x080fe20007f9e0ff */
[----:B------:R-:W-:Y:S01]  /*4dc20*/  STL [R1+0x1fb4], R44 ;  /* 0x001fb42c01007387 */ /* 0x000fe20000100800 */
[----:B------:R-:W-:Y:S02]  /*4dc30*/  STL [R1+0x1f88], R29 ;  /* 0x001f881d01007387 */ /* 0x000fe40000100800 */
[----:B------:R-:W-:Y:S02]  /*4dc40*/  STL [R1+0x1fac], R28 ;  /* 0x001fac1c01007387 */ /* 0x000fe40000100800 */
[----:B------:R-:W-:Y:S01]  /*4dc50*/  IMAD.X R16, R16, 0x1, R0, P5 ;  /* 0x0000000110107824 */ /* 0x000fe200028e0600 */
[----:B------:R-:W-:Y:S01]  /*4dc60*/  STL [R1+0x1f80], R53 ;  /* 0x001f803501007387 */ /* 0x000fe20000100800 */
[----:B------:R0:W-:Y:S02]  /*4dc70*/  STL [R1+0x1f78], R24 ;  /* 0x001f781801007387 */ /* 0x0001e40000100800 */
[----:B------:R-:W-:Y:S01]  /*4dc80*/  STL [R1+0x1fa4], R52 ;  /* 0x001fa43401007387 */ /* 0x000fe20000100800 */
[----:B0-----:R-:W4:Y:S01]  /*4dc90*/  LDL.LU R24, [R1+0x1f50] ;  /* 0x001f500001187983 */ /* 0x001f220000300800 */
[----:B------:R0:W-:Y:S01]  /*4dca0*/  STL [R1+0x1f9c], R16 ;  /* 0x001f9c1001007387 */ /* 0x0001e20000100800 */
[----:B------:R-:W-:-:S02]  /*4dcb0*/  IADD3 R21, P5, R21, R55, RZ ;  /* 0x0000003715157210 */ /* 0x000fc40007fbe0ff */
[----:B0-----:R-:W4:Y:S01]  /*4dcc0*/  LDL.LU R16, [R1+0x1f74] ;  /* 0x001f740001107983 */ /* 0x001f220000300800 */
[----:B------:R-:W4:Y:S02]  /*4dcd0*/  LDL.LU R56, [R1+0x1f48] ;  /* 0x001f480001387983 */ /* 0x000f240000300800 */
[----:B------:R-:W4:Y:S02]  /*4dce0*/  LDL.LU R57, [R1+0x1f6c] ;  /* 0x001f6c0001397983 */ /* 0x000f240000300800 */
[----:B------:R-:W-:Y:S01]  /*4dcf0*/  IMAD.X R12, R12, 0x1, R0, P6 ;  /* 0x000000010c0c7824 */ /* 0x000fe200030e0600 */
[----:B------:R-:W-:Y:S01]  /*4dd00*/  STL [R1+0x1f70], R21 ;  /* 0x001f701501007387 */ /* 0x000fe20000100800 */
[----:B------:R-:W4:Y:S03]  /*4dd10*/  LDL.LU R52, [R1+0x1f40] ;  /* 0x001f400001347983 */ /* 0x000f260000300800 */
[----:B------:R0:W-:Y:S04]  /*4dd20*/  STL [R1+0x1f94], R12 ;  /* 0x001f940c01007387 */ /* 0x0001e80000100800 */
[----:B0-----:R-:W4:Y:S01]  /*4dd30*/  LDL.LU R12, [R1+0x1f64] ;  /* 0x001f6400010c7983 */ /* 0x001f220000300800 */
[----:B------:R-:W4:Y:S01]  /*4dd40*/  LDL.LU R21, [R1+0x1f38] ;  /* 0x001f380001157983 */ /* 0x000f220000300800 */
[----:B------:R-:W-:-:S05]  /*4dd50*/  IADD3 R61, P6, R61, R55, RZ ;  /* 0x000000373d3d7210 */ /* 0x000fca0007fde0ff */
[----:B------:R0:W-:Y:S01]  /*4dd60*/  STL [R1+0x1f68], R61 ;  /* 0x001f683d01007387 */ /* 0x0001e20000100800 */
[----:B------:R-:W-:-:S03]  /*4dd70*/  IMAD.X R25, R25, 0x1, R0, P1 ;  /* 0x0000000119197824 */ /* 0x000fc600008e0600 */
[----:B0-----:R-:W4:Y:S01]  /*4dd80*/  LDL.LU R61, [R1+0x1f5c] ;  /* 0x001f5c00013d7983 */ /* 0x001f220000300800 */
[----:B------:R-:W-:Y:S01]  /*4dd90*/  IADD3 R60, P1, R60, R55, RZ ;  /* 0x000000373c3c7210 */ /* 0x000fe20007f3e0ff */
[----:B------:R-:W-:-:S04]  /*4dda0*/  IMAD.X R20, R20, 0x1, R0, P2 ;  /* 0x0000000114147824 */ /* 0x000fc800010e0600 */
[----:B------:R0:W-:Y:S04]  /*4ddb0*/  STL [R1+0x1f60], R60 ;  /* 0x001f603c01007387 */ /* 0x0001e80000100800 */
[----:B0-----:R-:W4:Y:S01]  /*4ddc0*/  LDL.LU R60, [R1+0x1f30] ;  /* 0x001f3000013c7983 */ /* 0x001f220000300800 */
[----:B------:R-:W-:Y:S02]  /*4ddd0*/  STL [R1+0x1f8c], R25 ;  /* 0x001f8c1901007387 */ /* 0x000fe40000100800 */
[----:B------:R-:W4:Y:S02]  /*4dde0*/  LDL.LU R58, [R1+0x1f54] ;  /* 0x001f5400013a7983 */ /* 0x000f240000300800 */
[----:B------:R-:W4:Y:S01]  /*4ddf0*/  LDL.LU R59, [R1+0x1f28] ;  /* 0x001f2800013b7983 */ /* 0x000f220000300800 */
[----:B------:R-:W-:Y:S01]  /*4de00*/  STL [R1+0x1f84], R20 ;  /* 0x001f841401007387 */ /* 0x000fe20000100800 */
[----:B--2---:R-:W-:-:S05]  /*4de10*/  IADD3 R13, P2, R13, R55, RZ ;  /* 0x000000370d0d7210 */ /* 0x004fca0007f5e0ff */
[----:B------:R0:W-:Y:S04]  /*4de20*/  STL [R1+0x1f58], R13 ;  /* 0x001f580d01007387 */ /* 0x0001e80000100800 */
[----:B0-----:R-:W2:Y:S01]  /*4de30*/  LDL.LU R13, [R1+0x1f4c] ;  /* 0x001f4c00010d7983 */ /* 0x001ea20000300800 */
[----:B------:R-:W2:Y:S02]  /*4de40*/  LDL.LU R54, [R1+0x1f20] ;  /* 0x001f200001367983 */ /* 0x000ea40000300800 */
[----:B------:R-:W2:Y:S02]  /*4de50*/  LDL.LU R47, [R1+0x1f44] ;  /* 0x001f4400012f7983 */ /* 0x000ea40000300800 */
[----:B------:R-:W2:Y:S02]  /*4de60*/  LDL.LU R46, [R1+0x1f18] ;  /* 0x001f1800012e7983 */ /* 0x000ea40000300800 */
[----:B---3--:R-:W-:-:S05]  /*4de70*/  IMAD.X R17, R17, 0x1, R0, P3 ;  /* 0x0000000111117824 */ /* 0x008fca00018e0600 */
[----:B------:R0:W-:Y:S01]  /*4de80*/  STL [R1+0x1f7c], R17 ;  /* 0x001f7c1101007387 */ /* 0x0001e20000100800 */
[----:B------:R-:W3:Y:S02]  /*4de90*/  LDL.LU R45, [R1+0x1f3c] ;  /* 0x001f3c00012d7983 */ /* 0x000ee40000300800 */
[----:B------:R-:W3:Y:S02]  /*4dea0*/  LDL.LU R44, [R1+0x1f10] ;  /* 0x001f1000012c7983 */ /* 0x000ee40000300800 */
[----:B------:R-:W3:Y:S01]  /*4deb0*/  LDL.LU R29, [R1+0x1f34] ;  /* 0x001f3400011d7983 */ /* 0x000ee20000300800 */
[----:B------:R-:W3:Y:S01]  /*4dec0*/  LDL.LU R28, [R1+0x1f08] ;  /* 0x001f0800011c7983 */ /* 0x000ee20000300800 */
[----:B------:R-:W3:Y:S02]  /*4ded0*/  LDL.LU R53, [R1+0x1f2c] ;  /* 0x001f2c0001357983 */ /* 0x000ee40000300800 */
[----:B------:R-:W3:Y:S02]  /*4dee0*/  LDL.LU R25, [R1+0x1f00] ;  /* 0x001f000001197983 */ /* 0x000ee40000300800 */
[----:B------:R-:W3:Y:S01]  /*4def0*/  LDL.LU R20, [R1+0x1f24] ;  /* 0x001f240001147983 */ /* 0x000ee20000300800 */
[----:B0-----:R-:W3:Y:S01]  /*4df00*/  LDL.LU R17, [R1+0x1ef8] ;  /* 0x001ef80001117983 */ /* 0x001ee20000300800 */
[----:B----4-:R-:W-:-:S05]  /*4df10*/  IADD3 R24, P3, R24, R55, RZ ;  /* 0x0000003718187210 */ /* 0x010fca0007f7e0ff */
[----:B------:R0:W-:Y:S01]  /*4df20*/  STL [R1+0x1f50], R24 ;  /* 0x001f501801007387 */ /* 0x0001e20000100800 */
[--C-:B------:R-:W-:Y:S01]  /*4df30*/  IMAD.X R16, R16, 0x1, R0.reuse, P4 ;  /* 0x0000000110107824 */ /* 0x100fe200020e0600 */
[-C--:B------:R-:W-:Y:S02]  /*4df40*/  IADD3 R56, P4, R56, R55.reuse, RZ ;  /* 0x0000003738387210 */ /* 0x080fe40007f9e0ff */
[----:B0-----:R-:W4:Y:S02]  /*4df50*/  LDL.LU R24, [R1+0x1f1c] ;  /* 0x001f1c0001187983 */ /* 0x001f240000300800 */
[----:B------:R0:W-:Y:S02]  /*4df60*/  STL [R1+0x1f74], R16 ;  /* 0x001f741001007387 */ /* 0x0001e40000100800 */
[--C-:B------:R-:W-:Y:S01]  /*4df70*/  IMAD.X R57, R57, 0x1, R0.reuse, P5 ;  /* 0x0000000139397824 */ /* 0x100fe200028e0600 */
[-C--:B------:R-:W-:Y:S01]  /*4df80*/  IADD3 R52, P5, R52, R55.reuse, RZ ;  /* 0x0000003734347210 */ /* 0x080fe20007fbe0ff */
[----:B0-----:R-:W4:Y:S01]  /*4df90*/  LDL.LU R16, [R1+0x1ef0] ;  /* 0x001ef00001107983 */ /* 0x001f220000300800 */
[----:B------:R-:W-:Y:S02]  /*4dfa0*/  STL [R1+0x1f48], R56 ;  /* 0x001f483801007387 */ /* 0x000fe40000100800 */
[----:B------:R-:W-:Y:S01]  /*4dfb0*/  IMAD.X R12, R12, 0x1, R0, P6 ;  /* 0x000000010c0c7824 */ /* 0x000fe200030e0600 */
[----:B------:R-:W-:-:S04]  /*4dfc0*/  IADD3 R21, P6, R21, R55, RZ ;  /* 0x0000003715157210 */ /* 0x000fc80007fde0ff */
[----:B------:R0:W-:Y:S01]  /*4dfd0*/  STL [R1+0x1f64], R12 ;  /* 0x001f640c01007387 */ /* 0x0001e20000100800 */
[----:B------:R-:W-:Y:S03]  /*4dfe0*/  STL [R1+0x1f6c], R57 ;  /* 0x001f6c3901007387 */ /* 0x000fe60000100800 */
[----:B0-----:R-:W4:Y:S01]  /*4dff0*/  LDL.LU R12, [R1+0x1f14] ;  /* 0x001f1400010c7983 */ /* 0x001f220000300800 */
[--C-:B------:R-:W-:Y:S02]  /*4e000*/  IMAD.X R61, R61, 0x1, R0.reuse, P1 ;  /* 0x000000013d3d7824 */ /* 0x100fe400008e0600 */
[----:B------:R0:W-:Y:S02]  /*4e010*/  STL [R1+0x1f40], R52 ;  /* 0x001f403401007387 */ /* 0x0001e40000100800 */
[----:B0-----:R-:W4:Y:S01]  /*4e020*/  LDL.LU R52, [R1+0x1ee8] ;  /* 0x001ee80001347983 */ /* 0x001f220000300800 */
[----:B------:R0:W-:Y:S02]  /*4e030*/  STL [R1+0x1f5c], R61 ;  /* 0x001f5c3d01007387 */ /* 0x0001e40000100800 */
[----:B------:R1:W-:Y:S01]  /*4e040*/  STL [R1+0x1f38], R21 ;  /* 0x001f381501007387 */ /* 0x0003e20000100800 */
[----:B0-----:R-:W4:Y:S01]  /*4e050*/  LDL.LU R61, [R1+0x1f0c] ;  /* 0x001f0c00013d7983 */ /* 0x001f220000300800 */
[----:B------:R-:W-:Y:S01]  /*4e060*/  IADD3 R60, P1, R60, R55, RZ ;  /* 0x000000373c3c7210 */ /* 0x000fe20007f3e0ff */
[----:B-1----:R-:W4:Y:S02]  /*4e070*/  LDL.LU R21, [R1+0x1ee0] ;  /* 0x001ee00001157983 */ /* 0x002f240000300800 */
[----:B------:R-:W-:-:S02]  /*4e080*/  IMAD.X R58, R58, 0x1, R0, P2 ;  /* 0x000000013a3a7824 */ /* 0x000fc400010e0600 */
[----:B------:R0:W-:Y:S04]  /*4e090*/  STL [R1+0x1f30], R60 ;  /* 0x001f303c01007387 */ /* 0x0001e80000100800 */
[----:B0-----:R-:W4:Y:S01]  /*4e0a0*/  LDL.LU R60, [R1+0x1f04] ;  /* 0x001f0400013c7983 */ /* 0x001f220000300800 */
[----:B--2---:R-:W-:-:S05]  /*4e0b0*/  IMAD.X R13, R13, 0x1, R0, P3 ;  /* 0x000000010d0d7824 */ /* 0x004fca00018e0600 */
[----:B------:R0:W-:Y:S01]  /*4e0c0*/  STL [R1+0x1f4c], R13 ;  /* 0x001f4c0d01007387 */ /* 0x0001e20000100800 */
[----:B------:R-:W-:Y:S03]  /*4e0d0*/  STL [R1+0x1f54], R58 ;  /* 0x001f543a01007387 */ /* 0x000fe60000100800 */
[----:B0-----:R-:W2:Y:S01]  /*4e0e0*/  LDL.LU R13, [R1+0x1ed8] ;  /* 0x001ed800010d7983 */ /* 0x001ea20000300800 */
[-C--:B------:R-:W-:Y:S02]  /*4e0f0*/  IADD3 R59, P2, R59, R55.reuse, RZ ;  /* 0x000000373b3b7210 */ /* 0x080fe40007f5e0ff */
[-C--:B------:R-:W-:Y:S01]  /*4e100*/  IADD3 R54, P3, R54, R55.reuse, RZ ;  /* 0x0000003736367210 */ /* 0x080fe20007f7e0ff */
[--C-:B------:R-:W-:Y:S01]  /*4e110*/  IMAD.X R47, R47, 0x1, R0.reuse, P4 ;  /* 0x000000012f2f7824 */ /* 0x100fe200020e0600 */
[-C--:B------:R-:W-:Y:S01]  /*4e120*/  IADD3 R46, P4, R46, R55.reuse, RZ ;  /* 0x000000372e2e7210 */ /* 0x080fe20007f9e0ff */
[--C-:B---3--:R-:W-:Y:S01]  /*4e130*/  IMAD.X R45, R45, 0x1, R0.reuse, P5 ;  /* 0x000000012d2d7824 */ /* 0x108fe200028e0600 */
[----:B------:R-:W-:Y:S01]  /*4e140*/  STL [R1+0x1f28], R59 ;  /* 0x001f283b01007387 */ /* 0x000fe20000100800 */
[-C--:B------:R-:W-:Y:S01]  /*4e150*/  IADD3 R44, P5, R44, R55.reuse, RZ ;  /* 0x000000372c2c7210 */ /* 0x080fe20007fbe0ff */
[----:B------:R-:W-:Y:S02]  /*4e160*/  STL [R1+0x1f20], R54 ;  /* 0x001f203601007387 */ /* 0x000fe40000100800 */
[--C-:B------:R-:W-:Y:S01]  /*4e170*/  IMAD.X R29, R29, 0x1, R0.reuse, P6 ;  /* 0x000000011d1d7824 */ /* 0x100fe200030e0600 */
[----:B------:R-:W-:Y:S01]  /*4e180*/  STL [R1+0x1f44], R47 ;  /* 0x001f442f01007387 */ /* 0x000fe20000100800 */
[----:B------:R-:W-:Y:S01]  /*4e190*/  IADD3 R28, P6, R28, R55, RZ ;  /* 0x000000371c1c7210 */ /* 0x000fe20007fde0ff */
[----:B------:R-:W-:Y:S02]  /*4e1a0*/  STL [R1+0x1f18], R46 ;  /* 0x001f182e01007387 */ /* 0x000fe40000100800 */
[--C-:B------:R-:W-:Y:S01]  /*4e1b0*/  IMAD.X R53, R53, 0x1, R0.reuse, P1 ;  /* 0x0000000135357824 */ /* 0x100fe200008e0600 */
[----:B------:R-:W-:Y:S01]  /*4e1c0*/  STL [R1+0x1f3c], R45 ;  /* 0x001f3c2d01007387 */ /* 0x000fe20000100800 */
[----:B------:R-:W-:-:S02]  /*4e1d0*/  IMAD.X R20, R20, 0x1, R0, P2 ;  /* 0x0000000114147824 */ /* 0x000fc400010e0600 */
[----:B------:R-:W-:Y:S01]  /*4e1e0*/  STL [R1+0x1f10], R44 ;  /* 0x001f102c01007387 */ /* 0x000fe20000100800 */
[-C--:B------:R-:W-:Y:S01]  /*4e1f0*/  IADD3 R25, P1, R25, R55.reuse, RZ ;  /* 0x0000003719197210 */ /* 0x080fe20007f3e0ff */
[----:B------:R-:W-:Y:S01]  /*4e200*/  STL [R1+0x1f34], R29 ;  /* 0x001f341d01007387 */ /* 0x000fe20000100800 */
[----:B------:R-:W-:Y:S01]  /*4e210*/  STL [R1+0x1f08], R28 ;  /* 0x001f081c01007387 */ /* 0x000fe20000100800 */
[-C--:B------:R-:W-:Y:S01]  /*4e220*/  IADD3 R17, P2, R17, R55.reuse, RZ ;  /* 0x0000003711117210 */ /* 0x080fe20007f5e0ff */
[----:B------:R-:W-:Y:S01]  /*4e230*/  STL [R1+0x1f2c], R53 ;  /* 0x001f2c3501007387 */ /* 0x000fe20000100800 */
[----:B------:R0:W-:Y:S01]  /*4e240*/  STL [R1+0x1f24], R20 ;  /* 0x001f241401007387 */ /* 0x0001e20000100800 */
[----:B------:R-:W-:Y:S03]  /*4e250*/  STL [R1+0x1f00], R25 ;  /* 0x001f001901007387 */ /* 0x000fe60000100800 */
[----:B0-----:R-:W3:Y:S01]  /*4e260*/  LDL.LU R20, [R1+0x1efc] ;  /* 0x001efc0001147983 */ /* 0x001ee20000300800 */
[----:B------:R0:W-:Y:S02]  /*4e270*/  STL [R1+0x1ef8], R17 ;  /* 0x001ef81101007387 */ /* 0x0001e40000100800 */
[--C-:B----4-:R-:W-:Y:S01]  /*4e280*/  IMAD.X R24, R24, 0x1, R0.reuse, P3 ;  /* 0x0000000118187824 */ /* 0x110fe200018e0600 */
[----:B0-----:R-:W4:Y:S01]  /*4e290*/  LDL.LU R17, [R1+0x1ed0] ;  /* 0x001ed00001117983 */ /* 0x001f220000300800 */
[----:B------:R-:W4:Y:S01]  /*4e2a0*/  LDL.LU R56, [R1+0x1ef4] ;  /* 0x001ef40001387983 */ /* 0x000f220000300800 */
[----:B------:R-:W-:Y:S01]  /*4e2b0*/  IADD3 R16, P3, R16, R55, RZ ;  /* 0x0000003710107210 */ /* 0x000fe20007f7e0ff */
[----:B------:R-:W4:Y:S01]  /*4e2c0*/  LDL.LU R57, [R1+0x1ec8] ;  /* 0x001ec80001397983 */ /* 0x000f220000300800 */
[----:B------:R-:W-:Y:S01]  /*4e2d0*/  STL [R1+0x1f1c], R24 ;  /* 0x001f1c1801007387 */ /* 0x000fe20000100800 */
[----:B------:R-:W4:Y:S02]  /*4e2e0*/  LDL.LU R25, [R1+0x1eec] ;  /* 0x001eec0001197983 */ /* 0x000f240000300800 */
[----:B------:R0:W-:Y:S02]  /*4e2f0*/  STL [R1+0x1ef0], R16 ;  /* 0x001ef01001007387 */ /* 0x0001e40000100800 */
[----:B0-----:R-:W4:Y:S01]  /*4e300*/  LDL.LU R16, [R1+0x1ec0] ;  /* 0x001ec00001107983 */ /* 0x001f220000300800 */
[----:B------:R-:W4:Y:S02]  /*4e310*/  LDL.LU R24, [R1+0x1ee4] ;  /* 0x001ee40001187983 */ /* 0x000f240000300800 */
[----:B------:R-:W-:-:S05]  /*4e320*/  IMAD.X R12, R12, 0x1, R0, P4 ;  /* 0x000000010c0c7824 */ /* 0x000fca00020e0600 */
[----:B------:R0:W-:Y:S04]  /*4e330*/  STL [R1+0x1f14], R12 ;  /* 0x001f140c01007387 */ /* 0x0001e80000100800 */
[----:B0-----:R-:W4:Y:S01]  /*4e340*/  LDL.LU R12, [R1+0x1eb8] ;  /* 0x001eb800010c7983 */ /* 0x001f220000300800 */
[-C--:B------:R-:W-:Y:S01]  /*4e350*/  IADD3 R52, P4, R52, R55.reuse, RZ ;  /* 0x0000003734347210 */ /* 0x080fe20007f9e0ff */
[----:B------:R-:W-:Y:S01]  /*4e360*/  IMAD.X R61, R61, 0x1, R0, P5 ;  /* 0x000000013d3d7824 */ /* 0x000fe200028e0600 */
[----:B------:R-:W-:-:S04]  /*4e370*/  IADD3 R21, P5, R21, R55, RZ ;  /* 0x0000003715157210 */ /* 0x000fc80007fbe0ff */
[----:B------:R0:W-:Y:S04]  /*4e380*/  STL [R1+0x1f0c], R61 ;  /* 0x001f0c3d01007387 */ /* 0x0001e80000100800 */
[----:B0-----:R-:W4:Y:S01]  /*4e390*/  LDL.LU R61, [R1+0x1edc] ;  /* 0x001edc00013d7983 */ /* 0x001f220000300800 */
[----:B------:R-:W-:Y:S02]  /*4e3a0*/  IMAD.X R60, R60, 0x1, R0, P6 ;  /* 0x000000013c3c7824 */ /* 0x000fe400030e0600 */
[----:B------:R-:W-:Y:S02]  /*4e3b0*/  STL [R1+0x1ee8], R52 ;  /* 0x001ee83401007387 */ /* 0x000fe40000100800 */
[----:B------:R-:W4:Y:S01]  /*4e3c0*/  LDL.LU R58, [R1+0x1eb0] ;  /* 0x001eb000013a7983 */ /* 0x000f220000300800 */
[----:B------:R-:W4:Y:S01]  /*4e3d0*/  LDL.LU R59, [R1+0x1ed4] ;  /* 0x001ed400013b7983 */ /* 0x000f220000300800 */
[----:B------:R-:W-:Y:S02]  /*4e3e0*/  STL [R1+0x1ee0], R21 ;  /* 0x001ee01501007387 */ /* 0x000fe40000100800 */
[----:B------:R0:W-:Y:S02]  /*4e3f0*/  STL [R1+0x1f04], R60 ;  /* 0x001f043c01007387 */ /* 0x0001e40000100800 */
[----:B0-----:R-:W4:Y:S01]  /*4e400*/  LDL.LU R60, [R1+0x1ea8] ;  /* 0x001ea800013c7983 */ /* 0x001f220000300800 */
[----:B------:R-:W4:Y:S02]  /*4e410*/  LDL.LU R54, [R1+0x1ecc] ;  /* 0x001ecc0001367983 */ /* 0x000f240000300800 */
[----:B------:R-:W4:Y:S02]  /*4e420*/  LDL.LU R47, [R1+0x1ea0] ;  /* 0x001ea000012f7983 */ /* 0x000f240000300800 */
[----:B------:R-:W4:Y:S01]  /*4e430*/  LDL.LU R46, [R1+0x1ec4] ;  /* 0x001ec400012e7983 */ /* 0x000f220000300800 */
[----:B--2---:R-:W-:-:S05]  /*4e440*/  IADD3 R13, P6, R13, R55, RZ ;  /* 0x000000370d0d7210 */ /* 0x004fca0007fde0ff */
[----:B------:R0:W-:Y:S01]  /*4e450*/  STL [R1+0x1ed8], R13 ;  /* 0x001ed80d01007387 */ /* 0x0001e20000100800 */
[----:B------:R-:W2:Y:S02]  /*4e460*/  LDL.LU R45, [R1+0x1e98] ;  /* 0x001e9800012d7983 */ /* 0x000ea40000300800 */
[----:B------:R-:W2:Y:S02]  /*4e470*/  LDL.LU R44, [R1+0x1ebc] ;  /* 0x001ebc00012c7983 */ /* 0x000ea40000300800 */
[----:B------:R-:W2:Y:S01]  /*4e480*/  LDL.LU R29, [R1+0x1e90] ;  /* 0x001e9000011d7983 */ /* 0x000ea20000300800 */
[----:B------:R-:W2:Y:S01]  /*4e490*/  LDL.LU R28, [R1+0x1eb4] ;  /* 0x001eb400011c7983 */ /* 0x000ea20000300800 */
[----:B------:R-:W2:Y:S02]  /*4e4a0*/  LDL.LU R53, [R1+0x1e88] ;  /* 0x001e880001357983 */ /* 0x000ea40000300800 */
[----:B------:R-:W2:Y:S02]  /*4e4b0*/  LDL.LU R52, [R1+0x1eac] ;  /* 0x001eac0001347983 */ /* 0x000ea40000300800 */
[----:B------:R-:W2:Y:S01]  /*4e4c0*/  LDL.LU R21, [R1+0x1e80] ;  /* 0x001e800001157983 */ /* 0x000ea20000300800 */
[----:B0-----:R-:W2:Y:S01]  /*4e4d0*/  LDL.LU R13, [R1+0x1ea4] ;  /* 0x001ea400010d7983 */ /* 0x001ea20000300800 */
[----:B---3--:R-:W-:-:S05]  /*4e4e0*/  IMAD.X R20, R20, 0x1, R0, P1 ;  /* 0x0000000114147824 */ /* 0x008fca00008e0600 */
[----:B------:R0:W-:Y:S01]  /*4e4f0*/  STL [R1+0x1efc], R20 ;  /* 0x001efc1401007387 */ /* 0x0001e20000100800 */
[-C--:B----4-:R-:W-:Y:S01]  /*4e500*/  IADD3 R17, P1, R17, R55.reuse, RZ ;  /* 0x0000003711117210 */ /* 0x090fe20007f3e0ff */
[--C-:B------:R-:W-:Y:S01]  /*4e510*/  IMAD.X R56, R56, 0x1, R0.reuse, P2 ;  /* 0x0000000138387824 */ /* 0x100fe200010e0600 */
[-C--:B------:R-:W-:Y:S01]  /*4e520*/  IADD3 R57, P2, R57, R55.reuse, RZ ;  /* 0x0000003739397210 */ /* 0x080fe20007f5e0ff */
[----:B0-----:R-:W3:Y:S01]  /*4e530*/  LDL.LU R20, [R1+0x1e78] ;  /* 0x001e780001147983 */ /* 0x001ee20000300800 */
[--C-:B------:R-:W-:Y:S02]  /*4e540*/  IMAD.X R25, R25, 0x1, R0.reuse, P3 ;  /* 0x0000000119197824 */ /* 0x100fe400018e0600 */
[----:B------:R0:W-:Y:S01]  /*4e550*/  STL [R1+0x1ed0], R17 ;  /* 0x001ed01101007387 */ /* 0x0001e20000100800 */
[-C--:B------:R-:W-:Y:S01]  /*4e560*/  IADD3 R16, P3, R16, R55.reuse, RZ ;  /* 0x0000003710107210 */ /* 0x080fe20007f7e0ff */
[----:B0-----:R-:W4:Y:S01]  /*4e570*/  LDL.LU R17, [R1+0x1e9c] ;  /* 0x001e9c0001117983 */ /* 0x001f220000300800 */
[----:B------:R-:W-:Y:S02]  /*4e580*/  STL [R1+0x1ef4], R56 ;  /* 0x001ef43801007387 */ /* 0x000fe40000100800 */
[----:B------:R-:W-:Y:S01]  /*4e590*/  IMAD.X R24, R24, 0x1, R0, P4 ;  /* 0x0000000118187824 */ /* 0x000fe200020e0600 */
[----:B------:R0:W-:Y:S01]  /*4e5a0*/  STL [R1+0x1ec0], R16 ;  /* 0x001ec01001007387 */ /* 0x0001e20000100800 */
[----:B------:R-:W-:Y:S03]  /*4e5b0*/  STL [R1+0x1ec8], R57 ;  /* 0x001ec83901007387 */ /* 0x000fe60000100800 */
[----:B0-----:R-:W4:Y:S01]  /*4e5c0*/  LDL.LU R16, [R1+0x1e70] ;  /* 0x001e700001107983 */ /* 0x001f220000300800 */
[----:B------:R0:W-:Y:S01]  /*4e5d0*/  STL [R1+0x1eec], R25 ;  /* 0x001eec1901007387 */ /* 0x0001e20000100800 */
[----:B------:R-:W-:-:S02]  /*4e5e0*/  IADD3 R12, P4, R12, R55, RZ ;  /* 0x000000370c0c7210 */ /* 0x000fc40007f9e0ff */
[----:B0-----:R-:W4:Y:S03]  /*4e5f0*/  LDL.LU R25, [R1+0x1e94] ;  /* 0x001e940001197983 */ /* 0x001f260000300800 */
[----:B------:R0:W-:Y:S02]  /*4e600*/  STL [R1+0x1eb8], R12 ;  /* 0x001eb80c01007387 */ /* 0x0001e40000100800 */
[----:B------:R1:W-:Y:S01]  /*4e610*/  STL [R1+0x1ee4], R24 ;  /* 0x001ee41801007387 */ /* 0x0003e20000100800 */
[----:B0-----:R-:W4:Y:S01]  /*4e620*/  LDL.LU R12, [R1+0x1e68] ;  /* 0x001e6800010c7983 */ /* 0x001f220000300800 */
[----:B-1----:R-:W4:Y:S02]  /*4e630*/  LDL.LU R24, [R1+0x1e8c] ;  /* 0x001e8c0001187983 */ /* 0x002f240000300800 */
[--C-:B------:R-:W-:Y:S02]  /*4e640*/  IMAD.X R61, R61, 0x1, R0.reuse, P5 ;  /* 0x000000013d3d7824 */ /* 0x100fe400028e0600 */
        /* <DEDUP_REMOVED lines=9> */
[----:B------:R-:W-:Y:S03]  /*4e6e0*/  STL [R1+0x1eb0], R58 ;  /* 0x001eb03a01007387 */ /* 0x000fe60000100800 */
[----:B0-----:R-:W4:Y:S01]  /*4e6f0*/  LDL.LU R60, [R1+0x1e84] ;  /* 0x001e8400013c7983 */ /* 0x001f220000300800 */
[----:B------:R-:W-:Y:S02]  /*4e700*/  STL [R1+0x1ed4], R59 ;  /* 0x001ed43b01007387 */ /* 0x000fe40000100800 */
[----:B------:R-:W-:Y:S02]  /*4e710*/  STL [R1+0x1ecc], R54 ;  /* 0x001ecc3601007387 */ /* 0x000fe40000100800 */
[----:B------:R-:W-:Y:S01]  /*4e720*/  STL [R1+0x1ea0], R47 ;  /* 0x001ea02f01007387 */ /* 0x000fe20000100800 */
[----:B------:R-:W-:Y:S01]  /*4e730*/  STL [R1+0x1ec4], R46 ;  /* 0x001ec42e01007387 */ /* 0x000fe20000100800 */
[-C--:B--2---:R-:W-:Y:S01]  /*4e740*/  IADD3 R45, P2, R45, R55.reuse, RZ ;  /* 0x000000372d2d7210 */ /* 0x084fe20007f5e0ff */
[--C-:B------:R-:W-:Y:S01]  /*4e750*/  IMAD.X R44, R44, 0x1, R0.reuse, P3 ;  /* 0x000000012c2c7824 */ /* 0x100fe200018e0600 */
[-C--:B------:R-:W-:Y:S01]  /*4e760*/  IADD3 R29, P3, R29, R55.reuse, RZ ;  /* 0x000000371d1d7210 */ /* 0x080fe20007f7e0ff */
[--C-:B------:R-:W-:Y:S01]  /*4e770*/  IMAD.X R28, R28, 0x1, R0.reuse, P4 ;  /* 0x000000011c1c7824 */ /* 0x100fe200020e0600 */
[-C--:B------:R-:W-:Y:S01]  /*4e780*/  IADD3 R53, P4, R53, R55.reuse, RZ ;  /* 0x0000003735357210 */ /* 0x080fe20007f9e0ff */
[--C-:B------:R-:W-:Y:S01]  /*4e790*/  IMAD.X R52, R52, 0x1, R0.reuse, P5 ;  /* 0x0000000134347824 */ /* 0x100fe200028e0600 */
[----:B------:R-:W-:Y:S01]  /*4e7a0*/  STL [R1+0x1e98], R45 ;  /* 0x001e982d01007387 */ /* 0x000fe20000100800 */
[----:B------:R-:W-:Y:S01]  /*4e7b0*/  IADD3 R21, P5, R21, R55, RZ ;  /* 0x0000003715157210 */ /* 0x000fe20007fbe0ff */
[----:B------:R-:W-:Y:S02]  /*4e7c0*/  STL [R1+0x1ebc], R44 ;  /* 0x001ebc2c01007387 */ /* 0x000fe40000100800 */
[----:B------:R-:W-:Y:S01]  /*4e7d0*/  STL [R1+0x1e90], R29 ;  /* 0x001e901d01007387 */ /* 0x000fe20000100800 */
[----:B------:R-:W-:Y:S01]  /*4e7e0*/  STL [R1+0x1eb4], R28 ;  /* 0x001eb41c01007387 */ /* 0x000fe20000100800 */
[----:B------:R-:W-:-:S02]  /*4e7f0*/  IMAD.X R13, R13, 0x1, R0, P6 ;  /* 0x000000010d0d7824 */ /* 0x000fc400030e0600 */
[----:B------:R-:W-:Y:S02]  /*4e800*/  STL [R1+0x1e88], R53 ;  /* 0x001e883501007387 */ /* 0x000fe40000100800 */
[----:B------:R0:W-:Y:S01]  /*4e810*/  STL [R1+0x1e80], R21 ;  /* 0x001e801501007387 */ /* 0x0001e20000100800 */
[----:B------:R-:W-:Y:S04]  /*4e820*/  STL [R1+0x1eac], R52 ;  /* 0x001eac3401007387 */ /* 0x000fe80000100800 */
[----:B0-----:R-:W2:Y:S01]  /*4e830*/  LDL.LU R21, [R1+0x1e58] ;  /* 0x001e580001157983 */ /* 0x001ea20000300800 */
[----:B------:R0:W-:Y:S03]  /*4e840*/  STL [R1+0x1ea4], R13 ;  /* 0x001ea40d01007387 */ /* 0x0001e60000100800 */
[----:B0-----:R-:W2:Y:S01]  /*4e850*/  LDL.LU R13, [R1+0x1e7c] ;  /* 0x001e7c00010d7983 */ /* 0x001ea20000300800 */
[----:B------:R-:W2:Y:S02]  /*4e860*/  LDL.LU R56, [R1+0x1e50] ;  /* 0x001e500001387983 */ /* 0x000ea40000300800 */
[----:B------:R-:W2:Y:S01]  /*4e870*/  LDL.LU R57, [R1+0x1e74] ;  /* 0x001e740001397983 */ /* 0x000ea20000300800 */
[----:B---3--:R-:W-:-:S05]  /*4e880*/  IADD3 R20, P6, R20, R55, RZ ;  /* 0x0000003714147210 */ /* 0x008fca0007fde0ff */
[----:B------:R0:W-:Y:S01]  /*4e890*/  STL [R1+0x1e78], R20 ;  /* 0x001e781401007387 */ /* 0x0001e20000100800 */
[----:B------:R-:W3:Y:S02]  /*4e8a0*/  LDL.LU R52, [R1+0x1e48] ;  /* 0x001e480001347983 */ /* 0x000ee40000300800 */
[----:B----4-:R-:W-:-:S05]  /*4e8b0*/  IMAD.X R17, R17, 0x1, R0, P1 ;  /* 0x0000000111117824 */ /* 0x010fca00008e0600 */
[----:B------:R1:W-:Y:S01]  /*4e8c0*/  STL [R1+0x1e9c], R17 ;  /* 0x001e9c1101007387 */ /* 0x0003e20000100800 */
[----:B0-----:R-:W4:Y:S01]  /*4e8d0*/  LDL.LU R20, [R1+0x1e6c] ;  /* 0x001e6c0001147983 */ /* 0x001f220000300800 */
[----:B------:R-:W-:Y:S02]  /*4e8e0*/  IADD3 R16, P1, R16, R55, RZ ;  /* 0x0000003710107210 */ /* 0x000fe40007f3e0ff */
[----:B-1----:R-:W4:Y:S04]  /*4e8f0*/  LDL.LU R17, [R1+0x1e40] ;  /* 0x001e400001117983 */ /* 0x002f280000300800 */
        /* <DEDUP_REMOVED lines=11> */
[----:B------:R-:W-:-:S05]  /*4e9b0*/  IADD3 R61, P3, R61, R55, RZ ;  /* 0x000000373d3d7210 */ /* 0x000fca0007f7e0ff */
[----:B------:R0:W-:Y:S04]  /*4e9c0*/  STL [R1+0x1e60], R61 ;  /* 0x001e603d01007387 */ /* 0x0001e80000100800 */
[----:B0-----:R-:W4:Y:S01]  /*4e9d0*/  LDL.LU R61, [R1+0x1e54] ;  /* 0x001e5400013d7983 */ /* 0x001f220000300800 */
[----:B------:R-:W-:Y:S02]  /*4e9e0*/  IMAD.X R60, R60, 0x1, R0, P4 ;  /* 0x000000013c3c7824 */ /* 0x000fe400020e0600 */
        /* <DEDUP_REMOVED lines=19> */
[----:B------:R-:W-:Y:S01]  /*4eb20*/  IMAD.X R57, R57, 0x1, R0, P6 ;  /* 0x0000000139397824 */ /* 0x000fe200030e0600 */
[----:B---3--:R-:W-:-:S03]  /*4eb30*/  IADD3 R52, P6, R52, R55, RZ ;  /* 0x0000003734347210 */ /* 0x008fc60007fde0ff */
[----:B------:R-:W-:Y:S01]  /*4eb40*/  STL [R1+0x1e50], R56 ;  /* 0x001e503801007387 */ /* 0x000fe20000100800 */
[----:B----4-:R-:W-:-:S05]  /*4eb50*/  IMAD.X R20, R20, 0x1, R0, P1 ;  /* 0x0000000114147824 */ /* 0x010fca00008e0600 */
[----:B------:R0:W-:Y:S01]  /*4eb60*/  STL [R1+0x1e6c], R20 ;  /* 0x001e6c1401007387 */ /* 0x0001e20000100800 */
[----:B------:R-:W-:Y:S01]  /*4eb70*/  STL [R1+0x1e74], R57 ;  /* 0x001e743901007387 */ /* 0x000fe20000100800 */
[-C--:B------:R-:W-:Y:S02]  /*4eb80*/  IADD3 R17, P1, R17, R55.reuse, RZ ;  /* 0x0000003711117210 */ /* 0x080fe40007f3e0ff */
[----:B0-----:R-:W3:Y:S01]  /*4eb90*/  LDL.LU R20, [R1+0x1e1c] ;  /* 0x001e1c0001147983 */ /* 0x001ee20000300800 */
[----:B------:R0:W-:Y:S02]  /*4eba0*/  STL [R1+0x1e48], R52 ;  /* 0x001e483401007387 */ /* 0x0001e40000100800 */
[--C-:B------:R-:W-:Y:S01]  /*4ebb0*/  IMAD.X R16, R16, 0x1, R0.reuse, P2 ;  /* 0x0000000110107824 */ /* 0x100fe200010e0600 */
[----:B0-----:R-:W4:Y:S04]  /*4ebc0*/  LDL.LU R52, [R1+0x1df0] ;  /* 0x001df00001347983 */ /* 0x001f280000300800 */
[----:B------:R0:W-:Y:S02]  /*4ebd0*/  STL [R1+0x1e64], R16 ;  /* 0x001e641001007387 */ /* 0x0001e40000100800 */
[----:B------:R1:W-:Y:S01]  /*4ebe0*/  STL [R1+0x1e40], R17 ;  /* 0x001e401101007387 */ /* 0x0003e20000100800 */
[----:B0-----:R-:W4:Y:S01]  /*4ebf0*/  LDL.LU R16, [R1+0x1e14] ;  /* 0x001e140001107983 */ /* 0x001f220000300800 */
[----:B-1----:R-:W4:Y:S01]  /*4ec00*/  LDL.LU R17, [R1+0x1de8] ;  /* 0x001de80001117983 */ /* 0x002f220000300800 */
[----:B------:R-:W-:Y:S01]  /*4ec10*/  IADD3 R12, P2, R12, R55, RZ ;  /* 0x000000370c0c7210 */ /* 0x000fe20007f5e0ff */
[----:B------:R-:W-:-:S04]  /*4ec20*/  IMAD.X R58, R58, 0x1, R0, P3 ;  /* 0x000000013a3a7824 */ /* 0x000fc800018e0600 */
[----:B------:R0:W-:Y:S01]  /*4ec30*/  STL [R1+0x1e38], R12 ;  /* 0x001e380c01007387 */ /* 0x0001e20000100800 */
[----:B------:R-:W-:-:S03]  /*4ec40*/  IADD3 R59, P3, R59, R55, RZ ;  /* 0x000000373b3b7210 */ /* 0x000fc60007f7e0ff */
[----:B0-----:R-:W4:Y:S01]  /*4ec50*/  LDL.LU R12, [R1+0x1e0c] ;  /* 0x001e0c00010c7983 */ /* 0x001f220000300800 */
[--C-:B------:R-:W-:Y:S01]  /*4ec60*/  IMAD.X R61, R61, 0x1, R0.reuse, P4 ;  /* 0x000000013d3d7824 */ /* 0x100fe200020e0600 */
        /* <DEDUP_REMOVED lines=43> */
[----:B------:R0:W-:Y:S04]  /*4ef20*/  STL [R1+0x1e14], R16 ;  /* 0x001e141001007387 */ /* 0x0001e80000100800 */
[----:B0-----:R-:W4:Y:S01]  /*4ef30*/  LDL.LU R16, [R1+0x1de4] ;  /* 0x001de40001107983 */ /* 0x001f220000300800 */
[----:B------:R-:W-:Y:S02]  /*4ef40*/  STL [R1+0x1df0], R52 ;  /* 0x001df03401007387 */ /* 0x000fe40000100800 */
[----:B------:R-:W4:Y:S02]  /*4ef50*/  LDL.LU R58, [R1+0x1db8] ;  /* 0x001db800013a7983 */ /* 0x000f240000300800 */
[----:B------:R-:W4:Y:S01]  /*4ef60*/  LDL.LU R59, [R1+0x1ddc] ;  /* 0x001ddc00013b7983 */ /* 0x000f220000300800 */
[----:B------:R-:W-:Y:S01]  /*4ef70*/  STL [R1+0x1de8], R17 ;  /* 0x001de81101007387 */ /* 0x000fe20000100800 */
[----:B------:R-:W-:-:S05]  /*4ef80*/  IMAD.X R12, R12, 0x1, R0, P1 ;  /* 0x000000010c0c7824 */ /* 0x000fca00008e0600 */
[----:B------:R0:W-:Y:S04]  /*4ef90*/  STL [R1+0x1e0c], R12 ;  /* 0x001e0c0c01007387 */ /* 0x0001e80000100800 */
[----:B0-----:R-:W4:Y:S01]  /*4efa0*/  LDL.LU R12, [R1+0x1db0] ;  /* 0x001db000010c7983 */ /* 0x001f220000300800 */
[----:B------:R-:W4:Y:S02]  /*4efb0*/  LDL.LU R54, [R1+0x1dd4] ;  /* 0x001dd40001367983 */ /* 0x000f240000300800 */
[----:B------:R-:W4:Y:S02]  /*4efc0*/  LDL.LU R47, [R1+0x1da8] ;  /* 0x001da800012f7983 */ /* 0x000f240000300800 */
[----:B------:R-:W4:Y:S01]  /*4efd0*/  LDL.LU R46, [R1+0x1dcc] ;  /* 0x001dcc00012e7983 */ /* 0x000f220000300800 */
[----:B------:R-:W-:-:S05]  /*4efe0*/  IADD3 R61, P1, R61, R55, RZ ;  /* 0x000000373d3d7210 */ /* 0x000fca0007f3e0ff */
        /* <DEDUP_REMOVED lines=26> */
[----:B0-----:R-:W3:Y:S01]  /*4f190*/  LDL.LU R25, [R1+0x1d9c] ;  /* 0x001d9c0001197983 */ /* 0x001ee20000300800 */
[----:B------:R0:W-:Y:S03]  /*4f1a0*/  STL [R1+0x1dec], R21 ;  /* 0x001dec1501007387 */ /* 0x0001e60000100800 */
[----:B0-----:R-:W3:Y:S01]  /*4f1b0*/  LDL.LU R21, [R1+0x1d70] ;  /* 0x001d700001157983 */ /* 0x001ee20000300800 */
[----:B------:R0:W-:Y:S02]  /*4f1c0*/  STL [R1+0x1dc0], R20 ;  /* 0x001dc01401007387 */ /* 0x0001e40000100800 */
[--C-:B----4-:R-:W-:Y:S01]  /*4f1d0*/  IMAD.X R16, R16, 0x1, R0.reuse, P6 ;  /* 0x0000000110107824 */ /* 0x110fe200030e0600 */
[----:B0-----:R-:W4:Y:S01]  /*4f1e0*/  LDL.LU R20, [R1+0x1d94] ;  /* 0x001d940001147983 */ /* 0x001f220000300800 */
        /* <DEDUP_REMOVED lines=10> */
[----:B------:R-:W-:Y:S02]  /*4f290*/  IADD3 R45, P3, R45, R55, RZ ;  /* 0x000000372d2d7210 */ /* 0x000fe40007f7e0ff */
[----:B0-----:R-:W4:Y:S01]  /*4f2a0*/  LDL.LU R12, [R1+0x1d8c] ;  /* 0x001d8c00010c7983 */ /* 0x001f220000300800 */
[----:B------:R-:W-:Y:S02]  /*4f2b0*/  STL [R1+0x1ddc], R59 ;  /* 0x001ddc3b01007387 */ /* 0x000fe40000100800 */
[----:B------:R-:W-:-:S02]  /*4f2c0*/  IMAD.X R44, R44, 0x1, R0, P4 ;  /* 0x000000012c2c7824 */ /* 0x000fc400020e0600 */
[----:B------:R-:W-:Y:S01]  /*4f2d0*/  STL [R1+0x1dd4], R54 ;  /* 0x001dd43601007387 */ /* 0x000fe20000100800 */
[-C--:B------:R-:W-:Y:S01]  /*4f2e0*/  IADD3 R29, P4, R29, R55.reuse, RZ ;  /* 0x000000371d1d7210 */ /* 0x080fe20007f9e0ff */
[----:B------:R-:W-:Y:S01]  /*4f2f0*/  STL [R1+0x1da8], R47 ;  /* 0x001da82f01007387 */ /* 0x000fe20000100800 */
[--C-:B------:R-:W-:Y:S02]  /*4f300*/  IMAD.X R28, R28, 0x1, R0.reuse, P5 ;  /* 0x000000011c1c7824 */ /* 0x100fe400028e0600 */
[----:B------:R-:W-:Y:S01]  /*4f310*/  STL [R1+0x1dcc], R46 ;  /* 0x001dcc2e01007387 */ /* 0x000fe20000100800 */
        /* <DEDUP_REMOVED lines=11> */
[----:B0-----:R-:W4:Y:S01]  /*4f3d0*/  LDL.LU R17, [R1+0x1d60] ;  /* 0x001d600001117983 */ /* 0x001f220000300800 */
[----:B------:R0:W-:Y:S01]  /*4f3e0*/  STL [R1+0x1dac], R61 ;  /* 0x001dac3d01007387 */ /* 0x0001e20000100800 */
[-C--:B------:R-:W-:Y:S02]  /*4f3f0*/  IADD3 R24, P1, R24, R55.reuse, RZ ;  /* 0x0000003718187210 */ /* 0x080fe40007f3e0ff */
        /* <DEDUP_REMOVED lines=9> */
[----:B--2---:R-:W-:-:S05]  /*4f490*/  IADD3 R13, P2, R13, R55, RZ ;  /* 0x000000370d0d7210 */ /* 0x004fca0007f5e0ff */
[----:B------:R0:W-:Y:S04]  /*4f4a0*/  STL [R1+0x1d78], R13 ;  /* 0x001d780d01007387 */ /* 0x0001e80000100800 */
[----:B0-----:R-:W2:Y:S01]  /*4f4b0*/  LDL.LU R13, [R1+0x1d6c] ;  /* 0x001d6c00010d7983 */ /* 0x001ea20000300800 */
[----:B---3--:R-:W-:-:S03]  /*4f4c0*/  IMAD.X R25, R25, 0x1, R0, P3 ;  /* 0x0000000119197824 */ /* 0x008fc600018e0600 */
[----:B------:R-:W3:Y:S01]  /*4f4d0*/  LDL.LU R59, [R1+0x1d40] ;  /* 0x001d4000013b7983 */ /* 0x000ee20000300800 */
[----:B------:R-:W-:-:S03]  /*4f4e0*/  IADD3 R21, P3, R21, R55, RZ ;  /* 0x0000003715157210 */ /* 0x000fc60007f7e0ff */
[----:B------:R-:W-:Y:S04]  /*4f4f0*/  STL [R1+0x1d9c], R25 ;  /* 0x001d9c1901007387 */ /* 0x000fe80000100800 */
[----:B------:R-:W-:Y:S01]  /*4f500*/  STL [R1+0x1d70], R21 ;  /* 0x001d701501007387 */ /* 0x000fe20000100800 */
[----:B------:R-:W3:Y:S02]  /*4f510*/  LDL.LU R54, [R1+0x1d64] ;  /* 0x001d640001367983 */ /* 0x000ee40000300800 */
[----:B------:R-:W3:Y:S02]  /*4f520*/  LDL.LU R47, [R1+0x1d38] ;  /* 0x001d3800012f7983 */ /* 0x000ee40000300800 */
[----:B----4-:R-:W-:-:S05]  /*4f530*/  IMAD.X R20, R20, 0x1, R0, P4 ;  /* 0x0000000114147824 */ /* 0x010fca00020e0600 */
[----:B------:R-:W-:Y:S01]  /*4f540*/  STL [R1+0x1d94], R20 ;  /* 0x001d941401007387 */ /* 0x000fe20000100800 */
[----:B------:R-:W-:-:S05]  /*4f550*/  IADD3 R16, P4, R16, R55, RZ ;  /* 0x0000003710107210 */ /* 0x000fca0007f9e0ff */
[----:B------:R0:W-:Y:S04]  /*4f560*/  STL [R1+0x1d68], R16 ;  /* 0x001d681001007387 */ /* 0x0001e80000100800 */
[----:B0-----:R-:W4:Y:S01]  /*4f570*/  LDL.LU R16, [R1+0x1d5c] ;  /* 0x001d5c0001107983 */ /* 0x001f220000300800 */
[----:B------:R-:W4:Y:S02]  /*4f580*/  LDL.LU R46, [R1+0x1d30] ;  /* 0x001d3000012e7983 */ /* 0x000f240000300800 */
[----:B------:R-:W4:Y:S02]  /*4f590*/  LDL.LU R45, [R1+0x1d54] ;  /* 0x001d5400012d7983 */ /* 0x000f240000300800 */
[----:B------:R-:W4:Y:S02]  /*4f5a0*/  LDL.LU R44, [R1+0x1d28] ;  /* 0x001d2800012c7983 */ /* 0x000f240000300800 */
[----:B------:R-:W-:-:S05]  /*4f5b0*/  IMAD.X R12, R12, 0x1, R0, P5 ;  /* 0x000000010c0c7824 */ /* 0x000fca00028e0600 */
        /* <DEDUP_REMOVED lines=24> */
[----:B------:R-:W-:Y:S02]  /*4f740*/  STL [R1+0x1d50], R58 ;  /* 0x001d503a01007387 */ /* 0x000fe40000100800 */
[----:B------:R0:W-:Y:S02]  /*4f750*/  STL [R1+0x1d48], R24 ;  /* 0x001d481801007387 */ /* 0x0001e40000100800 */
[----:B0-----:R-:W4:Y:S01]  /*4f760*/  LDL.LU R24, [R1+0x1cf8] ;  /* 0x001cf80001187983 */ /* 0x001f220000300800 */
[----:B--2---:R-:W-:-:S05]  /*4f770*/  IMAD.X R13, R13, 0x1, R0, P3 ;  /* 0x000000010d0d7824 */ /* 0x004fca00018e0600 */
[----:B------:R0:W-:Y:S04]  /*4f780*/  STL [R1+0x1d6c], R13 ;  /* 0x001d6c0d01007387 */ /* 0x0001e80000100800 */
[----:B0-----:R-:W2:Y:S01]  /*4f790*/  LDL.LU R13, [R1+0x1d1c] ;  /* 0x001d1c00010d7983 */ /* 0x001ea20000300800 */
[----:B---3--:R-:W-:Y:S01]  /*4f7a0*/  IADD3 R59, P3, R59, R55, RZ ;  /* 0x000000373b3b7210 */ /* 0x008fe20007f7e0ff */
[----:B------:R-:W-:Y:S02]  /*4f7b0*/  IMAD.MOV.U32 R50, RZ, RZ, R4 ;  /* 0x000000ffff327224 */ /* 0x000fe400078e0004 */
[----:B------:R-:W-:Y:S02]  /*4f7c0*/  IMAD.MOV.U32 R51, RZ, RZ, R10 ;  /* 0x000000ffff337224 */ /* 0x000fe400078e000a */
[----:B------:R-:W-:-:S02]  /*4f7d0*/  IMAD.MOV.U32 R10, RZ, RZ, R7 ;  /* 0x000000ffff0a7224 */ /* 0x000fc400078e0007 */
[--C-:B------:R-:W-:Y:S01]  /*4f7e0*/  IMAD.X R54, R54, 0x1, R0.reuse, P4 ;  /* 0x0000000136367824 */ /* 0x100fe200020e0600 */
[----:B------:R-:W-:Y:S01]  /*4f7f0*/  STL [R1+0x1d40], R59 ;  /* 0x001d403b01007387 */ /* 0x000fe20000100800 */
[----:B------:R-:W-:Y:S01]  /*4f800*/  STL.64 [R1+0x558], R50 ;  /* 0x0005583201007387 */ /* 0x000fe20000100a00 */
[-C--:B------:R-:W-:Y:S01]  /*4f810*/  IADD3 R47, P4, R47, R55.reuse, RZ ;  /* 0x000000372f2f7210 */ /* 0x080fe20007f9e0ff */
[----:B------:R-:W-:Y:S02]  /*4f820*/  STL.64 [R1+0x550], R10 ;  /* 0x0005500a01007387 */ /* 0x000fe40000100a00 */
[--C-:B----4-:R-:W-:Y:S01]  /*4f830*/  IMAD.X R16, R16, 0x1, R0.reuse, P5 ;  /* 0x0000000110107824 */ /* 0x110fe200028e0600 */
[-C--:B------:R-:W-:Y:S01]  /*4f840*/  IADD3 R46, P5, R46, R55.reuse, RZ ;  /* 0x000000372e2e7210 */ /* 0x080fe20007fbe0ff */
[--C-:B------:R-:W-:Y:S01]  /*4f850*/  IMAD.X R45, R45, 0x1, R0.reuse, P6 ;  /* 0x000000012d2d7824 */ /* 0x100fe200030e0600 */
[-C--:B------:R-:W-:Y:S02]  /*4f860*/  IADD3 R44, P6, R44, R55.reuse, RZ ;  /* 0x000000372c2c7210 */ /* 0x080fe40007fde0ff */
[----:B------:R0:W-:Y:S01]  /*4f870*/  STL [R1+0x1d5c], R16 ;  /* 0x001d5c1001007387 */ /* 0x0001e20000100800 */
[----:B------:R-:W-:Y:S02]  /*4f880*/  STL [R1+0x1d64], R54 ;  /* 0x001d643601007387 */ /* 0x000fe40000100800 */
[--C-:B------:R-:W-:Y:S01]  /*4f890*/  IMAD.X R29, R29, 0x1, R0.reuse, P1 ;  /* 0x000000011d1d7824 */ /* 0x100fe200008e0600 */
[----:B0-----:R-:W3:Y:S01]  /*4f8a0*/  LDL.LU R16, [R1+0x1cf0] ;  /* 0x001cf00001107983 */ /* 0x001ee20000300800 */
        /* <DEDUP_REMOVED lines=26> */
[----:B------:R-:W-:-:S05]  /*4fa50*/  IADD3 R61, P5, R61, R55, RZ ;  /* 0x000000373d3d7210 */ /* 0x000fca0007fbe0ff */
[----:B------:R0:W-:Y:S04]  /*4fa60*/  STL [R1+0x1d00], R61 ;  /* 0x001d003d01007387 */ /* 0x0001e80000100800 */
[----:B0-----:R-:W4:Y:S01]  /*4fa70*/  LDL.LU R61, [R1+0x1cd8] ;  /* 0x001cd800013d7983 */ /* 0x001f220000300800 */
[----:B------:R-:W4:Y:S02]  /*4fa80*/  LDL.LU R17, [R1+0x1cfc] ;  /* 0x001cfc0001117983 */ /* 0x000f240000300800 */
[----:B------:R-:W-:-:S05]  /*4fa90*/  IMAD.X R60, R60, 0x1, R0, P6 ;  /* 0x000000013c3c7824 */ /* 0x000fca00030e0600 */
[----:B------:R0:W-:Y:S01]  /*4faa0*/  STL [R1+0x1d24], R60 ;  /* 0x001d243c01007387 */ /* 0x0001e20000100800 */
[----:B------:R-:W-:-:S03]  /*4fab0*/  IADD3 R24, P6, R24, R55, RZ ;  /* 0x0000003718187210 */ /* 0x000fc60007fde0ff */
[----:B0-----:R-:W4:Y:S01]  /*4fac0*/  LDL.LU R60, [R1+0x1cd0] ;  /* 0x001cd000013c7983 */ /* 0x001f220000300800 */
[----:B------:R-:W4:Y:S02]  /*4fad0*/  LDL.LU R57, [R1+0x1cf4] ;  /* 0x001cf40001397983 */ /* 0x000f240000300800 */
[----:B------:R-:W4:Y:S02]  /*4fae0*/  LDL.LU R58, [R1+0x1cc8] ;  /* 0x001cc800013a7983 */ /* 0x000f240000300800 */
[----:B------:R-:W-:Y:S01]  /*4faf0*/  STL [R1+0x1cf8], R24 ;  /* 0x001cf81801007387 */ /* 0x000fe20000100800 */
[----:B------:R-:W4:Y:S01]  /*4fb00*/  LDL.LU R59, [R1+0x1cec] ;  /* 0x001cec00013b7983 */ /* 0x000f220000300800 */
[----:B--2---:R-:W-:-:S05]  /*4fb10*/  IMAD.X R13, R13, 0x1, R0, P1 ;  /* 0x000000010d0d7824 */ /* 0x004fca00008e0600 */
[----:B------:R0:W-:Y:S01]  /*4fb20*/  STL [R1+0x1d1c], R13 ;  /* 0x001d1c0d01007387 */ /* 0x0001e20000100800 */
[----:B------:R-:W2:Y:S02]  /*4fb30*/  LDL.LU R54, [R1+0x1cc0] ;  /* 0x001cc00001367983 */ /* 0x000ea40000300800 */
[----:B------:R-:W2:Y:S01]  /*4fb40*/  LDL.LU R47, [R1+0x1ce4] ;  /* 0x001ce400012f7983 */ /* 0x000ea20000300800 */
[----:B0-----:R-:W2:Y:S01]  /*4fb50*/  LDL.LU R13, [R1+0x1cb8] ;  /* 0x001cb800010d7983 */ /* 0x001ea20000300800 */
[----:B------:R-:W2:Y:S02]  /*4fb60*/  LDL.LU R46, [R1+0x1cdc] ;  /* 0x001cdc00012e7983 */ /* 0x000ea40000300800 */
[----:B------:R-:W2:Y:S02]  /*4fb70*/  LDL.LU R45, [R1+0x1cb0] ;  /* 0x001cb000012d7983 */ /* 0x000ea40000300800 */
[----:B------:R-:W2:Y:S01]  /*4fb80*/  LDL.LU R44, [R1+0x1cd4] ;  /* 0x001cd400012c7983 */ /* 0x000ea20000300800 */
[----:B---3--:R-:W-:-:S05]  /*4fb90*/  IADD3 R16, P1, R16, R55, RZ ;  /* 0x0000003710107210 */ /* 0x008fca0007f3e0ff */
        /* <DEDUP_REMOVED lines=9> */
[----:B----4-:R-:W-:-:S05]  /*4fc30*/  IMAD.X R20, R20, 0x1, R0, P2 ;  /* 0x0000000114147824 */ /* 0x010fca00010e0600 */
        /* <DEDUP_REMOVED lines=8> */
[----:B------:R-:W-:Y:S01]  /*4fcc0*/  STL [R1+0x1d0c], R50 ;  /* 0x001d0c3201007387 */ /* 0x000fe20000100800 */
[----:B------:R-:W-:Y:S01]  /*4fcd0*/  IADD3 R61, P4, R61, R55, RZ ;  /* 0x000000373d3d7210 */ /* 0x000fe20007f9e0ff */
[----:B------:R-:W-:-:S04]  /*4fce0*/  IMAD.X R17, R17, 0x1, R0, P5 ;  /* 0x0000000111117824 */ /* 0x000fc800028e0600 */
[----:B------:R0:W-:Y:S01]  /*4fcf0*/  STL [R1+0x1cd8], R61 ;  /* 0x001cd83d01007387 */ /* 0x0001e20000100800 */
[----:B------:R-:W-:Y:S03]  /*4fd00*/  STL [R1+0x1ce0], R51 ;  /* 0x001ce03301007387 */ /* 0x000fe60000100800 */
[----:B0-----:R-:W4:Y:S01]  /*4fd10*/  LDL.LU R61, [R1+0x1c80] ;  /* 0x001c8000013d7983 */ /* 0x001f220000300800 */
[----:B------:R-:W-:Y:S02]  /*4fd20*/  STL [R1+0x1d04], R56 ;  /* 0x001d043801007387 */ /* 0x000fe40000100800 */
[----:B------:R0:W-:Y:S01]  /*4fd30*/  STL [R1+0x1cfc], R17 ;  /* 0x001cfc1101007387 */ /* 0x0001e20000100800 */
[-C--:B------:R-:W-:Y:S01]  /*4fd40*/  IADD3 R60, P5, R60, R55.reuse, RZ ;  /* 0x000000373c3c7210 */ /* 0x080fe20007fbe0ff */
[--C-:B------:R-:W-:Y:S01]  /*4fd50*/  IMAD.X R57, R57, 0x1, R0.reuse, P6 ;  /* 0x0000000139397824 */ /* 0x100fe200030e0600 */
[-C--:B------:R-:W-:Y:S01]  /*4fd60*/  IADD3 R58, P6, R58, R55.reuse, RZ ;  /* 0x000000373a3a7210 */ /* 0x080fe20007fde0ff */
[--C-:B------:R-:W-:Y:S01]  /*4fd70*/  IMAD.X R59, R59, 0x1, R0.reuse, P1 ;  /* 0x000000013b3b7824 */ /* 0x100fe200008e0600 */
[----:B0-----:R-:W4:Y:S01]  /*4fd80*/  LDL.LU R17, [R1+0x1ca4] ;  /* 0x001ca40001117983 */ /* 0x001f220000300800 */
[----:B------:R0:W-:Y:S03]  /*4fd90*/  STL [R1+0x1cd0], R60 ;  /* 0x001cd03c01007387 */ /* 0x0001e60000100800 */
[----:B0-----:R-:W4:Y:S01]  /*4fda0*/  LDL.LU R60, [R1+0x1c78] ;  /* 0x001c7800013c7983 */ /* 0x001f220000300800 */
[----:B------:R-:W-:Y:S02]  /*4fdb0*/  STL [R1+0x1cf4], R57 ;  /* 0x001cf43901007387 */ /* 0x000fe40000100800 */
[----:B------:R-:W-:Y:S02]  /*4fdc0*/  STL [R1+0x1cc8], R58 ;  /* 0x001cc83a01007387 */ /* 0x000fe40000100800 */
[----:B------:R-:W-:Y:S02]  /*4fdd0*/  STL [R1+0x1cec], R59 ;  /* 0x001cec3b01007387 */ /* 0x000fe40000100800 */
[----:B--2---:R-:W-:Y:S01]  /*4fde0*/  IMAD.X R47, R47, 0x1, R0, P2 ;  /* 0x000000012f2f7824 */ /* 0x004fe200010e0600 */
[----:B------:R-:W-:-:S02]  /*4fdf0*/  IADD3 R54, P1, R54, R55, RZ ;  /* 0x0000003736367210 */ /* 0x000fc40007f3e0ff */
[----:B------:R-:W-:-:S05]  /*4fe00*/  IADD3 R13, P2, R13, R55, RZ ;  /* 0x000000370d0d7210 */ /* 0x000fca0007f5e0ff */
[----:B------:R0:W-:Y:S01]  /*4fe10*/  STL [R1+0x1cb8], R13 ;  /* 0x001cb80d01007387 */ /* 0x0001e20000100800 */
[----:B------:R-:W-:Y:S03]  /*4fe20*/  STL [R1+0x1cc0], R54 ;  /* 0x001cc03601007387 */ /* 0x000fe60000100800 */
[----:B0-----:R-:W2:Y:S01]  /*4fe30*/  LDL.LU R13, [R1+0x1c9c] ;  /* 0x001c9c00010d7983 */ /* 0x001ea20000300800 */
[--C-:B------:R-:W-:Y:S01]  /*4fe40*/  IMAD.X R46, R46, 0x1, R0.reuse, P3 ;  /* 0x000000012e2e7824 */ /* 0x100fe200018e0600 */
[-C--:B------:R-:W-:Y:S01]  /*4fe50*/  IADD3 R45, P3, R45, R55.reuse, RZ ;  /* 0x000000372d2d7210 */ /* 0x080fe20007f7e0ff */
[--C-:B------:R-:W-:Y:S01]  /*4fe60*/  IMAD.X R44, R44, 0x1, R0.reuse, P4 ;  /* 0x000000012c2c7824 */ /* 0x100fe200020e0600 */
[----:B------:R-:W-:Y:S02]  /*4fe70*/  STL [R1+0x1ce4], R47 ;  /* 0x001ce42f01007387 */ /* 0x000fe40000100800 */
[----:B------:R-:W-:Y:S02]  /*4fe80*/  STL [R1+0x1cdc], R46 ;  /* 0x001cdc2e01007387 */ /* 0x000fe40000100800 */
[----:B------:R-:W-:Y:S01]  /*4fe90*/  STL [R1+0x1cb0], R45 ;  /* 0x001cb02d01007387 */ /* 0x000fe20000100800 */
[----:B------:R-:W-:Y:S01]  /*4fea0*/  STL [R1+0x1cd4], R44 ;  /* 0x001cd42c01007387 */ /* 0x000fe20000100800 */
[-C--:B---3--:R-:W-:Y:S01]  /*4feb0*/  IADD3 R29, P4, R29, R55.reuse, RZ ;  /* 0x000000371d1d7210 */ /* 0x088fe20007f9e0ff */
        /* <DEDUP_REMOVED lines=14> */
[----:B0-----:R-:W3:Y:S01]  /*4ffa0*/  LDL.LU R24, [R1+0x1c70] ;  /* 0x001c700001187983 */ /* 0x001ee20000300800 */
[----:B------:R0:W-:Y:S03]  /*4ffb0*/  STL [R1+0x1cb4], R16 ;  /* 0x001cb41001007387 */ /* 0x0001e60000100800 */
[----:B0-----:R-:W3:Y:S01]  /*4ffc0*/  LDL.LU R16, [R1+0x1c94] ;  /* 0x001c940001107983 */ /* 0x001ee20000300800 */
[----:B------:R-:W3:Y:S01]  /*4ffd0*/  LDL.LU R50, [R1+0x1c68] ;  /* 0x001c680001327983 */ /* 0x000ee20000300800 */
[----:B----4-:R-:W-:-:S02]  /*4ffe0*/  IADD3 R20, P2, R20, R55, RZ ;  /* 0x0000003714147210 */ /* 0x010fc40007f5e0ff */
[----:B------:R-:W4:Y:S04]  /*4fff0*/  LDL.LU R51, [R1+0x1c8c] ;  /* 0x001c8c0001337983 */ /* 0x000f280000300800 */
[----:B------:R-:W-:Y:S01]  /*50000*/  STL [R1+0x1c88], R20 ;  /* 0x001c881401007387 */ /* 0x000fe20000100800 */
[----:B------:R-:W4:Y:S02]  /*50010*/  LDL.LU R56, [R1+0x1c60] ;  /* 0x001c600001387983 */ /* 0x000f240000300800 */
[----:B------:R-:W-:-:S05]  /*50020*/  IMAD.X R12, R12, 0x1, R0, P3 ;  /* 0x000000010c0c7824 */ /* 0x000fca00018e0600 */
[----:B------:R0:W-:Y:S04]  /*50030*/  STL [R1+0x1cac], R12 ;  /* 0x001cac0c01007387 */ /* 0x0001e80000100800 */
[----:B0-----:R-:W4:Y:S01]  /*50040*/  LDL.LU R12, [R1+0x1c84] ;  /* 0x001c8400010c7983 */ /* 0x001f220000300800 */
[----:B------:R-:W4:Y:S01]  /*50050*/  LDL.LU R20, [R1+0x1c58] ;  /* 0x001c580001147983 */ /* 0x000f220000300800 */
[----:B------:R-:W-:-:S05]  /*50060*/  IADD3 R61, P3, R61, R55, RZ ;  /* 0x000000373d3d7210 */ /* 0x000fca0007f7e0ff */
[----:B------:R0:W-:Y:S01]  /*50070*/  STL [R1+0x1c80], R61 ;  /* 0x001c803d01007387 */ /* 0x0001e20000100800 */
[----:B------:R-:W-:-:S03]  /*50080*/  IMAD.X R17, R17, 0x1, R0, P4 ;  /* 0x0000000111117824 */ /* 0x000fc600020e0600 */
[----:B0-----:R-:W4:Y:S01]  /*50090*/  LDL.LU R61, [R1+0x1c7c] ;  /* 0x001c7c00013d7983 */ /* 0x001f220000300800 */
[----:B------:R-:W4:Y:S02]  /*500a0*/  LDL.LU R57, [R1+0x1c50] ;  /* 0x001c500001397983 */ /* 0x000f240000300800 */
[----:B------:R-:W4:Y:S02]  /*500b0*/  LDL.LU R58, [R1+0x1c74] ;  /* 0x001c7400013a7983 */ /* 0x000f240000300800 */
[----:B------:R-:W-:Y:S01]  /*500c0*/  STL [R1+0x1ca4], R17 ;  /* 0x001ca41101007387 */ /* 0x000fe20000100800 */
[----:B------:R-:W4:Y:S01]  /*500d0*/  LDL.LU R59, [R1+0x1c48] ;  /* 0x001c4800013b7983 */ /* 0x000f220000300800 */
[----:B------:R-:W-:-:S05]  /*500e0*/  IADD3 R60, P4, R60, R55, RZ ;  /* 0x000000373c3c7210 */ /* 0x000fca0007f9e0ff */
[----:B------:R0:W-:Y:S01]  /*500f0*/  STL [R1+0x1c78], R60 ;  /* 0x001c783c01007387 */ /* 0x0001e20000100800 */
[----:B------:R-:W4:Y:S02]  /*50100*/  LDL.LU R54, [R1+0x1c6c] ;  /* 0x001c6c0001367983 */ /* 0x000f240000300800 */
[----:B------:R-:W4:Y:S01]  /*50110*/  LDL.LU R47, [R1+0x1c40] ;  /* 0x001c4000012f7983 */ /* 0x000f220000300800 */
[----:B0-----:R-:W4:Y:S01]  /*50120*/  LDL.LU R60, [R1+0x1c64] ;  /* 0x001c6400013c7983 */ /* 0x001f220000300800 */
[----:B------:R-:W4:Y:S02]  /*50130*/  LDL.LU R46, [R1+0x1c38] ;  /* 0x001c3800012e7983 */ /* 0x000f240000300800 */
[----:B------:R-:W4:Y:S02]  /*50140*/  LDL.LU R45, [R1+0x1c5c] ;  /* 0x001c5c00012d7983 */ /* 0x000f240000300800 */
[----:B------:R-:W4:Y:S02]  /*50150*/  LDL.LU R44, [R1+0x1c30] ;  /* 0x001c3000012c7983 */ /* 0x000f240000300800 */
[----:B--2---:R-:W-:-:S05]  /*50160*/  IMAD.X R13, R13, 0x1, R0, P5 ;  /* 0x000000010d0d7824 */ /* 0x004fca00028e0600 */
        /* <DEDUP_REMOVED lines=9> */
[----:B---3--:R-:W-:-:S05]  /*50200*/  IADD3 R24, P5, R24, R55, RZ ;  /* 0x0000003718187210 */ /* 0x008fca0007fbe0ff */
[----:B------:R0:W-:Y:S01]  /*50210*/  STL [R1+0x1c70], R24 ;  /* 0x001c701801007387 */ /* 0x0001e20000100800 */
[--C-:B------:R-:W-:Y:S01]  /*50220*/  IMAD.X R16, R16, 0x1, R0.reuse, P6 ;  /* 0x0000000110107824 */ /* 0x100fe200030e0600 */
[-C--:B------:R-:W-:Y:S02]  /*50230*/  IADD3 R50, P6, R50, R55.reuse, RZ ;  /* 0x0000003732327210 */ /* 0x080fe40007fde0ff */
[----:B0-----:R-:W3:Y:S02]  /*50240*/  LDL.LU R24, [R1+0x1c34] ;  /* 0x001c340001187983 */ /* 0x001ee40000300800 */
[----:B------:R0:W-:Y:S02]  /*50250*/  STL [R1+0x1c94], R16 ;  /* 0x001c941001007387 */ /* 0x0001e40000100800 */
[--C-:B----4-:R-:W-:Y:S01]  /*50260*/  IMAD.X R51, R51, 0x1, R0.reuse, P1 ;  /* 0x0000000133337824 */ /* 0x110fe200008e0600 */
        /* <DEDUP_REMOVED lines=10> */
[--C-:B------:R-:W-:Y:S01]  /*50310*/  IMAD.X R61, R61, 0x1, R0.reuse, P3 ;  /* 0x000000013d3d7824 */ /* 0x100fe200018e0600 */
[-C--:B------:R-:W-:Y:S01]  /*50320*/  IADD3 R57, P3, R57, R55.reuse, RZ ;  /* 0x0000003739397210 */ /* 0x080fe20007f7e0ff */
[--C-:B------:R-:W-:Y:S01]  /*50330*/  IMAD.X R58, R58, 0x1, R0.reuse, P4 ;  /* 0x000000013a3a7824 */ /* 0x100fe200020e0600 */
[----:B0-----:R-:W4:Y:S02]  /*50340*/  LDL.LU R20, [R1+0x1c00] ;  /* 0x001c000001147983 */ /* 0x001f240000300800 */
[----:B------:R0:W-:Y:S01]  /*50350*/  STL [R1+0x1c7c], R61 ;  /* 0x001c7c3d01007387 */ /* 0x0001e20000100800 */
[----:B------:R-:W-:Y:S01]  /*50360*/  IADD3 R59, P4, R59, R55, RZ ;  /* 0x000000373b3b7210 */ /* 0x000fe20007f9e0ff */
[----:B0-----:R-:W4:Y:S01]  /*50370*/  LDL.LU R61, [R1+0x1c24] ;  /* 0x001c2400013d7983 */ /* 0x001f220000300800 */
[----:B------:R-:W-:-:S02]  /*50380*/  IMAD.X R54, R54, 0x1, R0, P5 ;  /* 0x0000000136367824 */ /* 0x000fc400028e0600 */
[----:B------:R-:W-:Y:S02]  /*50390*/  STL [R1+0x1c50], R57 ;  /* 0x001c503901007387 */ /* 0x000fe40000100800 */
[----:B------:R-:W-:Y:S01]  /*503a0*/  STL [R1+0x1c74], R58 ;  /* 0x001c743a01007387 */ /* 0x000fe20000100800 */
[-C--:B------:R-:W-:Y:S01]  /*503b0*/  IADD3 R47, P5, R47, R55.reuse, RZ ;  /* 0x000000372f2f7210 */ /* 0x080fe20007fbe0ff */
[--C-:B------:R-:W-:Y:S01]  /*503c0*/  IMAD.X R60, R60, 0x1, R0.reuse, P6 ;  /* 0x000000013c3c7824 */ /* 0x100fe200030e0600 */
[----:B------:R-:W-:Y:S01]  /*503d0*/  STL [R1+0x1c48], R59 ;  /* 0x001c483b01007387 */ /* 0x000fe20000100800 */
[-C--:B------:R-:W-:Y:S01]  /*503e0*/  IADD3 R46, P6, R46, R55.reuse, RZ ;  /* 0x000000372e2e7210 */ /* 0x080fe20007fde0ff */
[----:B------:R-:W-:Y:S02]  /*503f0*/  IMAD.X R45, R45, 0x1, R0, P1 ;  /* 0x000000012d2d7824 */ /* 0x000fe400008e0600 */
[----:B------:R0:W-:Y:S01]  /*50400*/  STL [R1+0x1c64], R60 ;  /* 0x001c643c01007387 */ /* 0x0001e20000100800 */
[----:B------:R-:W-:Y:S01]  /*50410*/  STL [R1+0x1c6c], R54 ;  /* 0x001c6c3601007387 */ /* 0x000fe20000100800 */
[----:B------:R-:W-:-:S02]  /*50420*/  IADD3 R44, P1, R44, R55, RZ ;  /* 0x000000372c2c7210 */ /* 0x000fc40007f3e0ff */
[----:B0-----:R-:W4:Y:S01]  /*50430*/  LDL.LU R60, [R1+0x1bf8] ;  /* 0x001bf800013c7983 */ /* 0x001f220000300800 */
[----:B------:R-:W-:Y:S02]  /*50440*/  STL [R1+0x1c40], R47 ;  /* 0x001c402f01007387 */ /* 0x000fe40000100800 */
[----:B------:R-:W-:Y:S02]  /*50450*/  STL [R1+0x1c38], R46 ;  /* 0x001c382e01007387 */ /* 0x000fe40000100800 */
[----:B------:R-:W-:Y:S01]  /*50460*/  STL [R1+0x1c5c], R45 ;  /* 0x001c5c2d01007387 */ /* 0x000fe20000100800 */
[----:B------:R-:W-:Y:S01]  /*50470*/  STL [R1+0x1c30], R44 ;  /* 0x001c302c01007387 */ /* 0x000fe20000100800 */
[--C-:B--2---:R-:W-:Y:S01]  /*50480*/  IMAD.X R29, R29, 0x1, R0.reuse, P2 ;  /* 0x000000011d1d7824 */ /* 0x104fe200010e0600 */
[-C--:B------:R-:W-:Y:S01]  /*50490*/  IADD3 R28, P2, R28, R55.reuse, RZ ;  /* 0x000000371c1c7210 */ /* 0x080fe20007f5e0ff */
[--C-:B------:R-:W-:Y:S01]  /*504a0*/  IMAD.X R53, R53, 0x1, R0.reuse, P3 ;  /* 0x0000000135357824 */ /* 0x100fe200018e0600 */
[----:B------:R-:W-:Y:S01]  /*504b0*/  IADD3 R52, P3, R52, R55, RZ ;  /* 0x0000003734347210 */ /* 0x000fe20007f7e0ff */
[--C-:B------:R-:W-:Y:S01]  /*504c0*/  IMAD.X R25, R25, 0x1, R0.reuse, P4 ;  /* 0x0000000119197824 */ /* 0x100fe200020e0600 */
[----:B------:R-:W-:Y:S01]  /*504d0*/  STL [R1+0x1c54], R29 ;  /* 0x001c541d01007387 */ /* 0x000fe20000100800 */
[----:B------:R-:W-:-:S02]  /*504e0*/  IMAD.X R17, R17, 0x1, R0, P5 ;  /* 0x0000000111117824 */ /* 0x000fc400028e0600 */
[----:B------:R-:W-:Y:S01]  /*504f0*/  STL [R1+0x1c28], R28 ;  /* 0x001c281c01007387 */ /* 0x000fe20000100800 */
[-C--:B------:R-:W-:Y:S01]  /*50500*/  IADD3 R21, P4, R21, R55.reuse, RZ ;  /* 0x0000003715157210 */ /* 0x080fe20007f9e0ff */
[----:B------:R-:W-:Y:S01]  /*50510*/  STL [R1+0x1c4c], R53 ;  /* 0x001c4c3501007387 */ /* 0x000fe20000100800 */
[----:B------:R-:W-:Y:S01]  /*50520*/  STL [R1+0x1c20], R52 ;  /* 0x001c203401007387 */ /* 0x000fe20000100800 */
[----:B------:R-:W-:Y:S01]  /*50530*/  IADD3 R13, P5, R13, R55, RZ ;  /* 0x000000370d0d7210 */ /* 0x000fe20007fbe0ff */
[----:B------:R-:W-:Y:S01]  /*50540*/  STL [R1+0x1c44], R25 ;  /* 0x001c441901007387 */ /* 0x000fe20000100800 */
[----:B------:R0:W-:Y:S01]  /*50550*/  STL [R1+0x1c3c], R17 ;  /* 0x001c3c1101007387 */ /* 0x0001e20000100800 */
[----:B------:R-:W-:Y:S03]  /*50560*/  STL [R1+0x1c18], R21 ;  /* 0x001c181501007387 */ /* 0x000fe60000100800 */
[----:B0-----:R-:W2:Y:S01]  /*50570*/  LDL.LU R17, [R1+0x1c1c] ;  /* 0x001c1c0001117983 */ /* 0x001ea20000300800 */
[----:B------:R0:W-:Y:S03]  /*50580*/  STL [R1+0x1c10], R13 ;  /* 0x001c100d01007387 */ /* 0x0001e60000100800 */
[----:B0-----:R-:W2:Y:S01]  /*50590*/  LDL.LU R13, [R1+0x1bf0] ;  /* 0x001bf000010d7983 */ /* 0x001ea20000300800 */
[----:B------:R-:W2:Y:S02]  /*505a0*/  LDL.LU R50, [R1+0x1c14] ;  /* 0x001c140001327983 */ /* 0x000ea40000300800 */
[----:B------:R-:W2:Y:S02]  /*505b0*/  LDL.LU R51, [R1+0x1be8] ;  /* 0x001be80001337983 */ /* 0x000ea40000300800 */
[----:B---3--:R-:W-:-:S05]  /*505c0*/  IMAD.X R24, R24, 0x1, R0, P6 ;  /* 0x0000000118187824 */ /* 0x008fca00030e0600 */
[----:B------:R-:W-:Y:S01]  /*505d0*/  STL [R1+0x1c34], R24 ;  /* 0x001c341801007387 */ /* 0x000fe20000100800 */
[----:B------:R-:W3:Y:S01]  /*505e0*/  LDL.LU R56, [R1+0x1c0c] ;  /* 0x001c0c0001387983 */ /* 0x000ee20000300800 */
[----:B----4-:R-:W-:-:S05]  /*505f0*/  IADD3 R16, P6, R16, R55, RZ ;  /* 0x0000003710107210 */ /* 0x010fca0007fde0ff */
        /* <DEDUP_REMOVED lines=11> */
[----:B------:R-:W-:-:S05]  /*506b0*/  IMAD.X R61, R61, 0x1, R0, P2 ;  /* 0x000000013d3d7824 */ /* 0x000fca00010e0600 */
[----:B------:R0:W-:Y:S01]  /*506c0*/  STL [R1+0x1c24], R61 ;  /* 0x001c243d01007387 */ /* 0x0001e20000100800 */
[----:B------:R-:W4:Y:S02]  /*506d0*/  LDL.LU R54, [R1+0x1bc8] ;  /* 0x001bc80001367983 */ /* 0x000f240000300800 */
[----:B------:R-:W4:Y:S01]  /*506e0*/  LDL.LU R47, [R1+0x1bec] ;  /* 0x001bec00012f7983 */ /* 0x000f220000300800 */
        /* <DEDUP_REMOVED lines=14> */
[----:B--2---:R-:W-:-:S05]  /*507d0*/  IMAD.X R17, R17, 0x1, R0, P3 ;  /* 0x0000000111117824 */ /* 0x004fca00018e0600 */
[----:B------:R0:W-:Y:S01]  /*507e0*/  STL [R1+0x1c1c], R17 ;  /* 0x001c1c1101007387 */ /* 0x0001e20000100800 */
[----:B------:R-:W-:-:S03]  /*507f0*/  IADD3 R13, P3, R13, R55, RZ ;  /* 0x000000370d0d7210 */ /* 0x000fc60007f7e0ff */
[----:B0-----:R-:W2:Y:S02]  /*50800*/  LDL.LU R17, [R1+0x1b90] ;  /* 0x001b900001117983 */ /* 0x001ea40000300800 */
[----:B------:R0:W-:Y:S02]  /*50810*/  STL [R1+0x1bf0], R13 ;  /* 0x001bf00d01007387 */ /* 0x0001e40000100800 */
[----:B0-----:R-:W2:Y:S01]  /*50820*/  LDL.LU R13, [R1+0x1bb4] ;  /* 0x001bb400010d7983 */ /* 0x001ea20000300800 */
[----:B------:R-:W-:Y:S01]  /*50830*/  IMAD.X R50, R50, 0x1, R0, P4 ;  /* 0x0000000132327824 */ /* 0x000fe200020e0600 */
[----:B------:R-:W-:-:S04]  /*50840*/  IADD3 R51, P4, R51, R55, RZ ;  /* 0x0000003733337210 */ /* 0x000fc80007f9e0ff */
[----:B------:R-:W-:Y:S01]  /*50850*/  STL [R1+0x1c14], R50 ;  /* 0x001c143201007387 */ /* 0x000fe20000100800 */
[--C-:B---3--:R-:W-:Y:S01]  /*50860*/  IMAD.X R56, R56, 0x1, R0.reuse, P5 ;  /* 0x0000000138387824 */ /* 0x108fe200028e0600 */
[----:B----4-:R-:W-:Y:S01]  /*50870*/  IADD3 R16, P5, R16, R55, RZ ;  /* 0x0000003710107210 */ /* 0x010fe20007fbe0ff */
[----:B------:R-:W-:-:S04]  /*50880*/  IMAD.X R24, R24, 0x1, R0, P6 ;  /* 0x0000000118187824 */ /* 0x000fc800030e0600 */
[----:B------:R0:W-:Y:S01]  /*50890*/  STL [R1+0x1be0], R16 ;  /* 0x001be01001007387 */ /* 0x0001e20000100800 */
[----:B------:R-:W-:Y:S03]  /*508a0*/  STL [R1+0x1be8], R51 ;  /* 0x001be83301007387 */ /* 0x000fe60000100800 */
[----:B0-----:R-:W3:Y:S01]  /*508b0*/  LDL.LU R16, [R1+0x1b88] ;  /* 0x001b880001107983 */ /* 0x001ee20000300800 */
[----:B------:R-:W-:Y:S02]  /*508c0*/  STL [R1+0x1c0c], R56 ;  /* 0x001c0c3801007387 */ /* 0x000fe40000100800 */
[----:B------:R0:W-:Y:S02]  /*508d0*/  STL [R1+0x1c04], R24 ;  /* 0x001c041801007387 */ /* 0x0001e40000100800 */
[----:B0-----:R-:W4:Y:S01]  /*508e0*/  LDL.LU R24, [R1+0x1bac] ;  /* 0x001bac0001187983 */ /* 0x001f220000300800 */
[-C--:B------:R-:W-:Y:S01]  /*508f0*/  IADD3 R12, P6, R12, R55.reuse, RZ ;  /* 0x000000370c0c7210 */ /* 0x080fe20007fde0ff */
[----:B------:R-:W-:Y:S01]  /*50900*/  IMAD.X R57, R57, 0x1, R0, P1 ;  /* 0x0000000139397824 */ /* 0x000fe200008e0600 */
[----:B------:R-:W-:-:S03]  /*50910*/  IADD3 R58, P1, R58, R55, RZ ;  /* 0x000000373a3a7210 */ /* 0x000fc60007f3e0ff */
[----:B------:R0:W-:Y:S01]  /*50920*/  STL [R1+0x1bd8], R12 ;  /* 0x001bd80c01007387 */ /* 0x0001e20000100800 */
[----:B------:R-:W-:-:S03]  /*50930*/  IMAD.X R59, R59, 0x1, R0, P2 ;  /* 0x000000013b3b7824 */ /* 0x000fc600010e0600 */
[----:B0-----:R-:W4:Y:S01]  /*50940*/  LDL.LU R12, [R1+0x1b80] ;  /* 0x001b8000010c7983 */ /* 0x001f220000300800 */
[----:B------:R-:W-:Y:S01]  /*50950*/  IMAD.X R47, R47, 0x1, R0, P3 ;  /* 0x000000012f2f7824 */ /* 0x000fe200018e0600 */
[-C--:B------:R-:W-:Y:S01]  /*50960*/  IADD3 R54, P2, R54, R55.reuse, RZ ;  /* 0x0000003736367210 */ /* 0x080fe20007f5e0ff */
[----:B------:R-:W-:Y:S01]  /*50970*/  STL [R1+0x1bfc], R57 ;  /* 0x001bfc3901007387 */ /* 0x000fe20000100800 */
[----:B------:R-:W-:Y:S01]  /*50980*/  STL [R1+0x1bd0], R58 ;  /* 0x001bd03a01007387 */ /* 0x000fe20000100800 */
[----:B------:R-:W-:-:S03]  /*50990*/  IADD3 R61, P3, R61, R55, RZ ;  /* 0x000000373d3d7210 */ /* 0x000fc60007f7e0ff */
[----:B------:R-:W-:Y:S01]  /*509a0*/  STL [R1+0x1bf4], R59 ;  /* 0x001bf43b01007387 */ /* 0x000fe20000100800 */
[--C-:B------:R-:W-:Y:S01]  /*509b0*/  IMAD.X R46, R46, 0x1, R0.reuse, P4 ;  /* 0x000000012e2e7824 */ /* 0x100fe200020e0600 */
[-C--:B------:R-:W-:Y:S02]  /*509c0*/  IADD3 R45, P4, R45, R55.reuse, RZ ;  /* 0x000000372d2d7210 */ /* 0x080fe40007f9e0ff */
[----:B------:R0:W-:Y:S01]  /*509d0*/  STL [R1+0x1bc0], R61 ;  /* 0x001bc03d01007387 */ /* 0x0001e20000100800 */
[----:B------:R-:W-:Y:S02]  /*509e0*/  STL [R1+0x1bc8], R54 ;  /* 0x001bc83601007387 */ /* 0x000fe40000100800 */
[--C-:B------:R-:W-:Y:S01]  /*509f0*/  IMAD.X R44, R44, 0x1, R0.reuse, P5 ;  /* 0x000000012c2c7824 */ /* 0x100fe200028e0600 */
[----:B------:R-:W-:Y:S01]  /*50a00*/  IADD3 R29, P5, R29, R55, RZ ;  /* 0x000000371d1d7210 */ /* 0x000fe20007fbe0ff */
        /* <DEDUP_REMOVED lines=20> */
[----:B------:R0:W-:Y:S03]  /*50b50*/  STL [R1+0x1bbc], R60 ;  /* 0x001bbc3c01007387 */ /* 0x0001e60000100800 */
[----:B0-----:R-:W4:Y:S01]  /*50b60*/  LDL.LU R60, [R1+0x1b9c] ;  /* 0x001b9c00013c7983 */ /* 0x001f220000300800 */
[----:B------:R-:W4:Y:S02]  /*50b70*/  LDL.LU R50, [R1+0x1b70] ;  /* 0x001b700001327983 */ /* 0x000f240000300800 */
[----:B------:R-:W4:Y:S01]  /*50b80*/  LDL.LU R51, [R1+0x1b94] ;  /* 0x001b940001337983 */ /* 0x000f220000300800 */
[----:B--2---:R-:W-:-:S05]  /*50b90*/  IADD3 R17, P3, R17, R55, RZ ;  /* 0x0000003711117210 */ /* 0x004fca0007f7e0ff */
[----:B------:R-:W-:Y:S01]  /*50ba0*/  STL [R1+0x1b90], R17 ;  /* 0x001b901101007387 */ /* 0x000fe20000100800 */
[----:B------:R-:W2:Y:S02]  /*50bb0*/  LDL.LU R56, [R1+0x1b68] ;  /* 0x001b680001387983 */ /* 0x000ea40000300800 */
[----:B------:R-:W-:-:S05]  /*50bc0*/  IMAD.X R13, R13, 0x1, R0, P4 ;  /* 0x000000010d0d7824 */ /* 0x000fca00020e0600 */
[----:B------:R0:W-:Y:S04]  /*50bd0*/  STL [R1+0x1bb4], R13 ;  /* 0x001bb40d01007387 */ /* 0x0001e80000100800 */
[----:B0-----:R-:W2:Y:S01]  /*50be0*/  LDL.LU R13, [R1+0x1b8c] ;  /* 0x001b8c00010d7983 */ /* 0x001ea20000300800 */
[----:B------:R-:W2:Y:S01]  /*50bf0*/  LDL.LU R17, [R1+0x1b60] ;  /* 0x001b600001117983 */ /* 0x000ea20000300800 */
[----:B---3--:R-:W-:-:S05]  /*50c00*/  IADD3 R16, P4, R16, R55, RZ ;  /* 0x0000003710107210 */ /* 0x008fca0007f9e0ff */
[----:B------:R0:W-:Y:S01]  /*50c10*/  STL [R1+0x1b88], R16 ;  /* 0x001b881001007387 */ /* 0x0001e20000100800 */
[----:B----4-:R-:W-:-:S03]  /*50c20*/  IMAD.X R24, R24, 0x1, R0, P5 ;  /* 0x0000000118187824 */ /* 0x010fc600028e0600 */
[----:B0-----:R-:W3:Y:S01]  /*50c30*/  LDL.LU R16, [R1+0x1b84] ;  /* 0x001b840001107983 */ /* 0x001ee20000300800 */
[----:B------:R-:W4:Y:S02]  /*50c40*/  LDL.LU R57, [R1+0x1b58] ;  /* 0x001b580001397983 */ /* 0x000f240000300800 */
[----:B------:R-:W4:Y:S01]  /*50c50*/  LDL.LU R58, [R1+0x1b7c] ;  /* 0x001b7c00013a7983 */ /* 0x000f220000300800 */
[----:B------:R-:W-:Y:S04]  /*50c60*/  STL [R1+0x1bac], R24 ;  /* 0x001bac1801007387 */ /* 0x000fe80000100800 */
        /* <DEDUP_REMOVED lines=22> */
[----:B------:R-:W-:Y:S02]  /*50dd0*/  IADD3 R50, P1, R50, R55, RZ ;  /* 0x0000003732327210 */ /* 0x000fe40007f3e0ff */
[----:B0-----:R-:W4:Y:S02]  /*50de0*/  LDL.LU R20, [R1+0x1b3c] ;  /* 0x001b3c0001147983 */ /* 0x001f240000300800 */
[----:B------:R0:W-:Y:S02]  /*50df0*/  STL [R1+0x1b9c], R60 ;  /* 0x001b9c3c01007387 */ /* 0x0001e40000100800 */
[--C-:B------:R-:W-:Y:S01]  /*50e00*/  IMAD.X R51, R51, 0x1, R0.reuse, P2 ;  /* 0x0000000133337824 */ /* 0x100fe200010e0600 */
[----:B0-----:R-:W4:Y:S01]  /*50e10*/  LDL.LU R60, [R1+0x1b10] ;  /* 0x001b1000013c7983 */ /* 0x001f220000300800 */
[----:B------:R-:W-:Y:S02]  /*50e20*/  STL [R1+0x1b70], R50 ;  /* 0x001b703201007387 */ /* 0x000fe40000100800 */
[----:B--2---:R-:W-:-:S05]  /*50e30*/  IMAD.X R13, R13, 0x1, R0, P3 ;  /* 0x000000010d0d7824 */ /* 0x004fca00018e0600 */
[----:B------:R0:W-:Y:S01]  /*50e40*/  STL [R1+0x1b8c], R13 ;  /* 0x001b8c0d01007387 */ /* 0x0001e20000100800 */
[----:B------:R-:W-:Y:S03]  /*50e50*/  STL [R1+0x1b94], R51 ;  /* 0x001b943301007387 */ /* 0x000fe60000100800 */
[----:B0-----:R-:W2:Y:S01]  /*50e60*/  LDL.LU R13, [R1+0x1b34] ;  /* 0x001b3400010d7983 */ /* 0x001ea20000300800 */
[-C--:B------:R-:W-:Y:S02]  /*50e70*/  IADD3 R56, P2, R56, R55.reuse, RZ ;  /* 0x0000003738387210 */ /* 0x080fe40007f5e0ff */
[----:B------:R-:W-:-:S03]  /*50e80*/  IADD3 R17, P3, R17, R55, RZ ;  /* 0x0000003711117210 */ /* 0x000fc60007f7e0ff */
[----:B------:R-:W-:Y:S02]  /*50e90*/  STL [R1+0x1b68], R56 ;  /* 0x001b683801007387 */ /* 0x000fe40000100800 */
[----:B------:R0:W-:Y:S02]  /*50ea0*/  STL [R1+0x1b60], R17 ;  /* 0x001b601101007387 */ /* 0x0001e40000100800 */
[----:B0-----:R-:W2:Y:S01]  /*50eb0*/  LDL.LU R17, [R1+0x1b08] ;  /* 0x001b080001117983 */ /* 0x001ea20000300800 */
[--C-:B---3--:R-:W-:Y:S01]  /*50ec0*/  IMAD.X R16, R16, 0x1, R0.reuse, P4 ;  /* 0x0000000110107824 */ /* 0x108fe200020e0600 */
[----:B----4-:R-:W-:Y:S01]  /*50ed0*/  IADD3 R57, P4, R57, R55, RZ ;  /* 0x0000003739397210 */ /* 0x010fe20007f9e0ff */
[----:B------:R-:W-:-:S03]  /*50ee0*/  IMAD.X R58, R58, 0x1, R0, P5 ;  /* 0x000000013a3a7824 */ /* 0x000fc600028e0600 */
[----:B------:R0:W-:Y:S01]  /*50ef0*/  STL [R1+0x1b84], R16 ;  /* 0x001b841001007387 */ /* 0x0001e20000100800 */
[----:B------:R-:W-:-:S03]  /*50f00*/  IADD3 R59, P5, R59, R55, RZ ;  /* 0x000000373b3b7210 */ /* 0x000fc60007fbe0ff */
[----:B0-----:R-:W3:Y:S01]  /*50f10*/  LDL.LU R16, [R1+0x1b2c] ;  /* 0x001b2c0001107983 */ /* 0x001ee20000300800 */
[----:B------:R-:W-:Y:S02]  /*50f20*/  STL [R1+0x1b58], R57 ;  /* 0x001b583901007387 */ /* 0x000fe40000100800 */
[----:B------:R-:W-:Y:S02]  /*50f30*/  STL [R1+0x1b7c], R58 ;  /* 0x001b7c3a01007387 */ /* 0x000fe40000100800 */
[--C-:B------:R-:W-:Y:S01]  /*50f40*/  IMAD.X R54, R54, 0x1, R0.reuse, P6 ;  /* 0x0000000136367824 */ /* 0x100fe200030e0600 */
[-C--:B------:R-:W-:Y:S01]  /*50f50*/  IADD3 R47, P6, R47, R55.reuse, RZ ;  /* 0x000000372f2f7210 */ /* 0x080fe20007fde0ff */
[----:B------:R-:W-:Y:S01]  /*50f60*/  STL [R1+0x1b50], R59 ;  /* 0x001b503b01007387 */ /* 0x000fe20000100800 */
[--C-:B------:R-:W-:Y:S01]  /*50f70*/  IMAD.X R12, R12, 0x1, R0.reuse, P1 ;  /* 0x000000010c0c7824 */ /* 0x100fe200008e0600 */
[-C--:B------:R-:W-:Y:S01]  /*50f80*/  IADD3 R46, P1, R46, R55.reuse, RZ ;  /* 0x000000372e2e7210 */ /* 0x080fe20007f3e0ff */
[----:B------:R-:W-:Y:S01]  /*50f90*/  IMAD.X R45, R45, 0x1, R0, P2 ;  /* 0x000000012d2d7824 */ /* 0x000fe200010e0600 */
[----:B------:R-:W-:-:S02]  /*50fa0*/  IADD3 R44, P2, R44, R55, RZ ;  /* 0x000000372c2c7210 */ /* 0x000fc40007f5e0ff */
[----:B------:R0:W-:Y:S01]  /*50fb0*/  STL [R1+0x1b6c], R12 ;  /* 0x001b6c0c01007387 */ /* 0x0001e20000100800 */
[----:B------:R-:W-:Y:S02]  /*50fc0*/  STL [R1+0x1b74], R54 ;  /* 0x001b743601007387 */ /* 0x000fe40000100800 */
[--C-:B------:R-:W-:Y:S01]  /*50fd0*/  IMAD.X R29, R29, 0x1, R0.reuse, P3 ;  /* 0x000000011d1d7824 */ /* 0x100fe200018e0600 */
[----:B0-----:R-:W4:Y:S01]  /*50fe0*/  LDL.LU R12, [R1+0x1b00] ;  /* 0x001b0000010c7983 */ /* 0x001f220000300800 */
        /* <DEDUP_REMOVED lines=30> */
[----:B--2---:R-:W-:-:S05]  /*511d0*/  IMAD.X R13, R13, 0x1, R0, P2 ;  /* 0x000000010d0d7824 */ /* 0x004fca00010e0600 */
[----:B------:R0:W-:Y:S04]  /*511e0*/  STL [R1+0x1b34], R13 ;  /* 0x001b340d01007387 */ /* 0x0001e80000100800 */
[----:B0-----:R-:W2:Y:S01]  /*511f0*/  LDL.LU R13, [R1+0x1ae0] ;  /* 0x001ae000010d7983 */ /* 0x001ea20000300800 */
[----:B------:R-:W2:Y:S01]  /*51200*/  LDL.LU R57, [R1+0x1b04] ;  /* 0x001b040001397983 */ /* 0x000ea20000300800 */
[----:B------:R-:W-:Y:S01]  /*51210*/  IADD3 R17, P2, R17, R55, RZ ;  /* 0x0000003711117210 */ /* 0x000fe20007f5e0ff */
[----:B------:R-:W2:Y:S04]  /*51220*/  LDL.LU R58, [R1+0x1ad8] ;  /* 0x001ad800013a7983 */ /* 0x000ea80000300800 */
[----:B------:R-:W-:Y:S01]  /*51230*/  STL [R1+0x1b08], R17 ;  /* 0x001b081101007387 */ /* 0x000fe20000100800 */
[----:B------:R-:W2:Y:S02]  /*51240*/  LDL.LU R59, [R1+0x1afc] ;  /* 0x001afc00013b7983 */ /* 0x000ea40000300800 */
[----:B---3--:R-:W-:-:S05]  /*51250*/  IMAD.X R16, R16, 0x1, R0, P3 ;  /* 0x0000000110107824 */ /* 0x008fca00018e0600 */
[----:B------:R0:W-:Y:S01]  /*51260*/  STL [R1+0x1b2c], R16 ;  /* 0x001b2c1001007387 */ /* 0x0001e20000100800 */
[----:B------:R-:W3:Y:S02]  /*51270*/  LDL.LU R54, [R1+0x1ad0] ;  /* 0x001ad00001367983 */ /* 0x000ee40000300800 */
[----:B------:R-:W3:Y:S01]  /*51280*/  LDL.LU R47, [R1+0x1af4] ;  /* 0x001af400012f7983 */ /* 0x000ee20000300800 */
        /* <DEDUP_REMOVED lines=30> */
[----:B------:R0:W-:Y:S02]  /*51470*/  STL [R1+0x1b0c], R20 ;  /* 0x001b0c1401007387 */ /* 0x0001e40000100800 */
[----:B0-----:R-:W4:Y:S01]  /*51480*/  LDL.LU R20, [R1+0x1ab4] ;  /* 0x001ab40001147983 */ /* 0x001f220000300800 */
[----:B--2---:R-:W-:-:S05]  /*51490*/  IADD3 R13, P1, R13, R55, RZ ;  /* 0x000000370d0d7210 */ /* 0x004fca0007f3e0ff */
[----:B------:R0:W-:Y:S04]  /*514a0*/  STL [R1+0x1ae0], R13 ;  /* 0x001ae00d01007387 */ /* 0x0001e80000100800 */
[----:B0-----:R-:W2:Y:S01]  /*514b0*/  LDL.LU R13, [R1+0x1a88] ;  /* 0x001a8800010d7983 */ /* 0x001ea20000300800 */
[--C-:B------:R-:W-:Y:S01]  /*514c0*/  IMAD.X R57, R57, 0x1, R0.reuse, P2 ;  /* 0x0000000139397824 */ /* 0x100fe200010e0600 */
[----:B------:R-:W-:Y:S01]  /*514d0*/  IADD3 R58, P2, R58, R55, RZ ;  /* 0x000000373a3a7210 */ /* 0x000fe20007f5e0ff */
[----:B------:R-:W-:-:S03]  /*514e0*/  IMAD.X R59, R59, 0x1, R0, P3 ;  /* 0x000000013b3b7824 */ /* 0x000fc600018e0600 */
[----:B------:R-:W-:Y:S01]  /*514f0*/  STL [R1+0x1b04], R57 ;  /* 0x001b043901007387 */ /* 0x000fe20000100800 */
[----:B------:R-:W-:Y:S02]  /*51500*/  STL [R1+0x1ad8], R58 ;  /* 0x001ad83a01007387 */ /* 0x000fe40000100800 */
[----:B------:R-:W-:Y:S02]  /*51510*/  STL [R1+0x1afc], R59 ;  /* 0x001afc3b01007387 */ /* 0x000fe40000100800 */
        /* <DEDUP_REMOVED lines=9> */
[----:B------:R-:W-:Y:S02]  /*515b0*/  STL [R1+0x1af4], R47 ;  /* 0x001af42f01007387 */ /* 0x000fe40000100800 */
[----:B------:R-:W-:Y:S01]  /*515c0*/  STL [R1+0x1aec], R46 ;  /* 0x001aec2e01007387 */ /* 0x000fe20000100800 */
[-C--:B----4-:R-:W-:Y:S01]  /*515d0*/  IADD3 R29, P6, R29, R55.reuse, RZ ;  /* 0x000000371d1d7210 */ /* 0x090fe20007fde0ff */
[--C-:B------:R-:W-:Y:S01]  /*515e0*/  IMAD.X R28, R28, 0x1, R0.reuse, P1 ;  /* 0x000000011c1c7824 */ /* 0x100fe200008e0600 */
[----:B------:R-:W-:Y:S01]  /*515f0*/  IADD3 R53, P1, R53, R55, RZ ;  /* 0x0000003735357210 */ /* 0x000fe20007f3e0ff */
[----:B------:R-:W-:Y:S01]  /*51600*/  STL [R1+0x1ac0], R45 ;  /* 0x001ac02d01007387 */ /* 0x000fe20000100800 */
[----:B------:R-:W-:-:S02]  /*51610*/  IMAD.X R52, R52, 0x1, R0, P2 ;  /* 0x0000000134347824 */ /* 0x000fc400010e0600 */
[----:B------:R-:W-:Y:S01]  /*51620*/  STL [R1+0x1ae4], R44 ;  /* 0x001ae42c01007387 */ /* 0x000fe20000100800 */
[-C--:B------:R-:W-:Y:S01]  /*51630*/  IADD3 R25, P2, R25, R55.reuse, RZ ;  /* 0x0000003719197210 */ /* 0x080fe20007f5e0ff */
[--C-:B------:R-:W-:Y:S01]  /*51640*/  IMAD.X R21, R21, 0x1, R0.reuse, P3 ;  /* 0x0000000115157824 */ /* 0x100fe200018e0600 */
[----:B------:R-:W-:Y:S01]  /*51650*/  STL [R1+0x1ab8], R29 ;  /* 0x001ab81d01007387 */ /* 0x000fe20000100800 */
[-C--:B------:R-:W-:Y:S01]  /*51660*/  IADD3 R17, P3, R17, R55.reuse, RZ ;  /* 0x0000003711117210 */ /* 0x080fe20007f7e0ff */
[----:B------:R-:W-:Y:S02]  /*51670*/  STL [R1+0x1adc], R28 ;  /* 0x001adc1c01007387 */ /* 0x000fe40000100800 */
[----:B------:R-:W-:Y:S01]  /*51680*/  STL [R1+0x1ab0], R53 ;  /* 0x001ab03501007387 */ /* 0x000fe20000100800 */
[----:B------:R-:W-:Y:S01]  /*51690*/  STL [R1+0x1ad4], R52 ;  /* 0x001ad43401007387 */ /* 0x000fe20000100800 */
[----:B------:R-:W-:Y:S02]  /*516a0*/  IMAD.X R12, R12, 0x1, R0, P4 ;  /* 0x000000010c0c7824 */ /* 0x000fe400020e0600 */
[----:B------:R-:W-:Y:S02]  /*516b0*/  STL [R1+0x1aa8], R25 ;  /* 0x001aa81901007387 */ /* 0x000fe40000100800 */
[----:B------:R0:W-:Y:S01]  /*516c0*/  STL [R1+0x1aa0], R17 ;  /* 0x001aa01101007387 */ /* 0x0001e20000100800 */
[----:B------:R-:W-:Y:S04]  /*516d0*/  STL [R1+0x1acc], R21 ;  /* 0x001acc1501007387 */ /* 0x000fe80000100800 */
[----:B0-----:R-:W4:Y:S01]  /*516e0*/  LDL.LU R17, [R1+0x1a80] ;  /* 0x001a800001117983 */ /* 0x001f220000300800 */
[----:B------:R0:W-:Y:S01]  /*516f0*/  STL [R1+0x1ac4], R12 ;  /* 0x001ac40c01007387 */ /* 0x0001e20000100800 */
[----:B------:R-:W-:-:S02]  /*51700*/  IADD3 R24, P4, R24, R55, RZ ;  /* 0x0000003718187210 */ /* 0x000fc40007f9e0ff */
[----:B0-----:R-:W4:Y:S01]  /*51710*/  LDL.LU R12, [R1+0x1aa4] ;  /* 0x001aa400010c7983 */ /* 0x001f220000300800 */
[----:B------:R-:W4:Y:S02]  /*51720*/  LDL.LU R50, [R1+0x1a78] ;  /* 0x001a780001327983 */ /* 0x000f240000300800 */
[----:B------:R-:W4:Y:S01]  /*51730*/  LDL.LU R51, [R1+0x1a9c] ;  /* 0x001a9c0001337983 */ /* 0x000f220000300800 */
        /* <DEDUP_REMOVED lines=14> */
[----:B--2---:R-:W-:-:S05]  /*51820*/  IADD3 R13, P6, R13, R55, RZ ;  /* 0x000000370d0d7210 */ /* 0x004fca0007fde0ff */
[----:B------:R0:W-:Y:S01]  /*51830*/  STL [R1+0x1a88], R13 ;  /* 0x001a880d01007387 */ /* 0x0001e20000100800 */
[----:B------:R-:W2:Y:S02]  /*51840*/  LDL.LU R54, [R1+0x1a7c] ;  /* 0x001a7c0001367983 */ /* 0x000ea40000300800 */
[----:B------:R-:W2:Y:S01]  /*51850*/  LDL.LU R47, [R1+0x1a50] ;  /* 0x001a5000012f7983 */ /* 0x000ea20000300800 */
        /* <DEDUP_REMOVED lines=38> */
[----:B------:R-:W-:Y:S02]  /*51ac0*/  STL [R1+0x1a60], R57 ;  /* 0x001a603901007387 */ /* 0x000fe40000100800 */
[----:B------:R-:W-:Y:S02]  /*51ad0*/  STL [R1+0x1a84], R58 ;  /* 0x001a843a01007387 */ /* 0x000fe40000100800 */
[----:B------:R-:W-:Y:S02]  /*51ae0*/  STL [R1+0x1a58], R59 ;  /* 0x001a583b01007387 */ /* 0x000fe40000100800 */
[----:B--2---:R-:W-:-:S02]  /*51af0*/  IMAD.X R54, R54, 0x1, R0, P1 ;  /* 0x0000000136367824 */ /* 0x004fc400008e0600 */
[----:B------:R-:W-:-:S05]  /*51b00*/  IMAD.X R13, R13, 0x1, R0, P2 ;  /* 0x000000010d0d7824 */ /* 0x000fca00010e0600 */
[----:B------:R0:W-:Y:S01]  /*51b10*/  STL [R1+0x1a74], R13 ;  /* 0x001a740d01007387 */ /* 0x0001e20000100800 */
[----:B------:R-:W-:Y:S03]  /*51b20*/  STL [R1+0x1a7c], R54 ;  /* 0x001a7c3601007387 */ /* 0x000fe60000100800 */
[----:B0-----:R-:W2:Y:S01]  /*51b30*/  LDL.LU R13, [R1+0x1a08] ;  /* 0x001a0800010d7983 */ /* 0x001ea20000300800 */
[-C--:B------:R-:W-:Y:S02]  /*51b40*/  IADD3 R47, P1, R47, R55.reuse, RZ ;  /* 0x000000372f2f7210 */ /* 0x080fe40007f3e0ff */
[-C--:B------:R-:W-:Y:S01]  /*51b50*/  IADD3 R46, P2, R46, R55.reuse, RZ ;  /* 0x000000372e2e7210 */ /* 0x080fe20007f5e0ff */
[--C-:B------:R-:W-:Y:S01]  /*51b60*/  IMAD.X R45, R45, 0x1, R0.reuse, P3 ;  /* 0x000000012d2d7824 */ /* 0x100fe200018e0600 */
[-C--:B------:R-:W-:Y:S01]  /*51b70*/  IADD3 R44, P3, R44, R55.reuse, RZ ;  /* 0x000000372c2c7210 */ /* 0x080fe20007f7e0ff */
[----:B------:R-:W-:Y:S02]  /*51b80*/  STL [R1+0x1a50], R47 ;  /* 0x001a502f01007387 */ /* 0x000fe40000100800 */
[----:B------:R-:W-:Y:S02]  /*51b90*/  STL [R1+0x1a48], R46 ;  /* 0x001a482e01007387 */ /* 0x000fe40000100800 */
[----:B------:R-:W-:Y:S02]  /*51ba0*/  STL [R1+0x1a6c], R45 ;  /* 0x001a6c2d01007387 */ /* 0x000fe40000100800 */
[----:B------:R-:W-:Y:S02]  /*51bb0*/  STL [R1+0x1a40], R44 ;  /* 0x001a402c01007387 */ /* 0x000fe40000100800 */
[--C-:B---3--:R-:W-:Y:S01]  /*51bc0*/  IMAD.X R29, R29, 0x1, R0.reuse, P4 ;  /* 0x000000011d1d7824 */ /* 0x108fe200020e0600 */
        /* <DEDUP_REMOVED lines=14> */
[----:B0-----:R-:W3:Y:S01]  /*51cb0*/  LDL.LU R20, [R1+0x1a2c] ;  /* 0x001a2c0001147983 */ /* 0x001ee20000300800 */
[----:B------:R0:W-:Y:S03]  /*51cc0*/  STL [R1+0x1a20], R16 ;  /* 0x001a201001007387 */ /* 0x0001e60000100800 */
[----:B0-----:R-:W3:Y:S01]  /*51cd0*/  LDL.LU R16, [R1+0x1a00] ;  /* 0x001a000001107983 */ /* 0x001ee20000300800 */
[----:B------:R-:W3:Y:S02]  /*51ce0*/  LDL.LU R50, [R1+0x1a24] ;  /* 0x001a240001327983 */ /* 0x000ee40000300800 */
[----:B------:R-:W3:Y:S02]  /*51cf0*/  LDL.LU R51, [R1+0x19f8] ;  /* 0x0019f80001337983 */ /* 0x000ee40000300800 */
[----:B----4-:R-:W-:-:S05]  /*51d00*/  IMAD.X R17, R17, 0x1, R0, P2 ;  /* 0x0000000111117824 */ /* 0x010fca00010e0600 */
        /* <DEDUP_REMOVED lines=34> */
[-C--:B------:R-:W-:Y:S01]  /*51f30*/  IADD3 R16, P5, R16, R55.reuse, RZ ;  /* 0x0000003710107210 */ /* 0x080fe20007fbe0ff */
[--C-:B------:R-:W-:Y:S02]  /*51f40*/  IMAD.X R50, R50, 0x1, R0.reuse, P6 ;  /* 0x0000000132327824 */ /* 0x100fe400030e0600 */
[----:B0-----:R-:W3:Y:S02]  /*51f50*/  LDL.LU R20, [R1+0x19a0] ;  /* 0x0019a00001147983 */ /* 0x001ee40000300800 */
[----:B------:R0:W-:Y:S01]  /*51f60*/  STL [R1+0x1a00], R16 ;  /* 0x001a001001007387 */ /* 0x0001e20000100800 */
[-C--:B------:R-:W-:Y:S01]  /*51f70*/  IADD3 R51, P6, R51, R55.reuse, RZ ;  /* 0x0000003733337210 */ /* 0x080fe20007fde0ff */
[--C-:B----4-:R-:W-:Y:S01]  /*51f80*/  IMAD.X R56, R56, 0x1, R0.reuse, P1 ;  /* 0x0000000138387824 */ /* 0x110fe200008e0600 */
        /* <DEDUP_REMOVED lines=10> */
[----:B0-----:R-:W4:Y:S01]  /*52030*/  LDL.LU R17, [R1+0x19bc] ;  /* 0x0019bc0001117983 */ /* 0x001f220000300800 */
[----:B------:R-:W-:Y:S01]  /*52040*/  IMAD.X R57, R57, 0x1, R0, P3 ;  /* 0x0000000139397824 */ /* 0x000fe200018e0600 */
[----:B------:R-:W-:-:S02]  /*52050*/  IADD3 R58, P3, R58, R55, RZ ;  /* 0x000000373a3a7210 */ /* 0x000fc40007f7e0ff */
        /* <DEDUP_REMOVED lines=40> */
[----:B------:R-:W-:Y:S01]  /*522e0*/  STL [R1+0x19a0], R20 ;  /* 0x0019a01401007387 */ /* 0x000fe20000100800 */
[----:B------:R-:W3:Y:S02]  /*522f0*/  LDL.LU R56, [R1+0x1978] ;  /* 0x0019780001387983 */ /* 0x000ee40000300800 */
[----:B----4-:R-:W-:-:S05]  /*52300*/  IMAD.X R16, R16, 0x1, R0, P6 ;  /* 0x0000000110107824 */ /* 0x010fca00030e0600 */
        /* <DEDUP_REMOVED lines=35> */
[----:B------:R-:W-:Y:S01]  /*52540*/  IADD3 R50, P3, R50, R55, RZ ;  /* 0x0000003732327210 */ /* 0x000fe20007f7e0ff */
[----:B------:R-:W-:-:S04]  /*52550*/  IMAD.X R51, R51, 0x1, R0, P4 ;  /* 0x0000000133337824 */ /* 0x000fc800020e0600 */
[----:B------:R-:W-:Y:S01]  /*52560*/  STL [R1+0x1980], R50 ;  /* 0x0019803201007387 */ /* 0x000fe20000100800 */
[-C--:B---3--:R-:W-:Y:S01]  /*52570*/  IADD3 R56, P4, R56, R55.reuse, RZ ;  /* 0x0000003738387210 */ /* 0x088fe20007f9e0ff */
[----:B----4-:R-:W-:Y:S01]  /*52580*/  IMAD.X R16, R16, 0x1, R0, P5 ;  /* 0x0000000110107824 */ /* 0x010fe200028e0600 */
[----:B------:R-:W-:-:S04]  /*52590*/  IADD3 R20, P5, R20, R55, RZ ;  /* 0x0000003714147210 */ /* 0x000fc80007fbe0ff */
[----:B------:R0:W-:Y:S01]  /*525a0*/  STL [R1+0x199c], R16 ;  /* 0x00199c1001007387 */ /* 0x0001e20000100800 */
[----:B------:R-:W-:Y:S03]  /*525b0*/  STL [R1+0x19a4], R51 ;  /* 0x0019a43301007387 */ /* 0x000fe60000100800 */
[----:B0-----:R-:W3:Y:S01]  /*525c0*/  LDL.LU R16, [R1+0x1944] ;  /* 0x0019440001107983 */ /* 0x001ee20000300800 */
[----:B------:R-:W-:Y:S02]  /*525d0*/  STL [R1+0x1978], R56 ;  /* 0x0019783801007387 */ /* 0x000fe40000100800 */
[----:B------:R0:W-:Y:S02]  /*525e0*/  STL [R1+0x1970], R20 ;  /* 0x0019701401007387 */ /* 0x0001e40000100800 */
[----:B0-----:R-:W4:Y:S01]  /*525f0*/  LDL.LU R20, [R1+0x1918] ;  /* 0x0019180001147983 */ /* 0x001f220000300800 */
[--C-:B------:R-:W-:Y:S01]  /*52600*/  IMAD.X R12, R12, 0x1, R0.reuse, P6 ;  /* 0x000000010c0c7824 */ /* 0x100fe200030e0600 */
[----:B------:R-:W-:Y:S01]  /*52610*/  IADD3 R57, P6, R57, R55, RZ ;  /* 0x0000003739397210 */ /* 0x000fe20007fde0ff */
[----:B------:R-:W-:-:S03]  /*52620*/  IMAD.X R58, R58, 0x1, R0, P1 ;  /* 0x000000013a3a7824 */ /* 0x000fc600008e0600 */
[----:B------:R0:W-:Y:S01]  /*52630*/  STL [R1+0x1994], R12 ;  /* 0x0019940c01007387 */ /* 0x0001e20000100800 */
[----:B------:R-:W-:-:S03]  /*52640*/  IADD3 R59, P1, R59, R55, RZ ;  /* 0x000000373b3b7210 */ /* 0x000fc60007f3e0ff */
[----:B0-----:R-:W4:Y:S01]  /*52650*/  LDL.LU R12, [R1+0x193c] ;  /* 0x00193c00010c7983 */ /* 0x001f220000300800 */
[----:B------:R-:W-:Y:S02]  /*52660*/  STL [R1+0x1968], R57 ;  /* 0x0019683901007387 */ /* 0x000fe40000100800 */
[--C-:B------:R-:W-:Y:S02]  /*52670*/  IMAD.X R54, R54, 0x1, R0.reuse, P2 ;  /* 0x0000000136367824 */ /* 0x100fe400010e0600 */
[----:B------:R-:W-:Y:S01]  /*52680*/  STL [R1+0x198c], R58 ;  /* 0x00198c3a01007387 */ /* 0x000fe20000100800 */
        /* <DEDUP_REMOVED lines=44> */
[----:B------:R-:W4:Y:S02]  /*52950*/  LDL.LU R57, [R1+0x1914] ;  /* 0x0019140001397983 */ /* 0x000f240000300800 */
[----:B------:R-:W4:Y:S01]  /*52960*/  LDL.LU R58, [R1+0x18e8] ;  /* 0x0018e800013a7983 */ /* 0x000f220000300800 */
[----:B------:R-:W-:Y:S04]  /*52970*/  STL [R1+0x1918], R20 ;  /* 0x0019181401007387 */ /* 0x000fe80000100800 */
        /* <DEDUP_REMOVED lines=34> */
[----:B------:R-:W-:Y:S03]  /*52ba0*/  STL [R1+0x1924], R56 ;  /* 0x0019243801007387 */ /* 0x000fe60000100800 */
[----:B------:R0:W-:Y:S04]  /*52bb0*/  STL [R1+0x191c], R24 ;  /* 0x00191c1801007387 */ /* 0x0001e80000100800 */
[----:B0-----:R-:W2:Y:S01]  /*52bc0*/  LDL.LU R24, [R1+0x18c4] ;  /* 0x0018c40001187983 */ /* 0x001ea20000300800 */
[-C--:B---3--:R-:W-:Y:S01]  /*52bd0*/  IADD3 R16, P3, R16, R55.reuse, RZ ;  /* 0x0000003710107210 */ /* 0x088fe20007f7e0ff */
[----:B----4-:R-:W-:Y:S01]  /*52be0*/  IMAD.X R57, R57, 0x1, R0, P4 ;  /* 0x0000000139397824 */ /* 0x010fe200020e0600 */
[----:B------:R-:W-:-:S03]  /*52bf0*/  IADD3 R58, P4, R58, R55, RZ ;  /* 0x000000373a3a7210 */ /* 0x000fc60007f9e0ff */
[----:B------:R0:W-:Y:S01]  /*52c00*/  STL [R1+0x18f0], R16 ;  /* 0x0018f01001007387 */ /* 0x0001e20000100800 */
[----:B------:R-:W-:-:S03]  /*52c10*/  IMAD.X R59, R59, 0x1, R0, P5 ;  /* 0x000000013b3b7824 */ /* 0x000fc600028e0600 */
[----:B0-----:R-:W3:Y:S01]  /*52c20*/  LDL.LU R16, [R1+0x1898] ;  /* 0x0018980001107983 */ /* 0x001ee20000300800 */
[----:B------:R-:W-:Y:S02]  /*52c30*/  STL [R1+0x1914], R57 ;  /* 0x0019143901007387 */ /* 0x000fe40000100800 */
[----:B------:R-:W-:Y:S02]  /*52c40*/  STL [R1+0x18e8], R58 ;  /* 0x0018e83a01007387 */ /* 0x000fe40000100800 */
[--C-:B------:R-:W-:Y:S01]  /*52c50*/  IMAD.X R47, R47, 0x1, R0.reuse, P6 ;  /* 0x000000012f2f7824 */ /* 0x100fe200030e0600 */
[-C--:B------:R-:W-:Y:S01]  /*52c60*/  IADD3 R54, P5, R54, R55.reuse, RZ ;  /* 0x0000003736367210 */ /* 0x080fe20007fbe0ff */
[----:B------:R-:W-:Y:S01]  /*52c70*/  STL [R1+0x190c], R59 ;  /* 0x00190c3b01007387 */ /* 0x000fe20000100800 */
[-C--:B------:R-:W-:Y:S01]  /*52c80*/  IADD3 R12, P6, R12, R55.reuse, RZ ;  /* 0x000000370c0c7210 */ /* 0x080fe20007fde0ff */
[--C-:B------:R-:W-:Y:S01]  /*52c90*/  IMAD.X R46, R46, 0x1, R0.reuse, P1 ;  /* 0x000000012e2e7824 */ /* 0x100fe200008e0600 */
[----:B------:R-:W-:Y:S01]  /*52ca0*/  IADD3 R45, P1, R45, R55, RZ ;  /* 0x000000372d2d7210 */ /* 0x000fe20007f3e0ff */
[----:B------:R-:W-:-:S02]  /*52cb0*/  IMAD.X R44, R44, 0x1, R0, P2 ;  /* 0x000000012c2c7824 */ /* 0x000fc400010e0600 */
[----:B------:R0:W-:Y:S01]  /*52cc0*/  STL [R1+0x18d8], R12 ;  /* 0x0018d80c01007387 */ /* 0x0001e20000100800 */
[----:B------:R-:W-:Y:S03]  /*52cd0*/  STL [R1+0x18e0], R54 ;  /* 0x0018e03601007387 */ /* 0x000fe60000100800 */
[----:B0-----:R-:W4:Y:S01]  /*52ce0*/  LDL.LU R12, [R1+0x18bc] ;  /* 0x0018bc00010c7983 */ /* 0x001f220000300800 */
[----:B------:R-:W-:Y:S01]  /*52cf0*/  STL [R1+0x1904], R47 ;  /* 0x0019042f01007387 */ /* 0x000fe20000100800 */
[-C--:B------:R-:W-:Y:S01]  /*52d00*/  IADD3 R29, P2, R29, R55.reuse, RZ ;  /* 0x000000371d1d7210 */ /* 0x080fe20007f5e0ff */
[--C-:B------:R-:W-:Y:S01]  /*52d10*/  IMAD.X R28, R28, 0x1, R0.reuse, P3 ;  /* 0x000000011c1c7824 */ /* 0x100fe200018e0600 */
[----:B------:R-:W-:Y:S01]  /*52d20*/  STL [R1+0x18fc], R46 ;  /* 0x0018fc2e01007387 */ /* 0x000fe20000100800 */
[-C--:B------:R-:W-:Y:S01]  /*52d30*/  IADD3 R53, P3, R53, R55.reuse, RZ ;  /* 0x0000003735357210 */ /* 0x080fe20007f7e0ff */
[----:B------:R-:W-:Y:S02]  /*52d40*/  STL [R1+0x18d0], R45 ;  /* 0x0018d02d01007387 */ /* 0x000fe40000100800 */
[--C-:B------:R-:W-:Y:S01]  /*52d50*/  IMAD.X R52, R52, 0x1, R0.reuse, P4 ;  /* 0x0000000134347824 */ /* 0x100fe200020e0600 */
        /* <DEDUP_REMOVED lines=24> */
[----:B--2---:R-:W-:-:S05]  /*52ee0*/  IADD3 R13, P1, R13, R55, RZ ;  /* 0x000000370d0d7210 */ /* 0x004fca0007f3e0ff */
[----:B------:R0:W-:Y:S04]  /*52ef0*/  STL [R1+0x18a0], R13 ;  /* 0x0018a00d01007387 */ /* 0x0001e80000100800 */
[----:B0-----:R-:W2:Y:S01]  /*52f00*/  LDL.LU R13, [R1+0x189c] ;  /* 0x00189c00010d7983 */ /* 0x001ea20000300800 */
[----:B------:R-:W-:Y:S02]  /*52f10*/  IMAD.X R24, R24, 0x1, R0, P2 ;  /* 0x0000000118187824 */ /* 0x000fe400010e0600 */
[----:B------:R-:W2:Y:S02]  /*52f20*/  LDL.LU R57, [R1+0x1870] ;  /* 0x0018700001397983 */ /* 0x000ea40000300800 */
[----:B------:R-:W2:Y:S01]  /*52f30*/  LDL.LU R58, [R1+0x1894] ;  /* 0x00189400013a7983 */ /* 0x000ea20000300800 */
[----:B------:R-:W-:Y:S01]  /*52f40*/  STL [R1+0x18c4], R24 ;  /* 0x0018c41801007387 */ /* 0x000fe20000100800 */
[----:B------:R-:W2:Y:S01]  /*52f50*/  LDL.LU R59, [R1+0x1868] ;  /* 0x00186800013b7983 */ /* 0x000ea20000300800 */
[----:B---3--:R-:W-:-:S05]  /*52f60*/  IADD3 R16, P2, R16, R55, RZ ;  /* 0x0000003710107210 */ /* 0x008fca0007f5e0ff */
[----:B------:R0:W-:Y:S01]  /*52f70*/  STL [R1+0x1898], R16 ;  /* 0x0018981001007387 */ /* 0x0001e20000100800 */
[----:B------:R-:W3:Y:S02]  /*52f80*/  LDL.LU R54, [R1+0x188c] ;  /* 0x00188c0001367983 */ /* 0x000ee40000300800 */
[----:B------:R-:W3:Y:S01]  /*52f90*/  LDL.LU R47, [R1+0x1860] ;  /* 0x00186000012f7983 */ /* 0x000ee20000300800 */
[----:B0-----:R-:W3:Y:S01]  /*52fa0*/  LDL.LU R16, [R1+0x1884] ;  /* 0x0018840001107983 */ /* 0x001ee20000300800 */
[----:B------:R-:W3:Y:S02]  /*52fb0*/  LDL.LU R46, [R1+0x1858] ;  /* 0x00185800012e7983 */ /* 0x000ee40000300800 */
[----:B------:R-:W3:Y:S02]  /*52fc0*/  LDL.LU R45, [R1+0x187c] ;  /* 0x00187c00012d7983 */ /* 0x000ee40000300800 */
[----:B------:R-:W3:Y:S02]  /*52fd0*/  LDL.LU R44, [R1+0x1850] ;  /* 0x00185000012c7983 */ /* 0x000ee40000300800 */
[----:B----4-:R-:W-:-:S05]  /*52fe0*/  IMAD.X R12, R12, 0x1, R0, P3 ;  /* 0x000000010c0c7824 */ /* 0x010fca00018e0600 */
        /* <DEDUP_REMOVED lines=30> */
[-C--:B------:R-:W-:Y:S01]  /*531d0*/  IADD3 R57, P1, R57, R55.reuse, RZ ;  /* 0x0000003739397210 */ /* 0x080fe20007f3e0ff */
[----:B------:R-:W-:Y:S01]  /*531e0*/  IMAD.X R58, R58, 0x1, R0, P2 ;  /* 0x000000013a3a7824 */ /* 0x000fe200010e0600 */
[----:B------:R-:W-:-:S03]  /*531f0*/  IADD3 R59, P2, R59, R55, RZ ;  /* 0x000000373b3b7210 */ /* 0x000fc60007f5e0ff */
[----:B------:R-:W-:Y:S01]  /*53200*/  STL [R1+0x1870], R57 ;  /* 0x0018703901007387 */ /* 0x000fe20000100800 */
[----:B------:R-:W-:Y:S02]  /*53210*/  STL [R1+0x1894], R58 ;  /* 0x0018943a01007387 */ /* 0x000fe40000100800 */
[----:B------:R-:W-:Y:S02]  /*53220*/  STL [R1+0x1868], R59 ;  /* 0x0018683b01007387 */ /* 0x000fe40000100800 */
[--C-:B---3--:R-:W-:Y:S01]  /*53230*/  IMAD.X R54, R54, 0x1, R0.reuse, P3 ;  /* 0x0000000136367824 */ /* 0x108fe200018e0600 */
[-C--:B------:R-:W-:Y:S01]  /*53240*/  IADD3 R47, P3, R47, R55.reuse, RZ ;  /* 0x000000372f2f7210 */ /* 0x080fe20007f7e0ff */
[--C-:B------:R-:W-:Y:S01]  /*53250*/  IMAD.X R16, R16, 0x1, R0.reuse, P4 ;  /* 0x0000000110107824 */ /* 0x100fe200020e0600 */
[-C--:B------:R-:W-:Y:S01]  /*53260*/  IADD3 R46, P4, R46, R55.reuse, RZ ;  /* 0x000000372e2e7210 */ /* 0x080fe20007f9e0ff */
[----:B------:R-:W-:Y:S01]  /*53270*/  IMAD.X R45, R45, 0x1, R0, P5 ;  /* 0x000000012d2d7824 */ /* 0x000fe200028e0600 */
[----:B------:R-:W-:-:S02]  /*53280*/  IADD3 R44, P5, R44, R55, RZ ;  /* 0x000000372c2c7210 */ /* 0x000fc40007fbe0ff */
[----:B------:R0:W-:Y:S01]  /*53290*/  STL [R1+0x1884], R16 ;  /* 0x0018841001007387 */ /* 0x0001e20000100800 */
[----:B------:R-:W-:Y:S03]  /*532a0*/  STL [R1+0x188c], R54 ;  /* 0x00188c3601007387 */ /* 0x000fe60000100800 */
[----:B0-----:R-:W3:Y:S01]  /*532b0*/  LDL.LU R16, [R1+0x1818] ;  /* 0x0018180001107983 */ /* 0x001ee20000300800 */
[----:B------:R-:W-:Y:S02]  /*532c0*/  STL [R1+0x1860], R47 ;  /* 0x0018602f01007387 */ /* 0x000fe40000100800 */
[----:B------:R-:W-:Y:S02]  /*532d0*/  STL [R1+0x1858], R46 ;  /* 0x0018582e01007387 */ /* 0x000fe40000100800 */
[----:B------:R-:W-:Y:S02]  /*532e0*/  STL [R1+0x187c], R45 ;  /* 0x00187c2d01007387 */ /* 0x000fe40000100800 */
[--C-:B----4-:R-:W-:Y:S01]  /*532f0*/  IMAD.X R29, R29, 0x1, R0.reuse, P6 ;  /* 0x000000011d1d7824 */ /* 0x110fe200030e0600 */
[-C--:B------:R-:W-:Y:S01]  /*53300*/  IADD3 R28, P6, R28, R55.reuse, RZ ;  /* 0x000000371c1c7210 */ /* 0x080fe20007fde0ff */
[--C-:B------:R-:W-:Y:S01]  /*53310*/  IMAD.X R53, R53, 0x1, R0.reuse, P1 ;  /* 0x0000000135357824 */ /* 0x100fe200008e0600 */
[----:B------:R-:W-:Y:S01]  /*53320*/  IADD3 R52, P1, R52, R55, RZ ;  /* 0x0000003734347210 */ /* 0x000fe20007f3e0ff */
        /* <DEDUP_REMOVED lines=16> */
[----:B------:R-:W-:-:S02]  /*53430*/  IMAD.X R20, R20, 0x1, R0, P4 ;  /* 0x0000000114147824 */ /* 0x000fc400020e0600 */
[----:B------:R-:W4:Y:S03]  /*53440*/  LDL.LU R51, [R1+0x1808] ;  /* 0x0018080001337983 */ /* 0x000f260000300800 */
        /* <DEDUP_REMOVED lines=37> */
[----:B------:R0:W-:Y:S01]  /*536a0*/  STL [R1+0x1810], R12 ;  /* 0x0018100c01007387 */ /* 0x0001e20000100800 */
[-C--:B------:R-:W-:Y:S01]  /*536b0*/  IADD3 R51, P2, R51, R55.reuse, RZ ;  /* 0x0000003733337210 */ /* 0x080fe20007f5e0ff */
[--C-:B------:R-:W-:Y:S01]  /*536c0*/  IMAD.X R56, R56, 0x1, R0.reuse, P3 ;  /* 0x0000000138387824 */ /* 0x100fe200018e0600 */
        /* <DEDUP_REMOVED lines=11> */
[----:B0-----:R-:W4:Y:S03]  /*53780*/  LDL.LU R20, [R1+0x17cc] ;  /* 0x0017cc0001147983 */ /* 0x001f260000300800 */
[----:B------:R0:W-:Y:S01]  /*53790*/  STL [R1+0x17f8], R60 ;  /* 0x0017f83c01007387 */ /* 0x0001e20000100800 */
[-C--:B------:R-:W-:Y:S01]  /*537a0*/  IADD3 R58, P5, R58, R55.reuse, RZ ;  /* 0x000000373a3a7210 */ /* 0x080fe20007fbe0ff */
[--C-:B------:R-:W-:Y:S01]  /*537b0*/  IMAD.X R59, R59, 0x1, R0.reuse, P6 ;  /* 0x000000013b3b7824 */ /* 0x100fe200030e0600 */
        /* <DEDUP_REMOVED lines=35> */
[----:B------:R-:W3:Y:S02]  /*539f0*/  LDL.LU R50, [R1+0x1790] ;  /* 0x0017900001327983 */ /* 0x000ee40000300800 */
[----:B------:R-:W3:Y:S01]  /*53a00*/  LDL.LU R51, [R1+0x17b4] ;  /* 0x0017b40001337983 */ /* 0x000ee20000300800 */
[----:B----4-:R-:W-:-:S05]  /*53a10*/  IADD3 R24, P1, R24, R55, RZ ;  /* 0x0000003718187210 */ /* 0x010fca0007f3e0ff */
        /* <DEDUP_REMOVED lines=38> */
[--C-:B------:R-:W-:Y:S01]  /*53c80*/  IMAD.X R51, R51, 0x1, R0.reuse, P6 ;  /* 0x0000000133337824 */ /* 0x100fe200030e0600 */
[-C--:B----4-:R-:W-:Y:S01]  /*53c90*/  IADD3 R56, P6, R56, R55.reuse, RZ ;  /* 0x0000003738387210 */ /* 0x090fe20007fde0ff */
        /* <DEDUP_REMOVED lines=16> */
[--C-:B------:R-:W-:Y:S02]  /*53da0*/  IMAD.X R54, R54, 0x1, R0.reuse, P4 ;  /* 0x0000000136367824 */ /* 0x100fe400020e0600 */
[----:B------:R-:W-:Y:S02]  /*53db0*/  STL [R1+0x1778], R57 ;  /* 0x0017783901007387 */ /* 0x000fe40000100800 */
[----:B------:R-:W-:Y:S01]  /*53dc0*/  STL [R1+0x179c], R58 ;  /* 0x00179c3a01007387 */ /* 0x000fe20000100800 */
[-C--:B------:R-:W-:Y:S01]  /*53dd0*/  IADD3 R47, P4, R47, R55.reuse, RZ ;  /* 0x000000372f2f7210 */ /* 0x080fe20007f9e0ff */
[--C-:B------:R-:W-:Y:S01]  /*53de0*/  IMAD.X R60, R60, 0x1, R0.reuse, P5 ;  /* 0x000000013c3c7824 */ /* 0x100fe200028e0600 */
[----:B------:R-:W-:Y:S01]  /*53df0*/  STL [R1+0x1770], R59 ;  /* 0x0017703b01007387 */ /* 0x000fe20000100800 */
[----:B------:R-:W-:Y:S01]  /*53e00*/  IADD3 R46, P5, R46, R55, RZ ;  /* 0x000000372e2e7210 */ /* 0x000fe20007fbe0ff */
[----:B------:R-:W-:-:S02]  /*53e10*/  IMAD.X R45, R45, 0x1, R0, P6 ;  /* 0x000000012d2d7824 */ /* 0x000fc400030e0600 */
[----:B------:R0:W-:Y:S01]  /*53e20*/  STL [R1+0x178c], R60 ;  /* 0x00178c3c01007387 */ /* 0x0001e20000100800 */
[----:B------:R-:W-:Y:S01]  /*53e30*/  STL [R1+0x1794], R54 ;  /* 0x0017943601007387 */ /* 0x000fe20000100800 */
[-C--:B------:R-:W-:Y:S02]  /*53e40*/  IADD3 R44, P6, R44, R55.reuse, RZ ;  /* 0x000000372c2c7210 */ /* 0x080fe40007fde0ff */
        /* <DEDUP_REMOVED lines=82> */
[----:B------:R-:W-:Y:S02]  /*54370*/  STL [R1+0x1724], R57 ;  /* 0x0017243901007387 */ /* 0x000fe40000100800 */
[--C-:B------:R-:W-:Y:S01]  /*54380*/  IMAD.X R47, R47, 0x1, R0.reuse, P2 ;  /* 0x000000012f2f7824 */ /* 0x100fe200010e0600 */
[-C--:B------:R-:W-:Y:S01]  /*54390*/  IADD3 R54, P1, R54, R55.reuse, RZ ;  /* 0x0000003736367210 */ /* 0x080fe20007f3e0ff */
[----:B------:R-:W-:Y:S01]  /*543a0*/  STL [R1+0x16f8], R58 ;  /* 0x0016f83a01007387 */ /* 0x000fe20000100800 */
[----:B------:R-:W-:Y:S01]  /*543b0*/  STL [R1+0x171c], R59 ;  /* 0x00171c3b01007387 */ /* 0x000fe20000100800 */
[-C--:B------:R-:W-:Y:S01]  /*543c0*/  IADD3 R61, P2, R61, R55.reuse, RZ ;  /* 0x000000373d3d7210 */ /* 0x080fe20007f5e0ff */
[--C-:B------:R-:W-:Y:S01]  /*543d0*/  IMAD.X R46, R46, 0x1, R0.reuse, P3 ;  /* 0x000000012e2e7824 */ /* 0x100fe200018e0600 */
[----:B------:R-:W-:Y:S01]  /*543e0*/  IADD3 R45, P3, R45, R55, RZ ;  /* 0x000000372d2d7210 */ /* 0x000fe20007f7e0ff */
[----:B------:R-:W-:-:S02]  /*543f0*/  IMAD.X R44, R44, 0x1, R0, P4 ;  /* 0x000000012c2c7824 */ /* 0x000fc400020e0600 */
[----:B------:R0:W-:Y:S01]  /*54400*/  STL [R1+0x16e8], R61 ;  /* 0x0016e83d01007387 */ /* 0x0001e20000100800 */
[----:B------:R-:W-:Y:S01]  /*54410*/  STL [R1+0x16f0], R54 ;  /* 0x0016f03601007387 */ /* 0x000fe20000100800 */
[-C--:B------:R-:W-:Y:S02]  /*54420*/  IADD3 R29, P4, R29, R55.reuse, RZ ;  /* 0x000000371d1d7210 */ /* 0x080fe40007f9e0ff */
[----:B0-----:R-:W4:Y:S01]  /*54430*/  LDL.LU R61, [R1+0x16cc] ;  /* 0x0016cc00013d7983 */ /* 0x001f220000300800 */
[----:B------:R-:W-:Y:S02]  /*54440*/  STL [R1+0x1714], R47 ;  /* 0x0017142f01007387 */ /* 0x000fe40000100800 */
[--C-:B------:R-:W-:Y:S02]  /*54450*/  IMAD.X R28, R28, 0x1, R0.reuse, P5 ;  /* 0x000000011c1c7824 */ /* 0x100fe400028e0600 */
[----:B------:R-:W-:Y:S01]  /*54460*/  STL [R1+0x170c], R46 ;  /* 0x00170c2e01007387 */ /* 0x000fe20000100800 */
        /* <DEDUP_REMOVED lines=79> */
[----:B------:R-:W-:Y:S02]  /*54960*/  STL [R1+0x1678], R59 ;  /* 0x0016783b01007387 */ /* 0x000fe40000100800 */
[--C-:B------:R-:W-:Y:S01]  /*54970*/  IMAD.X R54, R54, 0x1, R0.reuse, P5 ;  /* 0x0000000136367824 */ /* 0x100fe200028e0600 */
[-C--:B------:R-:W-:Y:S01]  /*54980*/  IADD3 R47, P5, R47, R55.reuse, RZ ;  /* 0x000000372f2f7210 */ /* 0x080fe20007fbe0ff */
[--C-:B------:R-:W-:Y:S01]  /*54990*/  IMAD.X R12, R12, 0x1, R0.reuse, P6 ;  /* 0x000000010c0c7824 */ /* 0x100fe200030e0600 */
[-C--:B------:R-:W-:Y:S01]  /*549a0*/  IADD3 R46, P6, R46, R55.reuse, RZ ;  /* 0x000000372e2e7210 */ /* 0x080fe20007fde0ff */
[----:B------:R-:W-:Y:S01]  /*549b0*/  IMAD.X R45, R45, 0x1, R0, P1 ;  /* 0x000000012d2d7824 */ /* 0x000fe200008e0600 */
[----:B------:R-:W-:-:S02]  /*549c0*/  IADD3 R44, P1, R44, R55, RZ ;  /* 0x000000372c2c7210 */ /* 0x000fc40007f3e0ff */
[----:B------:R0:W-:Y:S01]  /*549d0*/  STL [R1+0x1694], R12 ;  /* 0x0016940c01007387 */ /* 0x0001e20000100800 */
[----:B------:R-:W-:Y:S03]  /*549e0*/  STL [R1+0x169c], R54 ;  /* 0x00169c3601007387 */ /* 0x000fe60000100800 */
[----:B0-----:R-:W4:Y:S01]  /*549f0*/  LDL.LU R12, [R1+0x1628] ;  /* 0x00162800010c7983 */ /* 0x001f220000300800 */
[----:B------:R-:W-:Y:S02]  /*54a00*/  STL [R1+0x1670], R47 ;  /* 0x0016702f01007387 */ /* 0x000fe40000100800 */
[----:B------:R-:W-:Y:S02]  /*54a10*/  STL [R1+0x1668], R46 ;  /* 0x0016682e01007387 */ /* 0x000fe40000100800 */
[--C-:B------:R-:W-:Y:S01]  /*54a20*/  IMAD.X R29, R29, 0x1, R0.reuse, P2 ;  /* 0x000000011d1d7824 */ /* 0x100fe200010e0600 */
[-C--:B------:R-:W-:Y:S01]  /*54a30*/  IADD3 R28, P2, R28, R55.reuse, RZ ;  /* 0x000000371c1c7210 */ /* 0x080fe20007f5e0ff */
        /* <DEDUP_REMOVED lines=20> */
[----:B------:R-:W4:Y:S01]  /*54b80*/  LDL.LU R51, [R1+0x1618] ;  /* 0x0016180001337983 */ /* 0x000f220000300800 */
        /* <DEDUP_REMOVED lines=69> */
[----:B------:R-:W-:Y:S02]  /*54fe0*/  STL [R1+0x1614], R46 ;  /* 0x0016142e01007387 */ /* 0x000fe40000100800 */
[----:B------:R-:W-:Y:S01]  /*54ff0*/  STL [R1+0x15e8], R45 ;  /* 0x0015e82d01007387 */ /* 0x000fe20000100800 */
[-C--:B----4-:R-:W-:Y:S01]  /*55000*/  IADD3 R29, P5, R29, R55.reuse, RZ ;  /* 0x000000371d1d7210 */ /* 0x090fe20007fbe0ff */
[--C-:B------:R-:W-:Y:S01]  /*55010*/  IMAD.X R28, R28, 0x1, R0.reuse, P6 ;  /* 0x000000011c1c7824 */ /* 0x100fe200030e0600 */
[-C--:B------:R-:W-:Y:S01]  /*55020*/  IADD3 R53, P6, R53, R55.reuse, RZ ;  /* 0x0000003735357210 */ /* 0x080fe20007fde0ff */
        /* <DEDUP_REMOVED lines=14> */
[----:B------:R0:W-:Y:S03]  /*55110*/  STL [R1+0x15ec], R12 ;  /* 0x0015ec0c01007387 */ /* 0x0001e60000100800 */
[----:B0-----:R-:W4:Y:S01]  /*55120*/  LDL.LU R12, [R1+0x15cc] ;  /* 0x0015cc00010c7983 */ /* 0x001f220000300800 */
[----:B------:R-:W4:Y:S02]  /*55130*/  LDL.LU R50, [R1+0x15a0] ;  /* 0x0015a00001327983 */ /* 0x000f240000300800 */
[----:B------:R-:W4:Y:S01]  /*55140*/  LDL.LU R51, [R1+0x15c4] ;  /* 0x0015c40001337983 */ /* 0x000f220000300800 */
[----:B------:R-:W-:-:S05]  /*55150*/  IADD3 R17, P3, R17, R55, RZ ;  /* 0x0000003711117210 */ /* 0x000fca0007f7e0ff */
        /* <DEDUP_REMOVED lines=50> */
[----:B0-----:R-:W4:Y:S01]  /*55480*/  LDL.LU R17, [R1+0x1538] ;  /* 0x0015380001117983 */ /* 0x001f220000300800 */
[----:B------:R-:W-:Y:S01]  /*55490*/  IADD3 R57, P4, R57, R55, RZ ;  /* 0x0000003739397210 */ /* 0x000fe20007f9e0ff */
[----:B------:R-:W-:-:S02]  /*554a0*/  IMAD.X R58, R58, 0x1, R0, P5 ;  /* 0x000000013a3a7824 */ /* 0x000fc400028e0600 */
[----:B------:R0:W-:Y:S01]  /*554b0*/  STL [R1+0x15b4], R60 ;  /* 0x0015b43c01007387 */ /* 0x0001e20000100800 */
[----:B------:R-:W-:-:S03]  /*554c0*/  IADD3 R59, P5, R59, R55, RZ ;  /* 0x000000373b3b7210 */ /* 0x000fc60007fbe0ff */
[----:B0-----:R-:W4:Y:S01]  /*554d0*/  LDL.LU R60, [R1+0x155c] ;  /* 0x00155c00013c7983 */ /* 0x001f220000300800 */
[----:B------:R-:W-:Y:S02]  /*554e0*/  STL [R1+0x1588], R57 ;  /* 0x0015883901007387 */ /* 0x000fe40000100800 */
[----:B------:R-:W-:Y:S02]  /*554f0*/  STL [R1+0x15ac], R58 ;  /* 0x0015ac3a01007387 */ /* 0x000fe40000100800 */
[----:B------:R-:W-:Y:S02]  /*55500*/  STL [R1+0x1580], R59 ;  /* 0x0015803b01007387 */ /* 0x000fe40000100800 */
[--C-:B--2---:R-:W-:Y:S02]  /*55510*/  IMAD.X R54, R54, 0x1, R0.reuse, P6 ;  /* 0x0000000136367824 */ /* 0x104fe400030e0600 */
        /* <DEDUP_REMOVED lines=89> */
[--C-:B------:R-:W-:Y:S01]  /*55ab0*/  IMAD.X R47, R47, 0x1, R0.reuse, P4 ;  /* 0x000000012f2f7824 */ /* 0x100fe200020e0600 */
[-C--:B------:R-:W-:Y:S02]  /*55ac0*/  IADD3 R54, P3, R54, R55.reuse, RZ ;  /* 0x0000003736367210 */ /* 0x080fe40007f7e0ff */
[----:B------:R-:W-:Y:S01]  /*55ad0*/  STL [R1+0x1534], R57 ;  /* 0x0015343901007387 */ /* 0x000fe20000100800 */
[----:B------:R-:W-:Y:S02]  /*55ae0*/  STL [R1+0x1508], R58 ;  /* 0x0015083a01007387 */ /* 0x000fe40000100800 */
        /* <DEDUP_REMOVED lines=102> */
[--C-:B------:R-:W-:Y:S01]  /*56150*/  IMAD.X R29, R29, 0x1, R0.reuse, P4 ;  /* 0x000000011d1d7824 */ /* 0x100fe200020e0600 */
[----:B------:R-:W-:Y:S01]  /*56160*/  IADD3 R28, P4, R28, R55, RZ ;  /* 0x000000371c1c7210 */ /* 0x000fe20007f9e0ff */
[----:B------:R-:W-:Y:S01]  /*56170*/  STL [R1+0x1478], R46 ;  /* 0x0014782e01007387 */ /* 0x000fe20000100800 */
[----:B------:R-:W-:-:S02]  /*56180*/  IMAD.X R53, R53, 0x1, R0, P5 ;  /* 0x0000000135357824 */ /* 0x000fc400028e0600 */
[----:B------:R-:W-:Y:S01]  /*56190*/  STL [R1+0x149c], R45 ;  /* 0x00149c2d01007387 */ /* 0x000fe20000100800 */
[-C--:B------:R-:W-:Y:S01]  /*561a0*/  IADD3 R52, P5, R52, R55.reuse, RZ ;  /* 0x0000003734347210 */ /* 0x080fe20007fbe0ff */
[----:B------:R-:W-:Y:S01]  /*561b0*/  STL [R1+0x1470], R44 ;  /* 0x0014702c01007387 */ /* 0x000fe20000100800 */
[--C-:B------:R-:W-:Y:S02]  /*561c0*/  IMAD.X R25, R25, 0x1, R0.reuse, P6 ;  /* 0x0000000119197824 */ /* 0x100fe400030e0600 */
        /* <DEDUP_REMOVED lines=16> */
[----:B------:R0:W-:Y:S01]  /*562d0*/  STL [R1+0x1474], R17 ;  /* 0x0014741101007387 */ /* 0x0001e20000100800 */
[----:B------:R-:W2:Y:S01]  /*562e0*/  LDL.LU R56, [R1+0x144c] ;  /* 0x00144c0001387983 */ /* 0x000ea20000300800 */
[----:B------:R-:W-:-:S05]  /*562f0*/  IADD3 R13, P2, R13, R55, RZ ;  /* 0x000000370d0d7210 */ /* 0x000fca0007f5e0ff */
[----:B------:R1:W-:Y:S01]  /*56300*/  STL [R1+0x1448], R13 ;  /* 0x0014480d01007387 */ /* 0x0003e20000100800 */
[----:B0-----:R-:W2:Y:S03]  /*56310*/  LDL.LU R17, [R1+0x1420] ;  /* 0x0014200001117983 */ /* 0x001ea60000300800 */
[----:B-1----:R-:W2:Y:S01]  /*56320*/  LDL.LU R13, [R1+0x1444] ;  /* 0x00144400010d7983 */ /* 0x002ea20000300800 */
        /* <DEDUP_REMOVED lines=45> */
[--C-:B----4-:R-:W-:Y:S01]  /*56600*/  IMAD.X R57, R57, 0x1, R0.reuse, P3 ;  /* 0x0000000139397824 */ /* 0x110fe200018e0600 */
[----:B------:R-:W-:Y:S01]  /*56610*/  IADD3 R58, P3, R58, R55, RZ ;  /* 0x000000373a3a7210 */ /* 0x000fe20007f7e0ff */
[----:B------:R-:W-:-:S02]  /*56620*/  IMAD.X R59, R59, 0x1, R0, P4 ;  /* 0x000000013b3b7824 */ /* 0x000fc400020e0600 */
[----:B------:R0:W-:Y:S04]  /*56630*/  STL [R1+0x1418], R16 ;  /* 0x0014181001007387 */ /* 0x0001e80000100800 */
[----:B0-----:R-:W3:Y:S01]  /*56640*/  LDL.LU R16, [R1+0x13c0] ;  /* 0x0013c00001107983 */ /* 0x001ee20000300800 */
[----:B------:R-:W-:Y:S02]  /*56650*/  STL [R1+0x143c], R57 ;  /* 0x00143c3901007387 */ /* 0x000fe40000100800 */
[----:B------:R-:W-:Y:S02]  /*56660*/  STL [R1+0x1410], R58 ;  /* 0x0014103a01007387 */ /* 0x000fe40000100800 */
[----:B------:R-:W-:Y:S02]  /*56670*/  STL [R1+0x1434], R59 ;  /* 0x0014343b01007387 */ /* 0x000fe40000100800 */
[----:B------:R-:W-:Y:S01]  /*56680*/  IMAD.X R47, R47, 0x1, R0, P5 ;  /* 0x000000012f2f7824 */ /* 0x000fe200028e0600 */
[----:B------:R-:W-:-:S02]  /*56690*/  IADD3 R54, P4, R54, R55, RZ ;  /* 0x0000003736367210 */ /* 0x000fc40007f9e0ff */
        /* <DEDUP_REMOVED lines=8> */
[----:B------:R-:W-:Y:S01]  /*56720*/  STL [R1+0x1424], R46 ;  /* 0x0014242e01007387 */ /* 0x000fe20000100800 */
[-C--:B------:R-:W-:Y:S01]  /*56730*/  IADD3 R29, P1, R29, R55.reuse, RZ ;  /* 0x000000371d1d7210 */ /* 0x080fe20007f3e0ff */
        /* <DEDUP_REMOVED lines=12> */
[--C-:B------:R-:W-:Y:S02]  /*56800*/  IMAD.X R61, R61, 0x1, R0.reuse, P5 ;  /* 0x000000013d3d7824 */ /* 0x100fe400028e0600 */
[----:B------:R-:W-:Y:S02]  /*56810*/  STL [R1+0x13e0], R25 ;  /* 0x0013e01901007387 */ /* 0x000fe40000100800 */
[----:B------:R0:W-:Y:S01]  /*56820*/  STL [R1+0x13d8], R24 ;  /* 0x0013d81801007387 */ /* 0x0001e20000100800 */
[----:B------:R-:W-:Y:S04]  /*56830*/  STL [R1+0x1404], R21 ;  /* 0x0014041501007387 */ /* 0x000fe80000100800 */
[----:B0-----:R-:W4:Y:S01]  /*56840*/  LDL.LU R24, [R1+0x13b8] ;  /* 0x0013b80001187983 */ /* 0x001f220000300800 */
[----:B------:R0:W-:Y:S03]  /*56850*/  STL [R1+0x13fc], R61 ;  /* 0x0013fc3d01007387 */ /* 0x0001e60000100800 */
[----:B0-----:R-:W4:Y:S01]  /*56860*/  LDL.LU R61, [R1+0x13dc] ;  /* 0x0013dc00013d7983 */ /* 0x001f220000300800 */
[----:B------:R-:W-:Y:S01]  /*56870*/  IADD3 R20, P5, R20, R55, RZ ;  /* 0x0000003714147210 */ /* 0x000fe20007fbe0ff */
[----:B------:R-:W4:Y:S02]  /*56880*/  LDL.LU R50, [R1+0x13b0] ;  /* 0x0013b00001327983 */ /* 0x000f240000300800 */
[----:B------:R-:W4:Y:S02]  /*56890*/  LDL.LU R51, [R1+0x13d4] ;  /* 0x0013d40001337983 */ /* 0x000f240000300800 */
        /* <DEDUP_REMOVED lines=12> */
[----:B------:R0:W-:Y:S01]  /*56960*/  STL [R1+0x13ec], R13 ;  /* 0x0013ec0d01007387 */ /* 0x0001e20000100800 */
[----:B------:R-:W2:Y:S01]  /*56970*/  LDL.LU R59, [R1+0x1390] ;  /* 0x00139000013b7983 */ /* 0x000ea20000300800 */
[----:B---3--:R-:W-:-:S05]  /*56980*/  IADD3 R16, P1, R16, R55, RZ ;  /* 0x0000003710107210 */ /* 0x008fca0007f3e0ff */
[----:B------:R1:W-:Y:S01]  /*56990*/  STL [R1+0x13c0], R16 ;  /* 0x0013c01001007387 */ /* 0x0003e20000100800 */
[----:B------:R-:W3:Y:S02]  /*569a0*/  LDL.LU R54, [R1+0x13b4] ;  /* 0x0013b40001367983 */ /* 0x000ee40000300800 */
[----:B------:R-:W3:Y:S02]  /*569b0*/  LDL.LU R47, [R1+0x1388] ;  /* 0x00138800012f7983 */ /* 0x000ee40000300800 */
[----:B0-----:R-:W3:Y:S01]  /*569c0*/  LDL.LU R13, [R1+0x13ac] ;  /* 0x0013ac00010d7983 */ /* 0x001ee20000300800 */
[----:B------:R-:W3:Y:S01]  /*569d0*/  LDL.LU R46, [R1+0x1380] ;  /* 0x00138000012e7983 */ /* 0x000ee20000300800 */
        /* <DEDUP_REMOVED lines=10> */
[----:B-1----:R-:W4:Y:S01]  /*56a80*/  LDL.LU R16, [R1+0x1384] ;  /* 0x0013840001107983 */ /* 0x002f220000300800 */
        /* <DEDUP_REMOVED lines=28> */
[--C-:B---3--:R-:W-:Y:S02]  /*56c50*/  IMAD.X R54, R54, 0x1, R0.reuse, P2 ;  /* 0x0000000136367824 */ /* 0x108fe400010e0600 */
[--C-:B------:R-:W-:Y:S01]  /*56c60*/  IMAD.X R13, R13, 0x1, R0.reuse, P3 ;  /* 0x000000010d0d7824 */ /* 0x100fe200018e0600 */
[-C--:B------:R-:W-:Y:S02]  /*56c70*/  IADD3 R47, P2, R47, R55.reuse, RZ ;  /* 0x000000372f2f7210 */ /* 0x080fe40007f5e0ff */
[-C--:B------:R-:W-:Y:S01]  /*56c80*/  IADD3 R46, P3, R46, R55.reuse, RZ ;  /* 0x000000372e2e7210 */ /* 0x080fe20007f7e0ff */
[--C-:B------:R-:W-:Y:S01]  /*56c90*/  IMAD.X R45, R45, 0x1, R0.reuse, P4 ;  /* 0x000000012d2d7824 */ /* 0x100fe200020e0600 */
[-C--:B------:R-:W-:Y:S01]  /*56ca0*/  IADD3 R44, P4, R44, R55.reuse, RZ ;  /* 0x000000372c2c7210 */ /* 0x080fe20007f9e0ff */
[----:B------:R0:W-:Y:S01]  /*56cb0*/  STL [R1+0x13ac], R13 ;  /* 0x0013ac0d01007387 */ /* 0x0001e20000100800 */
[----:B------:R-:W-:Y:S03]  /*56cc0*/  STL [R1+0x13b4], R54 ;  /* 0x0013b43601007387 */ /* 0x000fe60000100800 */
[----:B0-----:R-:W3:Y:S01]  /*56cd0*/  LDL.LU R13, [R1+0x1340] ;  /* 0x00134000010d7983 */ /* 0x001ee20000300800 */
[----:B------:R-:W-:Y:S02]  /*56ce0*/  STL [R1+0x1388], R47 ;  /* 0x0013882f01007387 */ /* 0x000fe40000100800 */
[----:B------:R-:W-:Y:S02]  /*56cf0*/  STL [R1+0x1380], R46 ;  /* 0x0013802e01007387 */ /* 0x000fe40000100800 */
[----:B------:R-:W-:Y:S01]  /*56d00*/  STL [R1+0x13a4], R45 ;  /* 0x0013a42d01007387 */ /* 0x000fe20000100800 */
[----:B------:R-:W-:Y:S01]  /*56d10*/  STL [R1+0x1378], R44 ;  /* 0x0013782c01007387 */ /* 0x000fe20000100800 */
[--C-:B----4-:R-:W-:Y:S01]  /*56d20*/  IMAD.X R29, R29, 0x1, R0.reuse, P5 ;  /* 0x000000011d1d7824 */ /* 0x110fe200028e0600 */
        /* <DEDUP_REMOVED lines=19> */
[----:B------:R-:W-:-:S05]  /*56e60*/  IMAD.X R24, R24, 0x1, R0, P3 ;  /* 0x0000000118187824 */ /* 0x000fca00018e0600 */
        /* <DEDUP_REMOVED lines=12> */
[----:B------:R0:W-:Y:S01]  /*56f30*/  STL [R1+0x1348], R20 ;  /* 0x0013481401007387 */ /* 0x0001e20000100800 */
[----:B------:R-:W4:Y:S01]  /*56f40*/  LDL.LU R59, [R1+0x133c] ;  /* 0x00133c00013b7983 */ /* 0x000f220000300800 */
[----:B--2---:R-:W-:-:S05]  /*56f50*/  IMAD.X R17, R17, 0x1, R0, P5 ;  /* 0x0000000111117824 */ /* 0x004fca00028e0600 */
[----:B------:R1:W-:Y:S01]  /*56f60*/  STL [R1+0x136c], R17 ;  /* 0x00136c1101007387 */ /* 0x0003e20000100800 */
[----:B------:R-:W2:Y:S02]  /*56f70*/  LDL.LU R54, [R1+0x1310] ;  /* 0x0013100001367983 */ /* 0x000ea40000300800 */
[----:B------:R-:W2:Y:S02]  /*56f80*/  LDL.LU R47, [R1+0x1334] ;  /* 0x00133400012f7983 */ /* 0x000ea40000300800 */
[----:B0-----:R-:W2:Y:S01]  /*56f90*/  LDL.LU R20, [R1+0x1308] ;  /* 0x0013080001147983 */ /* 0x001ea20000300800 */
[----:B------:R-:W2:Y:S01]  /*56fa0*/  LDL.LU R46, [R1+0x132c] ;  /* 0x00132c00012e7983 */ /* 0x000ea20000300800 */
        /* <DEDUP_REMOVED lines=10> */
[----:B-1----:R-:W3:Y:S01]  /*57050*/  LDL.LU R17, [R1+0x12e0] ;  /* 0x0012e00001117983 */ /* 0x002ee20000300800 */
[----:B0-----:R-:W3:Y:S01]  /*57060*/  LDL.LU R13, [R1+0x1304] ;  /* 0x00130400010d7983 */ /* 0x001ee20000300800 */
[----:B----4-:R-:W-:-:S05]  /*57070*/  IMAD.X R16, R16, 0x1, R0, P6 ;  /* 0x0000000110107824 */ /* 0x010fca00030e0600 */
[----:B------:R0:W-:Y:S01]  /*57080*/  STL [R1+0x1364], R16 ;  /* 0x0013641001007387 */ /* 0x0001e20000100800 */
[-C--:B------:R-:W-:Y:S01]  /*57090*/  IADD3 R12, P6, R12, R55.reuse, RZ ;  /* 0x000000370c0c7210 */ /* 0x080fe20007fde0ff */
[--C-:B------:R-:W-:Y:S01]  /*570a0*/  IMAD.X R50, R50, 0x1, R0.reuse, P1 ;  /* 0x0000000132327824 */ /* 0x100fe200008e0600 */
[-C--:B------:R-:W-:Y:S01]  /*570b0*/  IADD3 R51, P1, R51, R55.reuse, RZ ;  /* 0x0000003733337210 */ /* 0x080fe20007f3e0ff */
[----:B0-----:R-:W4:Y:S02]  /*570c0*/  LDL.LU R16, [R1+0x12d8] ;  /* 0x0012d80001107983 */ /* 0x001f240000300800 */
[----:B------:R0:W-:Y:S02]  /*570d0*/  STL [R1+0x1338], R12 ;  /* 0x0013380c01007387 */ /* 0x0001e40000100800 */
        /* <DEDUP_REMOVED lines=17> */
[----:B------:R-:W-:Y:S02]  /*571f0*/  STL [R1+0x1344], R57 ;  /* 0x0013443901007387 */ /* 0x000fe40000100800 */
[----:B------:R-:W-:Y:S02]  /*57200*/  STL [R1+0x1318], R58 ;  /* 0x0013183a01007387 */ /* 0x000fe40000100800 */
[----:B------:R-:W-:Y:S02]  /*57210*/  STL [R1+0x133c], R59 ;  /* 0x00133c3b01007387 */ /* 0x000fe40000100800 */
[----:B--2---:R-:W-:Y:S01]  /*57220*/  IMAD.X R47, R47, 0x1, R0, P6 ;  /* 0x000000012f2f7824 */ /* 0x004fe200030e0600 */
[-C--:B------:R-:W-:Y:S02]  /*57230*/  IADD3 R20, P6, R20, R55.reuse, RZ ;  /* 0x0000003714147210 */ /* 0x080fe40007fde0ff */
[----:B------:R-:W-:-:S03]  /*57240*/  IADD3 R54, P5, R54, R55, RZ ;  /* 0x0000003736367210 */ /* 0x000fc60007fbe0ff */
[----:B------:R0:W-:Y:S02]  /*57250*/  STL [R1+0x1308], R20 ;  /* 0x0013081401007387 */ /* 0x0001e40000100800 */
[----:B------:R-:W-:Y:S02]  /*57260*/  STL [R1+0x1310], R54 ;  /* 0x0013103601007387 */ /* 0x000fe40000100800 */
        /* <DEDUP_REMOVED lines=29> */
[----:B------:R0:W-:Y:S01]  /*57440*/  STL [R1+0x12d8], R16 ;  /* 0x0012d81001007387 */ /* 0x0001e20000100800 */
[----:B------:R-:W4:Y:S02]  /*57450*/  LDL.LU R56, [R1+0x12b0] ;  /* 0x0012b00001387983 */ /* 0x000f240000300800 */
[----:B------:R-:W-:-:S05]  /*57460*/  IMAD.X R12, R12, 0x1, R0, P1 ;  /* 0x000000010c0c7824 */ /* 0x000fca00008e0600 */
[----:B------:R1:W-:Y:S01]  /*57470*/  STL [R1+0x12fc], R12 ;  /* 0x0012fc0c01007387 */ /* 0x0003e20000100800 */
[----:B0-----:R-:W4:Y:S03]  /*57480*/  LDL.LU R16, [R1+0x12d4] ;  /* 0x0012d40001107983 */ /* 0x001f260000300800 */
[----:B-1----:R-:W4:Y:S01]  /*57490*/  LDL.LU R12, [R1+0x12a8] ;  /* 0x0012a800010c7983 */ /* 0x002f220000300800 */
        /* <DEDUP_REMOVED lines=29> */
[-C--:B------:R-:W-:Y:S01]  /*57670*/  IADD3 R50, P4, R50, R55.reuse, RZ ;  /* 0x0000003732327210 */ /* 0x080fe20007f9e0ff */
[--C-:B------:R-:W-:Y:S01]  /*57680*/  IMAD.X R51, R51, 0x1, R0.reuse, P5 ;  /* 0x0000000133337824 */ /* 0x100fe200028e0600 */
[----:B0-----:R-:W3:Y:S02]  /*57690*/  LDL.LU R17, [R1+0x1284] ;  /* 0x0012840001117983 */ /* 0x001ee40000300800 */
[----:B------:R0:W-:Y:S02]  /*576a0*/  STL [R1+0x12e4], R13 ;  /* 0x0012e40d01007387 */ /* 0x0001e40000100800 */
[----:B0-----:R-:W3:Y:S01]  /*576b0*/  LDL.LU R13, [R1+0x1258] ;  /* 0x00125800010d7983 */ /* 0x001ee20000300800 */
[----:B------:R-:W-:Y:S01]  /*576c0*/  STL [R1+0x12b8], R50 ;  /* 0x0012b83201007387 */ /* 0x000fe20000100800 */
[----:B----4-:R-:W-:Y:S01]  /*576d0*/  IADD3 R56, P5, R56, R55, RZ ;  /* 0x0000003738387210 */ /* 0x010fe20007fbe0ff */
[----:B------:R-:W-:-:S05]  /*576e0*/  IMAD.X R16, R16, 0x1, R0, P6 ;  /* 0x0000000110107824 */ /* 0x000fca00030e0600 */
[----:B------:R0:W-:Y:S01]  /*576f0*/  STL [R1+0x12d4], R16 ;  /* 0x0012d41001007387 */ /* 0x0001e20000100800 */
[----:B------:R-:W-:Y:S01]  /*57700*/  STL [R1+0x12dc], R51 ;  /* 0x0012dc3301007387 */ /* 0x000fe20000100800 */
[-C--:B------:R-:W-:Y:S02]  /*57710*/  IADD3 R12, P6, R12, R55.reuse, RZ ;  /* 0x000000370c0c7210 */ /* 0x080fe40007fde0ff */
[----:B0-----:R-:W4:Y:S01]  /*57720*/  LDL.LU R16, [R1+0x127c] ;  /* 0x00127c0001107983 */ /* 0x001f220000300800 */
[----:B------:R-:W-:Y:S02]  /*57730*/  STL [R1+0x12b0], R56 ;  /* 0x0012b03801007387 */ /* 0x000fe40000100800 */
[----:B------:R0:W-:Y:S02]  /*57740*/  STL [R1+0x12a8], R12 ;  /* 0x0012a80c01007387 */ /* 0x0001e40000100800 */
[----:B0-----:R-:W4:Y:S01]  /*57750*/  LDL.LU R12, [R1+0x1250] ;  /* 0x00125000010c7983 */ /* 0x001f220000300800 */
[--C-:B------:R-:W-:Y:S01]  /*57760*/  IMAD.X R61, R61, 0x1, R0.reuse, P1 ;  /* 0x000000013d3d7824 */ /* 0x100fe200008e0600 */
[-C--:B------:R-:W-:Y:S01]  /*57770*/  IADD3 R57, P1, R57, R55.reuse, RZ ;  /* 0x0000003739397210 */ /* 0x080fe20007f3e0ff */
[----:B------:R-:W-:Y:S01]  /*57780*/  IMAD.X R58, R58, 0x1, R0, P2 ;  /* 0x000000013a3a7824 */ /* 0x000fe200010e0600 */
[----:B------:R-:W-:-:S02]  /*57790*/  IADD3 R59, P2, R59, R55, RZ ;  /* 0x000000373b3b7210 */ /* 0x000fc40007f5e0ff */
[----:B------:R0:W-:Y:S04]  /*577a0*/  STL [R1+0x12cc], R61 ;  /* 0x0012cc3d01007387 */ /* 0x0001e80000100800 */
[----:B0-----:R-:W4:Y:S01]  /*577b0*/  LDL.LU R61, [R1+0x1274] ;  /* 0x00127400013d7983 */ /* 0x001f220000300800 */
[----:B------:R-:W-:Y:S02]  /*577c0*/  STL [R1+0x12a0], R57 ;  /* 0x0012a03901007387 */ /* 0x000fe40000100800 */
[--C-:B------:R-:W-:Y:S01]  /*577d0*/  IMAD.X R54, R54, 0x1, R0.reuse, P3 ;  /* 0x0000000136367824 */ /* 0x100fe200018e0600 */
[----:B------:R-:W-:Y:S01]  /*577e0*/  STL [R1+0x12c4], R58 ;  /* 0x0012c43a01007387 */ /* 0x000fe20000100800 */
[-C--:B------:R-:W-:Y:S01]  /*577f0*/  IADD3 R47, P3, R47, R55.reuse, RZ ;  /* 0x000000372f2f7210 */ /* 0x080fe20007f7e0ff */
[----:B------:R-:W-:Y:S02]  /*57800*/  STL [R1+0x1298], R59 ;  /* 0x0012983b01007387 */ /* 0x000fe40000100800 */
        /* <DEDUP_REMOVED lines=32> */
[----:B------:R0:W-:Y:S01]  /*57a10*/  STL [R1+0x1284], R17 ;  /* 0x0012841101007387 */ /* 0x0001e20000100800 */
[----:B------:R-:W3:Y:S01]  /*57a20*/  LDL.LU R56, [R1+0x125c] ;  /* 0x00125c0001387983 */ /* 0x000ee20000300800 */
[----:B------:R-:W-:-:S05]  /*57a30*/  IADD3 R13, P4, R13, R55, RZ ;  /* 0x000000370d0d7210 */ /* 0x000fca0007f9e0ff */
[----:B------:R1:W-:Y:S01]  /*57a40*/  STL [R1+0x1258], R13 ;  /* 0x0012580d01007387 */ /* 0x0003e20000100800 */
[----:B0-----:R-:W3:Y:S03]  /*57a50*/  LDL.LU R17, [R1+0x1230] ;  /* 0x0012300001117983 */ /* 0x001ee60000300800 */
[----:B-1----:R-:W3:Y:S01]  /*57a60*/  LDL.LU R13, [R1+0x1254] ;  /* 0x00125400010d7983 */ /* 0x002ee20000300800 */
[----:B----4-:R-:W-:-:S05]  /*57a70*/  IMAD.X R16, R16, 0x1, R0, P5 ;  /* 0x0000000110107824 */ /* 0x010fca00028e0600 */
[----:B------:R0:W-:Y:S01]  /*57a80*/  STL [R1+0x127c], R16 ;  /* 0x00127c1001007387 */ /* 0x0001e20000100800 */
[----:B------:R-:W-:-:S03]  /*57a90*/  IADD3 R12, P5, R12, R55, RZ ;  /* 0x000000370c0c7210 */ /* 0x000fc60007fbe0ff */
[----:B0-----:R-:W4:Y:S01]  /*57aa0*/  LDL.LU R16, [R1+0x1228] ;  /* 0x0012280001107983 */ /* 0x001f220000300800 */
[----:B------:R-:W4:Y:S02]  /*57ab0*/  LDL.LU R57, [R1+0x124c] ;  /* 0x00124c0001397983 */ /* 0x000f240000300800 */
[----:B------:R-:W4:Y:S02]  /*57ac0*/  LDL.LU R58, [R1+0x1220] ;  /* 0x00122000013a7983 */ /* 0x000f240000300800 */
[----:B------:R0:W-:Y:S01]  /*57ad0*/  STL [R1+0x1250], R12 ;  /* 0x0012500c01007387 */ /* 0x0001e20000100800 */
[----:B------:R-:W4:Y:S01]  /*57ae0*/  LDL.LU R59, [R1+0x1244] ;  /* 0x00124400013b7983 */ /* 0x000f220000300800 */
[----:B------:R-:W-:-:S05]  /*57af0*/  IMAD.X R61, R61, 0x1, R0, P6 ;  /* 0x000000013d3d7824 */ /* 0x000fca00030e0600 */
[----:B------:R1:W-:Y:S01]  /*57b00*/  STL [R1+0x1274], R61 ;  /* 0x0012743d01007387 */ /* 0x0003e20000100800 */
[----:B------:R-:W4:Y:S02]  /*57b10*/  LDL.LU R54, [R1+0x1218] ;  /* 0x0012180001367983 */ /* 0x000f240000300800 */
[----:B------:R-:W4:Y:S02]  /*57b20*/  LDL.LU R47, [R1+0x123c] ;  /* 0x00123c00012f7983 */ /* 0x000f240000300800 */
[----:B0-----:R-:W4:Y:S01]  /*57b30*/  LDL.LU R12, [R1+0x1210] ;  /* 0x00121000010c7983 */ /* 0x001f220000300800 */
[----:B------:R-:W4:Y:S01]  /*57b40*/  LDL.LU R46, [R1+0x1234] ;  /* 0x00123400012e7983 */ /* 0x000f220000300800 */
        /* <DEDUP_REMOVED lines=21> */
[----:B---3--:R-:W-:Y:S01]  /*57ca0*/  IMAD.X R56, R56, 0x1, R0, P3 ;  /* 0x0000000138387824 */ /* 0x008fe200018e0600 */
[----:B------:R-:W-:-:S05]  /*57cb0*/  IADD3 R17, P3, R17, R55, RZ ;  /* 0x0000003711117210 */ /* 0x000fca0007f7e0ff */
[----:B------:R0:W-:Y:S01]  /*57cc0*/  STL [R1+0x1230], R17 ;  /* 0x0012301101007387 */ /* 0x0001e20000100800 */
[----:B------:R-:W-:Y:S02]  /*57cd0*/  STL [R1+0x1238], R51 ;  /* 0x0012383301007387 */ /* 0x000fe40000100800 */
[--C-:B------:R-:W-:Y:S01]  /*57ce0*/  IMAD.X R13, R13, 0x1, R0.reuse, P4 ;  /* 0x000000010d0d7824 */ /* 0x100fe200020e0600 */
[----:B0-----:R-:W3:Y:S01]  /*57cf0*/  LDL.LU R17, [R1+0x11d8] ;  /* 0x0011d80001117983 */ /* 0x001ee20000300800 */
[----:B------:R-:W-:Y:S03]  /*57d00*/  STL [R1+0x125c], R56 ;  /* 0x00125c3801007387 */ /* 0x000fe60000100800 */
[----:B------:R0:W-:Y:S02]  /*57d10*/  STL [R1+0x1254], R13 ;  /* 0x0012540d01007387 */ /* 0x0001e40000100800 */
[----:B0-----:R-:W3:Y:S01]  /*57d20*/  LDL.LU R13, [R1+0x11fc] ;  /* 0x0011fc00010d7983 */ /* 0x001ee20000300800 */
[-C--:B----4-:R-:W-:Y:S01]  /*57d30*/  IADD3 R16, P4, R16, R55.reuse, RZ ;  /* 0x0000003710107210 */ /* 0x090fe20007f9e0ff */
[--C-:B------:R-:W-:Y:S01]  /*57d40*/  IMAD.X R57, R57, 0x1, R0.reuse, P5 ;  /* 0x0000000139397824 */ /* 0x100fe200028e0600 */
[----:B------:R-:W-:Y:S01]  /*57d50*/  IADD3 R58, P5, R58, R55, RZ ;  /* 0x000000373a3a7210 */ /* 0x000fe20007fbe0ff */
[----:B------:R-:W-:-:S02]  /*57d60*/  IMAD.X R59, R59, 0x1, R0, P6 ;  /* 0x000000013b3b7824 */ /* 0x000fc400030e0600 */
[----:B------:R0:W-:Y:S04]  /*57d70*/  STL [R1+0x1228], R16 ;  /* 0x0012281001007387 */ /* 0x0001e80000100800 */
[----:B0-----:R-:W4:Y:S01]  /*57d80*/  LDL.LU R16, [R1+0x11d0] ;  /* 0x0011d00001107983 */ /* 0x001f220000300800 */
        /* <DEDUP_REMOVED lines=8> */
[--C-:B------:R-:W-:Y:S01]  /*57e10*/  IMAD.X R44, R44, 0x1, R0.reuse, P3 ;  /* 0x000000012c2c7824 */ /* 0x100fe200018e0600 */
[----:B------:R0:W-:Y:S01]  /*57e20*/  STL [R1+0x1210], R12 ;  /* 0x0012100c01007387 */ /* 0x0001e20000100800 */
[----:B------:R-:W-:Y:S03]  /*57e30*/  STL [R1+0x1218], R54 ;  /* 0x0012183601007387 */ /* 0x000fe60000100800 */
[----:B0-----:R-:W4:Y:S01]  /*57e40*/  LDL.LU R12, [R1+0x11f4] ;  /* 0x0011f400010c7983 */ /* 0x001f220000300800 */
[----:B------:R-:W-:Y:S02]  /*57e50*/  STL [R1+0x123c], R47 ;  /* 0x00123c2f01007387 */ /* 0x000fe40000100800 */
[----:B------:R-:W-:Y:S02]  /*57e60*/  STL [R1+0x1234], R46 ;  /* 0x0012342e01007387 */ /* 0x000fe40000100800 */
[----:B------:R-:W-:Y:S01]  /*57e70*/  STL [R1+0x1208], R45 ;  /* 0x0012082d01007387 */ /* 0x000fe20000100800 */
[----:B------:R-:W-:Y:S01]  /*57e80*/  STL [R1+0x122c], R44 ;  /* 0x00122c2c01007387 */ /* 0x000fe20000100800 */
[-C--:B------:R-:W-:Y:S01]  /*57e90*/  IADD3 R29, P3, R29, R55.reuse, RZ ;  /* 0x000000371d1d7210 */ /* 0x080fe20007f7e0ff */
        /* <DEDUP_REMOVED lines=20> */
[----:B------:R0:W-:Y:S01]  /*57fe0*/  STL [R1+0x11e0], R24 ;  /* 0x0011e01801007387 */ /* 0x0001e20000100800 */
[----:B------:R-:W2:Y:S02]  /*57ff0*/  LDL.LU R56, [R1+0x11b8] ;  /* 0x0011b80001387983 */ /* 0x000ea40000300800 */
[----:B------:R-:W-:-:S05]  /*58000*/  IMAD.X R20, R20, 0x1, R0, P2 ;  /* 0x0000000114147824 */ /* 0x000fca00010e0600 */
[----:B------:R1:W-:Y:S01]  /*58010*/  STL [R1+0x1204], R20 ;  /* 0x0012041401007387 */ /* 0x0003e20000100800 */
[----:B------:R-:W2:Y:S02]  /*58020*/  LDL.LU R59, [R1+0x11dc] ;  /* 0x0011dc00013b7983 */ /* 0x000ea40000300800 */
[----:B------:R-:W2:Y:S02]  /*58030*/  LDL.LU R57, [R1+0x11b0] ;  /* 0x0011b00001397983 */ /* 0x000ea40000300800 */
[----:B------:R-:W2:Y:S01]  /*58040*/  LDL.LU R58, [R1+0x11d4] ;  /* 0x0011d400013a7983 */ /* 0x000ea20000300800 */
[----:B---3--:R-:W-:-:S05]  /*58050*/  IADD3 R17, P2, R17, R55, RZ ;  /* 0x0000003711117210 */ /* 0x008fca0007f5e0ff */
[----:B------:R3:W-:Y:S01]  /*58060*/  STL [R1+0x11d8], R17 ;  /* 0x0011d81101007387 */ /* 0x0007e20000100800 */
[----:B------:R-:W2:Y:S02]  /*58070*/  LDL.LU R54, [R1+0x11cc] ;  /* 0x0011cc0001367983 */ /* 0x000ea40000300800 */
[----:B------:R-:W2:Y:S02]  /*58080*/  LDL.LU R47, [R1+0x11a0] ;  /* 0x0011a000012f7983 */ /* 0x000ea40000300800 */
[----:B------:R-:W-:-:S05]  /*58090*/  IMAD.X R13, R13, 0x1, R0, P3 ;  /* 0x000000010d0d7824 */ /* 0x000fca00018e0600 */
[----:B------:R0:W-:Y:S01]  /*580a0*/  STL [R1+0x11fc], R13 ;  /* 0x0011fc0d01007387 */ /* 0x0001e20000100800 */
[----:B------:R-:W2:Y:S01]  /*580b0*/  LDL.LU R46, [R1+0x11c4] ;  /* 0x0011c400012e7983 */ /* 0x000ea20000300800 */
[----:B----4-:R-:W-:-:S05]  /*580c0*/  IADD3 R16, P3, R16, R55, RZ ;  /* 0x0000003710107210 */ /* 0x010fca0007f7e0ff */
[----:B------:R4:W-:Y:S01]  /*580d0*/  STL [R1+0x11d0], R16 ;  /* 0x0011d01001007387 */ /* 0x0009e20000100800 */
[----:B------:R-:W2:Y:S02]  /*580e0*/  LDL.LU R45, [R1+0x1198] ;  /* 0x00119800012d7983 */ /* 0x000ea40000300800 */
[----:B------:R-:W2:Y:S02]  /*580f0*/  LDL.LU R44, [R1+0x11bc] ;  /* 0x0011bc00012c7983 */ /* 0x000ea40000300800 */
[----:B------:R-:W2:Y:S01]  /*58100*/  LDL.LU R29, [R1+0x1190] ;  /* 0x00119000011d7983 */ /* 0x000ea20000300800 */
[----:B------:R-:W2:Y:S01]  /*58110*/  LDL.LU R28, [R1+0x1188] ;  /* 0x00118800011c7983 */ /* 0x000ea20000300800 */
[----:B------:R-:W2:Y:S02]  /*58120*/  LDL.LU R53, [R1+0x11ac] ;  /* 0x0011ac0001357983 */ /* 0x000ea40000300800 */
[----:B------:R-:W2:Y:S02]  /*58130*/  LDL.LU R52, [R1+0x1180] ;  /* 0x0011800001347983 */ /* 0x000ea40000300800 */
[----:B------:R-:W-:-:S05]  /*58140*/  IMAD.X R12, R12, 0x1, R0, P4 ;  /* 0x000000010c0c7824 */ /* 0x000fca00020e0600 */
[----:B------:R4:W-:Y:S01]  /*58150*/  STL [R1+0x11f4], R12 ;  /* 0x0011f40c01007387 */ /* 0x0009e20000100800 */
[----:B------:R-:W2:Y:S02]  /*58160*/  LDL.LU R25, [R1+0x11a4] ;  /* 0x0011a40001197983 */ /* 0x000ea40000300800 */
[----:B------:R-:W2:Y:S02]  /*58170*/  LDL.LU R21, [R1+0x1178] ;  /* 0x0011780001157983 */ /* 0x000ea40000300800 */
[----:B0-----:R-:W2:Y:S01]  /*58180*/  LDL.LU R24, [R1+0x119c] ;  /* 0x00119c0001187983 */ /* 0x001ea20000300800 */
[----:B-1----:R-:W2:Y:S01]  /*58190*/  LDL.LU R20, [R1+0x1170] ;  /* 0x0011700001147983 */ /* 0x002ea20000300800 */
[----:B---3--:R-:W3:Y:S02]  /*581a0*/  LDL.LU R17, [R1+0x1194] ;  /* 0x0011940001117983 */ /* 0x008ee40000300800 */
[----:B------:R-:W3:Y:S02]  /*581b0*/  LDL.LU R13, [R1+0x1168] ;  /* 0x00116800010d7983 */ /* 0x000ee40000300800 */
[----:B----4-:R-:W4:Y:S01]  /*581c0*/  LDL.LU R16, [R1+0x118c] ;  /* 0x00118c0001107983 */ /* 0x010f220000300800 */
[----:B------:R-:W3:Y:S01]  /*581d0*/  LDL.LU R12, [R1+0x1160] ;  /* 0x00116000010c7983 */ /* 0x000ee20000300800 */
[----:B------:R-:W-:-:S05]  /*581e0*/  IADD3 R61, P4, R61, R55, RZ ;  /* 0x000000373d3d7210 */ /* 0x000fca0007f9e0ff */
        /* <DEDUP_REMOVED lines=8> */
[----:B--2---:R-:W-:Y:S01]  /*58270*/  IADD3 R56, P6, R56, R55, RZ ;  /* 0x0000003738387210 */ /* 0x004fe20007fde0ff */
[----:B------:R-:W-:-:S02]  /*58280*/  IMAD.X R59, R59, 0x1, R0, P1 ;  /* 0x000000013b3b7824 */ /* 0x000fc400008e0600 */
[----:B------:R-:W-:Y:S01]  /*58290*/  IMAD.X R58, R58, 0x1, R0, P2 ;  /* 0x000000013a3a7824 */ /* 0x000fe200010e0600 */
[-C--:B------:R-:W-:Y:S02]  /*582a0*/  IADD3 R2, P2, R2, R55.reuse, RZ ;  /* 0x0000003702027210 */ /* 0x080fe40007f5e0ff */
[----:B------:R-:W-:Y:S01]  /*582b0*/  IADD3 R57, P1, R57, R55, RZ ;  /* 0x0000003739397210 */ /* 0x000fe20007f3e0ff */
[----:B------:R-:W-:Y:S01]  /*582c0*/  STL [R1+0x11dc], R59 ;  /* 0x0011dc3b01007387 */ /* 0x000fe20000100800 */
[----:B------:R-:W-:Y:S02]  /*582d0*/  STL [R1+0x11e4], R51 ;  /* 0x0011e43301007387 */ /* 0x000fe40000100800 */
[----:B------:R-:W-:Y:S02]  /*582e0*/  STL [R1+0x11b8], R56 ;  /* 0x0011b83801007387 */ /* 0x000fe40000100800 */
[----:B------:R0:W-:Y:S01]  /*582f0*/  STL [R1+0x11a8], R2 ;  /* 0x0011a80201007387 */ /* 0x0001e20000100800 */
[----:B------:R-:W-:Y:S04]  /*58300*/  STL [R1+0x11b0], R57 ;  /* 0x0011b03901007387 */ /* 0x000fe80000100800 */
[----:B0-----:R-:W2:Y:S01]  /*58310*/  LDL.LU R2, [R1+0x24b8] ;  /* 0x0024b80001027983 */ /* 0x001ea20000300800 */
[----:B------:R-:W-:-:S04]  /*58320*/  IMAD.MOV.U32 R59, RZ, RZ, c[0x0][0x18c] ;  /* 0x00006300ff3b7624 */ /* 0x000fc800078e00ff */
[----:B------:R-:W-:-:S04]  /*58330*/  IMAD.SHL.U32 R4, R59, 0x80, RZ ;  /* 0x000000803b047824 */ /* 0x000fc800078e00ff */
[----:B------:R-:W-:Y:S01]  /*58340*/  IMAD.SHL.U32 R4, R4, 0x2, RZ ;  /* 0x0000000204047824 */ /* 0x000fe200078e00ff */
[----:B------:R-:W-:Y:S01]  /*58350*/  STL [R1+0x11d4], R58 ;  /* 0x0011d43a01007387 */ /* 0x000fe20000100800 */
[----:B------:R-:W-:Y:S01]  /*58360*/  IMAD.X R54, R54, 0x1, R0, P3 ;  /* 0x0000000136367824 */ /* 0x000fe200018e0600 */
[----:B------:R-:W-:-:S04]  /*58370*/  IADD3 R47, P3, R47, R55, RZ ;  /* 0x000000372f2f7210 */ /* 0x000fc80007f7e0ff */
[----:B------:R-:W-:Y:S01]  /*58380*/  STL [R1+0x11cc], R54 ;  /* 0x0011cc3601007387 */ /* 0x000fe20000100800 */
[----:B------:R-:W-:Y:S02]  /*58390*/  STL [R1+0x11a0], R47 ;  /* 0x0011a02f01007387 */ /* 0x000fe40000100800 */
[----:B------:R-:W-:-:S05]  /*583a0*/  IMAD.X R46, R46, 0x1, R0, P4 ;  /* 0x000000012e2e7824 */ /* 0x000fca00020e0600 */
[----:B------:R-:W-:Y:S01]  /*583b0*/  STL [R1+0x11c4], R46 ;  /* 0x0011c42e01007387 */ /* 0x000fe20000100800 */
[----:B------:R-:W-:Y:S01]  /*583c0*/  IADD3 R45, P4, R45, R4, RZ ;  /* 0x000000042d2d7210 */ /* 0x000fe20007f9e0ff */
[----:B------:R-:W-:-:S04]  /*583d0*/  IMAD.X R44, R44, 0x1, R0, P5 ;  /* 0x000000012c2c7824 */ /* 0x000fc800028e0600 */
[----:B------:R-:W-:Y:S01]  /*583e0*/  STL [R1+0x1198], R45 ;  /* 0x0011982d01007387 */ /* 0x000fe20000100800 */
[----:B--2---:R-:W-:-:S05]  /*583f0*/  IMAD.X R2, R2, 0x1, R0, P6 ;  /* 0x0000000102027824 */ /* 0x004fca00030e0600 */
[----:B------:R0:W-:Y:S01]  /*58400*/  STL [R1+0x11b4], R2 ;  /* 0x0011b40201007387 */ /* 0x0001e20000100800 */
[----:B------:R-:W-:Y:S03]  /*58410*/  STL [R1+0x11bc], R44 ;  /* 0x0011bc2c01007387 */ /* 0x000fe60000100800 */
[----:B0-----:R-:W3:Y:S01]  /*58420*/  LDL.LU R2, [R1+0x24b4] ;  /* 0x0024b40001027983 */ /* 0x001ee20000300800 */
[-C--:B------:R-:W-:Y:S02]  /*58430*/  IADD3 R29, P5, R29, R4.reuse, RZ ;  /* 0x000000041d1d7210 */ /* 0x080fe40007fbe0ff */
[-C--:B------:R-:W-:Y:S01]  /*58440*/  IADD3 R28, P6, R28, R4.reuse, RZ ;  /* 0x000000041c1c7210 */ /* 0x080fe20007fde0ff */
[--C-:B------:R-:W-:Y:S01]  /*58450*/  IMAD.X R53, R53, 0x1, R0.reuse, P1 ;  /* 0x0000000135357824 */ /* 0x100fe200008e0600 */
[-C--:B------:R-:W-:Y:S01]  /*58460*/  IADD3 R52, P1, R52, R4.reuse, RZ ;  /* 0x0000000434347210 */ /* 0x080fe20007f3e0ff */
[--C-:B------:R-:W-:Y:S01]  /*58470*/  IMAD.X R25, R25, 0x1, R0.reuse, P2 ;  /* 0x0000000119197824 */ /* 0x100fe200010e0600 */
[----:B------:R-:W-:Y:S01]  /*58480*/  STL [R1+0x1190], R29 ;  /* 0x0011901d01007387 */ /* 0x000fe20000100800 */
[-C--:B------:R-:W-:Y:S01]  /*58490*/  IADD3 R21, P2, R21, R4.reuse, RZ ;  /* 0x0000000415157210 */ /* 0x080fe20007f5e0ff */
[----:B------:R-:W-:Y:S02]  /*584a0*/  STL [R1+0x1188], R28 ;  /* 0x0011881c01007387 */ /* 0x000fe40000100800 */
[----:B------:R-:W-:Y:S01]  /*584b0*/  IMAD.X R24, R24, 0x1, R0, P3 ;  /* 0x0000000118187824 */ /* 0x000fe200018e0600 */
[----:B------:R-:W-:Y:S01]  /*584c0*/  STL [R1+0x11ac], R53 ;  /* 0x0011ac3501007387 */ /* 0x000fe20000100800 */
[----:B------:R-:W-:Y:S01]  /*584d0*/  IADD3 R20, P3, R20, R4, RZ ;  /* 0x0000000414147210 */ /* 0x000fe20007f7e0ff */
[----:B------:R-:W-:Y:S02]  /*584e0*/  STL [R1+0x1180], R52 ;  /* 0x0011803401007387 */ /* 0x000fe40000100800 */
[----:B------:R-:W-:Y:S01]  /*584f0*/  STL [R1+0x11a4], R25 ;  /* 0x0011a41901007387 */ /* 0x000fe20000100800 */
[----:B------:R-:W-:Y:S01]  /*58500*/  STL [R1+0x1178], R21 ;  /* 0x0011781501007387 */ /* 0x000fe20000100800 */
[----:B------:R-:W-:Y:S02]  /*58510*/  STL [R1+0x119c], R24 ;  /* 0x00119c1801007387 */ /* 0x000fe40000100800 */
[----:B------:R-:W-:Y:S02]  /*58520*/  STL [R1+0x1170], R20 ;  /* 0x0011701401007387 */ /* 0x000fe40000100800 */
[----:B---3--:R-:W-:-:S02]  /*58530*/  IMAD.X R17, R17, 0x1, R2, P4 ;  /* 0x0000000111117824 */ /* 0x008fc400020e0602 */
[--C-:B----4-:R-:W-:Y:S01]  /*58540*/  IMAD.X R16, R16, 0x1, R2.reuse, P5 ;  /* 0x0000000110107824 */ /* 0x110fe200028e0602 */
[-C--:B------:R-:W-:Y:S02]  /*58550*/  IADD3 R13, P4, R13, R4.reuse, RZ ;  /* 0x000000040d0d7210 */ /* 0x080fe40007f9e0ff */
[-C--:B------:R-:W-:Y:S01]  /*58560*/  IADD3 R12, P5, R12, R4.reuse, RZ ;  /* 0x000000040c0c7210 */ /* 0x080fe20007fbe0ff */
[----:B------:R-:W-:Y:S01]  /*58570*/  STL [R1+0x1194], R17 ;  /* 0x0011941101007387 */ /* 0x000fe20000100800 */
[----:B------:R0:W-:Y:S02]  /*58580*/  STL [R1+0x118c], R16 ;  /* 0x00118c1001007387 */ /* 0x0001e40000100800 */
[----:B------:R-:W-:Y:S01]  /*58590*/  STL [R1+0x1168], R13 ;  /* 0x0011680d01007387 */ /* 0x000fe20000100800 */
[----:B0-----:R-:W2:Y:S01]  /*585a0*/  LDL.LU R16, [R1+0x117c] ;  /* 0x00117c0001107983 */ /* 0x001ea20000300800 */
[----:B------:R0:W-:Y:S03]  /*585b0*/  STL [R1+0x1160], R12 ;  /* 0x0011600c01007387 */ /* 0x0001e60000100800 */
[----:B0-----:R-:W3:Y:S01]  /*585c0*/  LDL.LU R12, [R1+0x1150] ;  /* 0x00115000010c7983 */ /* 0x001ee20000300800 */
[--C-:B------:R-:W-:Y:S01]  /*585d0*/  IMAD.X R61, R61, 0x1, R2.reuse, P6 ;  /* 0x000000013d3d7824 */ /* 0x100fe200030e0602 */
[----:B------:R-:W-:Y:S01]  /*585e0*/  IADD3 R60, P6, R60, R4, RZ ;  /* 0x000000043c3c7210 */ /* 0x000fe20007fde0ff */
[----:B------:R-:W4:Y:S01]  /*585f0*/  LDL.LU R7, [R1+0x1174] ;  /* 0x0011740001077983 */ /* 0x000f220000300800 */
[----:B------:R-:W4:Y:S02]  /*58600*/  LDL.LU R11, [R1+0x1148] ;  /* 0x00114800010b7983 */ /* 0x000f240000300800 */
[----:B------:R0:W-:Y:S02]  /*58610*/  STL [R1+0x1184], R61 ;  /* 0x0011843d01007387 */ /* 0x0001e40000100800 */
[----:B------:R-:W4:Y:S02]  /*58620*/  LDL.LU R10, [R1+0x116c] ;  /* 0x00116c00010a7983 */ /* 0x000f240000300800 */
[----:B------:R1:W-:Y:S01]  /*58630*/  STL [R1+0x1158], R60 ;  /* 0x0011583c01007387 */ /* 0x0003e20000100800 */
        /* <DEDUP_REMOVED lines=22> */
[----:B0-----:R-:W4:Y:S02]  /*587a0*/  LDL.LU R61, [R1+0x10e8] ;  /* 0x0010e800013d7983 */ /* 0x001f240000300800 */
[----:B-1----:R-:W4:Y:S02]  /*587b0*/  LDL.LU R60, [R1+0x110c] ;  /* 0x00110c00013c7983 */ /* 0x002f240000300800 */
[----:B--2---:R-:W-:-:S05]  /*587c0*/  IMAD.X R16, R16, 0x1, R2, P1 ;  /* 0x0000000110107824 */ /* 0x004fca00008e0602 */
[----:B------:R0:W-:Y:S01]  /*587d0*/  STL [R1+0x117c], R16 ;  /* 0x00117c1001007387 */ /* 0x0001e20000100800 */
[----:B---3--:R-:W-:-:S03]  /*587e0*/  IADD3 R12, P1, R12, R4, RZ ;  /* 0x000000040c0c7210 */ /* 0x008fc60007f3e0ff */
[----:B0-----:R-:W2:Y:S02]  /*587f0*/  LDL.LU R16, [R1+0x10e0] ;  /* 0x0010e00001107983 */ /* 0x001ea40000300800 */
[----:B------:R0:W-:Y:S02]  /*58800*/  STL [R1+0x1150], R12 ;  /* 0x0011500c01007387 */ /* 0x0001e40000100800 */
[----:B0-----:R-:W3:Y:S01]  /*58810*/  LDL.LU R12, [R1+0x1104] ;  /* 0x00110400010c7983 */ /* 0x001ee20000300800 */
[--C-:B----4-:R-:W-:Y:S01]  /*58820*/  IMAD.X R7, R7, 0x1, R2.reuse, P2 ;  /* 0x0000000107077824 */ /* 0x110fe200010e0602 */
[-C--:B------:R-:W-:Y:S01]  /*58830*/  IADD3 R11, P2, R11, R4.reuse, RZ ;  /* 0x000000040b0b7210 */ /* 0x080fe20007f5e0ff */
[--C-:B------:R-:W-:Y:S01]  /*58840*/  IMAD.X R10, R10, 0x1, R2.reuse, P3 ;  /* 0x000000010a0a7824 */ /* 0x100fe200018e0602 */
[-C--:B------:R-:W-:Y:S01]  /*58850*/  IADD3 R50, P3, R50, R4.reuse, RZ ;  /* 0x0000000432327210 */ /* 0x080fe20007f7e0ff */
[--C-:B------:R-:W-:Y:S01]  /*58860*/  IMAD.X R51, R51, 0x1, R2.reuse, P4 ;  /* 0x0000000133337824 */ /* 0x100fe200020e0602 */
[----:B------:R-:W-:Y:S01]  /*58870*/  STL [R1+0x1174], R7 ;  /* 0x0011740701007387 */ /* 0x000fe20000100800 */
[-C--:B------:R-:W-:Y:S01]  /*58880*/  IADD3 R56, P4, R56, R4.reuse, RZ ;  /* 0x0000000438387210 */ /* 0x080fe20007f9e0ff */
[----:B------:R-:W-:Y:S02]  /*58890*/  STL [R1+0x1148], R11 ;  /* 0x0011480b01007387 */ /* 0x000fe40000100800 */
        /* <DEDUP_REMOVED lines=77> */
[----:B0-----:R-:W3:Y:S01]  /*58d70*/  LDL.LU R16, [R1+0x1094] ;  /* 0x0010940001107983 */ /* 0x001ee20000300800 */
[----:B-1----:R-:W3:Y:S01]  /*58d80*/  LDL.LU R12, [R1+0x1068] ;  /* 0x00106800010c7983 */ /* 0x002ee20000300800 */
[----:B----4-:R-:W-:-:S05]  /*58d90*/  IADD3 R61, P4, R61, R4, RZ ;  /* 0x000000043d3d7210 */ /* 0x010fca0007f9e0ff */
[----:B------:R0:W-:Y:S01]  /*58da0*/  STL [R1+0x10d8], R61 ;  /* 0x0010d83d01007387 */ /* 0x0001e20000100800 */
[--C-:B------:R-:W-:Y:S01]  /*58db0*/  IMAD.X R60, R60, 0x1, R2.reuse, P5 ;  /* 0x000000013c3c7824 */ /* 0x100fe200028e0602 */
[-C--:B------:R-:W-:Y:S02]  /*58dc0*/  IADD3 R7, P5, R7, R4.reuse, RZ ;  /* 0x0000000407077210 */ /* 0x080fe40007fbe0ff */
[----:B0-----:R-:W4:Y:S02]  /*58dd0*/  LDL.LU R61, [R1+0x108c] ;  /* 0x00108c00013d7983 */ /* 0x001f240000300800 */
[----:B------:R0:W-:Y:S02]  /*58de0*/  STL [R1+0x10fc], R60 ;  /* 0x0010fc3c01007387 */ /* 0x0001e40000100800 */
[----:B------:R-:W-:Y:S01]  /*58df0*/  IMAD.X R11, R11, 0x1, R2, P6 ;  /* 0x000000010b0b7824 */ /* 0x000fe200030e0602 */
[----:B0-----:R-:W4:Y:S01]  /*58e00*/  LDL.LU R60, [R1+0x1060] ;  /* 0x00106000013c7983 */ /* 0x001f220000300800 */
[----:B------:R-:W-:Y:S03]  /*58e10*/  STL [R1+0x10d0], R7 ;  /* 0x0010d00701007387 */ /* 0x000fe60000100800 */
[----:B------:R-:W-:Y:S01]  /*58e20*/  STL [R1+0x10f4], R11 ;  /* 0x0010f40b01007387 */ /* 0x000fe20000100800 */
[----:B--2---:R-:W-:-:S05]  /*58e30*/  IADD3 R10, P6, R10, R4, RZ ;  /* 0x000000040a0a7210 */ /* 0x004fca0007fde0ff */
[----:B------:R-:W-:Y:S01]  /*58e40*/  STL [R1+0x10c8], R10 ;  /* 0x0010c80a01007387 */ /* 0x000fe20000100800 */
[--C-:B---3--:R-:W-:Y:S01]  /*58e50*/  IMAD.X R50, R50, 0x1, R2.reuse, P1 ;  /* 0x0000000132327824 */ /* 0x108fe200008e0602 */
        /* <DEDUP_REMOVED lines=48> */
[----:B0-----:R-:W3:Y:S01]  /*59160*/  LDL.LU R12, [R1+0x1058] ;  /* 0x00105800010c7983 */ /* 0x001ee20000300800 */
[----:B------:R-:W3:Y:S02]  /*59170*/  LDL.LU R7, [R1+0x107c] ;  /* 0x00107c0001077983 */ /* 0x000ee40000300800 */
[----:B------:R-:W3:Y:S02]  /*59180*/  LDL.LU R11, [R1+0x1050] ;  /* 0x00105000010b7983 */ /* 0x000ee40000300800 */
[----:B----4-:R-:W-:-:S05]  /*59190*/  IMAD.X R61, R61, 0x1, R2, P1 ;  /* 0x000000013d3d7824 */ /* 0x010fca00008e0602 */
[----:B------:R0:W-:Y:S01]  /*591a0*/  STL [R1+0x108c], R61 ;  /* 0x00108c3d01007387 */ /* 0x0001e20000100800 */
        /* <DEDUP_REMOVED lines=25> */
[----:B0-----:R-:W4:Y:S01]  /*59340*/  LDL.LU R61, [R1+0xff0] ;  /* 0x000ff000013d7983 */ /* 0x001f220000300800 */
[----:B-1----:R-:W4:Y:S01]  /*59350*/  LDL.LU R60, [R1+0x1014] ;  /* 0x00101400013c7983 */ /* 0x002f220000300800 */
[----:B--2---:R-:W-:-:S05]  /*59360*/  IMAD.X R16, R16, 0x1, R2, P2 ;  /* 0x0000000110107824 */ /* 0x004fca00010e0602 */
[----:B------:R0:W-:Y:S01]  /*59370*/  STL [R1+0x1084], R16 ;  /* 0x0010841001007387 */ /* 0x0001e20000100800 */
[----:B---3--:R-:W-:-:S03]  /*59380*/  IADD3 R12, P2, R12, R4, RZ ;  /* 0x000000040c0c7210 */ /* 0x008fc60007f5e0ff */
[----:B0-----:R-:W2:Y:S02]  /*59390*/  LDL.LU R16, [R1+0xfe8] ;  /* 0x000fe80001107983 */ /* 0x001ea40000300800 */
[----:B------:R0:W-:Y:S02]  /*593a0*/  STL [R1+0x1058], R12 ;  /* 0x0010580c01007387 */ /* 0x0001e40000100800 */
[----:B0-----:R-:W3:Y:S01]  /*593b0*/  LDL.LU R12, [R1+0x100c] ;  /* 0x00100c00010c7983 */ /* 0x001ee20000300800 */
[--C-:B------:R-:W-:Y:S01]  /*593c0*/  IMAD.X R7, R7, 0x1, R2.reuse, P3 ;  /* 0x0000000107077824 */ /* 0x100fe200018e0602 */
[-C--:B------:R-:W-:Y:S01]  /*593d0*/  IADD3 R11, P3, R11, R4.reuse, RZ ;  /* 0x000000040b0b7210 */ /* 0x080fe20007f7e0ff */
[--C-:B----4-:R-:W-:Y:S01]  /*593e0*/  IMAD.X R10, R10, 0x1, R2.reuse, P4 ;  /* 0x000000010a0a7824 */ /* 0x110fe200020e0602 */
        /* <DEDUP_REMOVED lines=184> */
[----:B------:R-:W-:Y:S01]  /*59f70*/  IADD3 R11, P4, R11, R4, RZ ;  /* 0x000000040b0b7210 */ /* 0x000fe20007f9e0ff */
[----:B----4-:R-:W-:-:S03]  /*59f80*/  IMAD.X R10, R10, 0x1, R2, P5 ;  /* 0x000000010a0a7824 */ /* 0x010fc600028e0602 */
[----:B------:R-:W-:Y:S01]  /*59f90*/  STL [R1+0xf84], R7 ;  /* 0x000f840701007387 */ /* 0x000fe20000100800 */
[----:B------:R-:W-:Y:S01]  /*59fa0*/  STL [R1+0xf58], R11 ;  /* 0x000f580b01007387 */ /* 0x000fe20000100800 */
        /* <DEDUP_REMOVED lines=371> */
[----:B------:R-:W-:Y:S03]  /*5b6e0*/  STL [R1+0xd68], R11 ;  /* 0x000d680b01007387 */ /* 0x000fe60000100800 */
[----:B------:R-:W-:Y:S01]  /*5b6f0*/  STL [R1+0xd8c], R10 ;  /* 0x000d8c0a01007387 */ /* 0x000fe20000100800 */
[-C--:B------:R-:W-:Y:S01]  /*5b700*/  IADD3 R50, P1, R50, R4.reuse, RZ ;  /* 0x0000000432327210 */ /* 0x080fe20007f3e0ff */
[--C-:B------:R-:W-:Y:S01]  /*5b710*/  IMAD.X R51, R51, 0x1, R2.reuse, P2 ;  /* 0x0000000133337824 */ /* 0x100fe200010e0602 */
[-C--:B------:R-:W-:Y:S01]  /*5b720*/  IADD3 R56, P2, R56, R4.reuse, RZ ;  /* 0x0000000438387210 */ /* 0x080fe20007f5e0ff */
        /* <DEDUP_REMOVED lines=8> */
[----:B------:R-:W-:Y:S01]  /*5b7b0*/  STL [R1+0xd7c], R57 ;  /* 0x000d7c3901007387 */ /* 0x000fe20000100800 */
[-C--:B------:R-:W-:Y:S01]  /*5b7c0*/  IADD3 R47, P5, R47, R4.reuse, RZ ;  /* 0x000000042f2f7210 */ /* 0x080fe20007fbe0ff */
[----:B------:R-:W-:Y:S01]  /*5b7d0*/  STL [R1+0xd50], R58 ;  /* 0x000d503a01007387 */ /* 0x000fe20000100800 */
[--C-:B------:R-:W-:Y:S02]  /*5b7e0*/  IMAD.X R46, R46, 0x1, R2.reuse, P6 ;  /* 0x000000012e2e7824 */ /* 0x100fe400030e0602 */
[----:B------:R-:W-:Y:S01]  /*5b7f0*/  STL [R1+0xd74], R59 ;  /* 0x000d743b01007387 */ /* 0x000fe20000100800 */
        /* <DEDUP_REMOVED lines=306> */
[----:B------:R-:W-:Y:S02]  /*5cb20*/  STL [R1+0xba0], R20 ;  /* 0x000ba01401007387 */ /* 0x000fe40000100800 */
[----:B------:R-:W-:Y:S01]  /*5cb30*/  STL [R1+0xbc4], R17 ;  /* 0x000bc41101007387 */ /* 0x000fe20000100800 */
[----:B------:R-:W-:Y:S01]  /*5cb40*/  STL [R1+0xb98], R13 ;  /* 0x000b980d01007387 */ /* 0x000fe20000100800 */
[----:B------:R0:W-:Y:S02]  /*5cb50*/  STL [R1+0xbb4], R3 ;  /* 0x000bb40301007387 */ /* 0x0001e40000100800 */
[----:B------:R1:W-:Y:S01]  /*5cb60*/  STL [R1+0xbbc], R16 ;  /* 0x000bbc1001007387 */ /* 0x0003e20000100800 */
[----:B0-----:R-:W2:Y:S01]  /*5cb70*/  LDL.LU R3, [R1+0xb80] ;  /* 0x000b800001037983 */ /* 0x001ea20000300800 */
[----:B------:R-:W-:-:S05]  /*5cb80*/  IADD3 R12, P5, R12, R4, RZ ;  /* 0x000000040c0c7210 */ /* 0x000fca0007fbe0ff */
[----:B------:R0:W-:Y:S01]  /*5cb90*/  STL [R1+0xb90], R12 ;  /* 0x000b900c01007387 */ /* 0x0001e20000100800 */
[----:B------:R-:W3:Y:S02]  /*5cba0*/  LDL.LU R7, [R1+0xba4] ;  /* 0x000ba40001077983 */ /* 0x000ee40000300800 */
[----:B------:R-:W3:Y:S01]  /*5cbb0*/  LDL.LU R11, [R1+0x2198] ;  /* 0x00219800010b7983 */ /* 0x000ee20000300800 */
[----:B----4-:R-:W-:-:S05]  /*5cbc0*/  IADD3 R61, P6, R61, R4, RZ ;  /* 0x000000043d3d7210 */ /* 0x010fca0007fde0ff */
[----:B------:R-:W-:Y:S01]  /*5cbd0*/  STL [R1+0xb88], R61 ;  /* 0x000b883d01007387 */ /* 0x000fe20000100800 */
        /* <DEDUP_REMOVED lines=27> */
[----:B------:R-:W4:Y:S02]  /*5cd90*/  LDL.LU R60, [R1+0x21e8] ;  /* 0x0021e800013c7983 */ /* 0x000f240000300800 */
[----:B------:R-:W4:Y:S01]  /*5cda0*/  LDL.LU R61, [R1+0x21b4] ;  /* 0x0021b400013d7983 */ /* 0x000f220000300800 */
[----:B--2---:R-:W-:-:S05]  /*5cdb0*/  IADD3 R3, P1, R3, R4, RZ ;  /* 0x0000000403037210 */ /* 0x004fca0007f3e0ff */
[----:B------:R0:W-:Y:S04]  /*5cdc0*/  STL [R1+0xb80], R3 ;  /* 0x000b800301007387 */ /* 0x0001e80000100800 */
[----:B0-----:R-:W2:Y:S01]  /*5cdd0*/  LDL.LU R3, [R1+0x21f0] ;  /* 0x0021f00001037983 */ /* 0x001ea20000300800 */
[----:B---3--:R-:W-:Y:S01]  /*5cde0*/  IMAD.X R7, R7, 0x1, R2, P2 ;  /* 0x0000000107077824 */ /* 0x008fe200010e0602 */
[----:B------:R-:W-:-:S04]  /*5cdf0*/  IADD3 R11, P2, R11, R4, RZ ;  /* 0x000000040b0b7210 */ /* 0x000fc80007f5e0ff */
[----:B------:R-:W-:Y:S01]  /*5ce00*/  STL [R1+0xba4], R7 ;  /* 0x000ba40701007387 */ /* 0x000fe20000100800 */
[----:B------:R-:W-:Y:S02]  /*5ce10*/  STL [R1+0x2198], R11 ;  /* 0x0021980b01007387 */ /* 0x000fe40000100800 */
[----:B----4-:R-:W-:-:S05]  /*5ce20*/  IMAD.X R10, R10, 0x1, R2, P3 ;  /* 0x000000010a0a7824 */ /* 0x010fca00018e0602 */
[----:B------:R-:W-:Y:S01]  /*5ce30*/  STL [R1+0xb9c], R10 ;  /* 0x000b9c0a01007387 */ /* 0x000fe20000100800 */
[-C--:B------:R-:W-:Y:S01]  /*5ce40*/  IADD3 R50, P3, R50, R4.reuse, RZ ;  /* 0x0000000432327210 */ /* 0x080fe20007f7e0ff */
[--C-:B------:R-:W-:Y:S01]  /*5ce50*/  IMAD.X R51, R51, 0x1, R2.reuse, P4 ;  /* 0x0000000133337824 */ /* 0x100fe200020e0602 */
[-C--:B------:R-:W-:Y:S01]  /*5ce60*/  IADD3 R56, P4, R56, R4.reuse, RZ ;  /* 0x0000000438387210 */ /* 0x080fe20007f9e0ff */
[--C-:B------:R-:W-:Y:S01]  /*5ce70*/  IMAD.X R57, R57, 0x1, R2.reuse, P5 ;  /* 0x0000000139397824 */ /* 0x100fe200028e0602 */
        /* <DEDUP_REMOVED lines=35> */
[--C-:B------:R-:W-:Y:S02]  /*5d0b0*/  IMAD.X R12, R12, 0x1, R2.reuse, P3 ;  /* 0x000000010c0c7824 */ /* 0x100fe400018e0602 */
[----:B------:R-:W-:Y:S01]  /*5d0c0*/  STL [R1+0x217c], R21 ;  /* 0x00217c1501007387 */ /* 0x000fe20000100800 */
[-C--:B------:R-:W-:Y:S01]  /*5d0d0*/  IADD3 R60, P3, R60, R4.reuse, RZ ;  /* 0x000000043c3c7210 */ /* 0x080fe20007f7e0ff */
[----:B------:R-:W-:Y:S01]  /*5d0e0*/  STL [R1+0x21d0], R24 ;  /* 0x0021d01801007387 */ /* 0x000fe20000100800 */
[-C--:B------:R-:W-:Y:S01]  /*5d0f0*/  IADD3 R16, P2, R16, R4.reuse, RZ ;  /* 0x0000000410107210 */ /* 0x080fe20007f5e0ff */
[----:B------:R-:W-:Y:S02]  /*5d100*/  STL [R1+0x21a8], R20 ;  /* 0x0021a81401007387 */ /* 0x000fe40000100800 */
[----:B------:R-:W-:Y:S01]  /*5d110*/  STL [R1+0x21d8], R17 ;  /* 0x0021d81101007387 */ /* 0x000fe20000100800 */
[----:B------:R-:W-:Y:S01]  /*5d120*/  STL [R1+0x21a0], R13 ;  /* 0x0021a00d01007387 */ /* 0x000fe20000100800 */
[----:B------:R0:W-:Y:S02]  /*5d130*/  STL [R1+0x21e8], R60 ;  /* 0x0021e83c01007387 */ /* 0x0001e40000100800 */
[----:B------:R1:W-:Y:S02]  /*5d140*/  STL [R1+0x21e0], R16 ;  /* 0x0021e01001007387 */ /* 0x0003e40000100800 */
[----:B------:R-:W-:Y:S01]  /*5d150*/  IMAD.X R61, R61, 0x1, R2, P4 ;  /* 0x000000013d3d7824 */ /* 0x000fe200020e0602 */
[----:B0-----:R-:W3:Y:S01]  /*5d160*/  LDL.LU R60, [R1+0x21bc] ;  /* 0x0021bc00013c7983 */ /* 0x001ee20000300800 */
[----:B------:R0:W-:Y:S02]  /*5d170*/  STL [R1+0x219c], R12 ;  /* 0x00219c0c01007387 */ /* 0x0001e40000100800 */
[----:B------:R-:W3:Y:S02]  /*5d180*/  LDL.LU R7, [R1+0x21f8] ;  /* 0x0021f80001077983 */ /* 0x000ee40000300800 */
[----:B------:R-:W3:Y:S01]  /*5d190*/  LDL.LU R11, [R1+0x21c4] ;  /* 0x0021c400010b7983 */ /* 0x000ee20000300800 */
[----:B------:R-:W-:Y:S01]  /*5d1a0*/  STL [R1+0x21b4], R61 ;  /* 0x0021b43d01007387 */ /* 0x000fe20000100800 */
[----:B------:R-:W3:Y:S01]  /*5d1b0*/  LDL.LU R10, [R1+0x2200] ;  /* 0x00220000010a7983 */ /* 0x000ee20000300800 */
[----:B--2---:R-:W-:-:S05]  /*5d1c0*/  IADD3 R3, P4, R3, R4, RZ ;  /* 0x0000000403037210 */ /* 0x004fca0007f9e0ff */
        /* <DEDUP_REMOVED lines=25> */
[----:B--2---:R-:W2:Y:S02]  /*5d360*/  LDL.LU R3, [R1+0x222c] ;  /* 0x00222c0001037983 */ /* 0x004ea40000300800 */
[----:B------:R-:W2:Y:S02]  /*5d370*/  LDL.LU R61, [R1+0x2268] ;  /* 0x00226800013d7983 */ /* 0x000ea40000300800 */
[--C-:B---3--:R-:W-:Y:S01]  /*5d380*/  IMAD.X R60, R60, 0x1, R2.reuse, P5 ;  /* 0x000000013c3c7824 */ /* 0x108fe200028e0602 */
[----:B------:R-:W-:Y:S01]  /*5d390*/  IADD3 R7, P5, R7, R4, RZ ;  /* 0x0000000407077210 */ /* 0x000fe20007fbe0ff */
[----:B------:R-:W-:-:S03]  /*5d3a0*/  IMAD.X R11, R11, 0x1, R2, P6 ;  /* 0x000000010b0b7824 */ /* 0x000fc600030e0602 */
[----:B------:R0:W-:Y:S01]  /*5d3b0*/  STL [R1+0x21bc], R60 ;  /* 0x0021bc3c01007387 */ /* 0x0001e20000100800 */
[----:B------:R-:W-:-:S03]  /*5d3c0*/  IADD3 R10, P6, R10, R4, RZ ;  /* 0x000000040a0a7210 */ /* 0x000fc60007fde0ff */
[----:B0-----:R-:W3:Y:S01]  /*5d3d0*/  LDL.LU R60, [R1+0x2234] ;  /* 0x00223400013c7983 */ /* 0x001ee20000300800 */
[----:B------:R-:W-:Y:S02]  /*5d3e0*/  STL [R1+0x21f8], R7 ;  /* 0x0021f80701007387 */ /* 0x000fe40000100800 */
[----:B------:R-:W-:Y:S02]  /*5d3f0*/  STL [R1+0x21c4], R11 ;  /* 0x0021c40b01007387 */ /* 0x000fe40000100800 */
[----:B------:R-:W-:Y:S02]  /*5d400*/  STL [R1+0x2200], R10 ;  /* 0x0022000a01007387 */ /* 0x000fe40000100800 */
        /* <DEDUP_REMOVED lines=40> */
[--C-:B--2---:R-:W-:Y:S01]  /*5d690*/  IMAD.X R3, R3, 0x1, R2.reuse, P1 ;  /* 0x0000000103037824 */ /* 0x104fe200008e0602 */
        /* <DEDUP_REMOVED lines=8> */
[-C--:B------:R-:W-:Y:S02]  /*5d720*/  IADD3 R12, P6, R12, R4.reuse, RZ ;  /* 0x000000040c0c7210 */ /* 0x080fe40007fde0ff */
[----:B------:R-:W-:-:S03]  /*5d730*/  IADD3 R61, P1, R61, R4, RZ ;  /* 0x000000043d3d7210 */ /* 0x000fc60007f3e0ff */
[----:B------:R0:W-:Y:S01]  /*5d740*/  STL [R1+0x2260], R12 ;  /* 0x0022600c01007387 */ /* 0x0001e20000100800 */
[----:B------:R-:W4:Y:S02]  /*5d750*/  LDL.LU R7, [R1+0x223c] ;  /* 0x00223c0001077983 */ /* 0x000f240000300800 */
[----:B------:R-:W4:Y:S02]  /*5d760*/  LDL.LU R11, [R1+0x2278] ;  /* 0x00227800010b7983 */ /* 0x000f240000300800 */
[----:B------:R0:W-:Y:S01]  /*5d770*/  STL [R1+0x2268], R61 ;  /* 0x0022683d01007387 */ /* 0x0001e20000100800 */
[----:B------:R-:W4:Y:S01]  /*5d780*/  LDL.LU R10, [R1+0x2244] ;  /* 0x00224400010a7983 */ /* 0x000f220000300800 */
[----:B---3--:R-:W-:-:S05]  /*5d790*/  IMAD.X R60, R60, 0x1, R2, P2 ;  /* 0x000000013c3c7824 */ /* 0x008fca00010e0602 */
        /* <DEDUP_REMOVED lines=26> */
[----:B---3--:R-:W3:Y:S01]  /*5d940*/  LDL.LU R60, [R1+0x22ac] ;  /* 0x0022ac00013c7983 */ /* 0x008ee20000300800 */
[----:B--2---:R-:W-:-:S05]  /*5d950*/  IADD3 R3, P2, R3, R4, RZ ;  /* 0x0000000403037210 */ /* 0x004fca0007f5e0ff */
[----:B------:R0:W-:Y:S04]  /*5d960*/  STL [R1+0x2270], R3 ;  /* 0x0022700301007387 */ /* 0x0001e80000100800 */
[----:B0-----:R-:W2:Y:S01]  /*5d970*/  LDL.LU R3, [R1+0x22e8] ;  /* 0x0022e80001037983 */ /* 0x001ea20000300800 */
[--C-:B----4-:R-:W-:Y:S01]  /*5d980*/  IMAD.X R7, R7, 0x1, R2.reuse, P3 ;  /* 0x0000000107077824 */ /* 0x110fe200018e0602 */
[----:B------:R-:W-:Y:S01]  /*5d990*/  IADD3 R11, P3, R11, R4, RZ ;  /* 0x000000040b0b7210 */ /* 0x000fe20007f7e0ff */
[----:B------:R-:W-:-:S03]  /*5d9a0*/  IMAD.X R10, R10, 0x1, R2, P4 ;  /* 0x000000010a0a7824 */ /* 0x000fc600020e0602 */
[----:B------:R-:W-:Y:S01]  /*5d9b0*/  STL [R1+0x223c], R7 ;  /* 0x00223c0701007387 */ /* 0x000fe20000100800 */
[----:B------:R-:W-:Y:S02]  /*5d9c0*/  STL [R1+0x2278], R11 ;  /* 0x0022780b01007387 */ /* 0x000fe40000100800 */
        /* <DEDUP_REMOVED lines=20> */
[----:B------:R0:W-:Y:S01]  /*5db10*/  STL [R1+0x2264], R55 ;  /* 0x0022643701007387 */ /* 0x0001e20000100800 */
[-C--:B------:R-:W-:Y:S01]  /*5db20*/  IADD3 R29, P4, R29, R4.reuse, RZ ;  /* 0x000000041d1d7210 */ /* 0x080fe20007f9e0ff */
[----:B------:R-:W-:Y:S01]  /*5db30*/  STL [R1+0x22a0], R47 ;  /* 0x0022a02f01007387 */ /* 0x000fe20000100800 */
[--C-:B------:R-:W-:Y:S02]  /*5db40*/  IMAD.X R28, R28, 0x1, R2.reuse, P5 ;  /* 0x000000011c1c7824 */ /* 0x100fe400028e0602 */
[----:B------:R1:W-:Y:S01]  /*5db50*/  STL [R1+0x226c], R46 ;  /* 0x00226c2e01007387 */ /* 0x0003e20000100800 */
[-C--:B------:R-:W-:Y:S01]  /*5db60*/  IADD3 R53, P5, R53, R4.reuse, RZ ;  /* 0x0000000435357210 */ /* 0x080fe20007fbe0ff */
[----:B------:R-:W-:Y:S01]  /*5db70*/  STL [R1+0x22a8], R45 ;  /* 0x0022a82d01007387 */ /* 0x000fe20000100800 */
[--C-:B------:R-:W-:Y:S02]  /*5db80*/  IMAD.X R52, R52, 0x1, R2.reuse, P6 ;  /* 0x0000000134347824 */ /* 0x100fe400030e0602 */
[----:B------:R4:W-:Y:S01]  /*5db90*/  STL [R1+0x2274], R44 ;  /* 0x0022742c01007387 */ /* 0x0009e20000100800 */
[----:B------:R-:W-:Y:S01]  /*5dba0*/  IADD3 R25, P6, R25, R4, RZ ;  /* 0x0000000419197210 */ /* 0x000fe20007fde0ff */
[----:B------:R0:W-:Y:S01]  /*5dbb0*/  STL [R1+0x22b0], R29 ;  /* 0x0022b01d01007387 */ /* 0x0001e20000100800 */
[----:B------:R-:W-:-:S02]  /*5dbc0*/  IMAD.X R21, R21, 0x1, R2, P1 ;  /* 0x0000000115157824 */ /* 0x000fc400008e0602 */
[----:B------:R0:W-:Y:S01]  /*5dbd0*/  STL [R1+0x227c], R28 ;  /* 0x00227c1c01007387 */ /* 0x0001e20000100800 */
[-C--:B------:R-:W-:Y:S01]  /*5dbe0*/  IADD3 R24, P1, R24, R4.reuse, RZ ;  /* 0x0000000418187210 */ /* 0x080fe20007f3e0ff */
[----:B------:R0:W-:Y:S01]  /*5dbf0*/  STL [R1+0x22b8], R53 ;  /* 0x0022b83501007387 */ /* 0x0001e20000100800 */
[--C-:B------:R-:W-:Y:S02]  /*5dc00*/  IMAD.X R20, R20, 0x1, R2.reuse, P2 ;  /* 0x0000000114147824 */ /* 0x100fe400010e0602 */
[----:B------:R0:W-:Y:S01]  /*5dc10*/  STL [R1+0x2284], R52 ;  /* 0x0022843401007387 */ /* 0x0001e20000100800 */
[-C--:B------:R-:W-:Y:S01]  /*5dc20*/  IADD3 R17, P2, R17, R4.reuse, RZ ;  /* 0x0000000411117210 */ /* 0x080fe20007f5e0ff */
[----:B------:R-:W-:Y:S01]  /*5dc30*/  STL [R1+0x22c0], R25 ;  /* 0x0022c01901007387 */ /* 0x000fe20000100800 */
[--C-:B------:R-:W-:Y:S02]  /*5dc40*/  IMAD.X R13, R13, 0x1, R2.reuse, P3 ;  /* 0x000000010d0d7824 */ /* 0x100fe400018e0602 */
[----:B------:R1:W-:Y:S02]  /*5dc50*/  STL [R1+0x228c], R21 ;  /* 0x00228c1501007387 */ /* 0x0003e40000100800 */
[----:B------:R-:W-:Y:S01]  /*5dc60*/  STL [R1+0x22c8], R24 ;  /* 0x0022c81801007387 */ /* 0x000fe20000100800 */
[----:B------:R-:W-:Y:S01]  /*5dc70*/  IADD3 R16, P3, R16, R4, RZ ;  /* 0x0000000410107210 */ /* 0x000fe20007f7e0ff */
[----:B------:R1:W-:Y:S01]  /*5dc80*/  STL [R1+0x2294], R20 ;  /* 0x0022941401007387 */ /* 0x0003e20000100800 */
[----:B------:R-:W-:-:S02]  /*5dc90*/  IMAD.X R12, R12, 0x1, R2, P4 ;  /* 0x000000010c0c7824 */ /* 0x000fc400020e0602 */
[----:B------:R-:W-:Y:S01]  /*5dca0*/  STL [R1+0x22d0], R17 ;  /* 0x0022d01101007387 */ /* 0x000fe20000100800 */
[-C--:B------:R-:W-:Y:S01]  /*5dcb0*/  IADD3 R61, P4, R61, R4.reuse, RZ ;  /* 0x000000043d3d7210 */ /* 0x080fe20007f9e0ff */
[----:B------:R2:W-:Y:S01]  /*5dcc0*/  STL [R1+0x229c], R13 ;  /* 0x00229c0d01007387 */ /* 0x0005e20000100800 */
[----:B0-----:R-:W2:Y:S02]  /*5dcd0*/  LDL.LU R55, [R1+0x22b4] ;  /* 0x0022b40001377983 */ /* 0x001ea40000300800 */
[----:B------:R-:W-:Y:S02]  /*5dce0*/  STL [R1+0x22d8], R16 ;  /* 0x0022d81001007387 */ /* 0x000fe40000100800 */
[----:B---3--:R-:W-:Y:S01]  /*5dcf0*/  IMAD.X R60, R60, 0x1, R2, P5 ;  /* 0x000000013c3c7824 */ /* 0x008fe200028e0602 */
[----:B------:R0:W-:Y:S01]  /*5dd00*/  STL [R1+0x22a4], R12 ;  /* 0x0022a40c01007387 */ /* 0x0001e20000100800 */
[----:B------:R-:W-:Y:S02]  /*5dd10*/  STL [R1+0x22e0], R61 ;  /* 0x0022e03d01007387 */ /* 0x000fe40000100800 */
[----:B-1----:R-:W3:Y:S02]  /*5dd20*/  LDL.LU R46, [R1+0x22f0] ;  /* 0x0022f000012e7983 */ /* 0x002ee40000300800 */
[----:B------:R-:W3:Y:S01]  /*5dd30*/  LDL.LU R47, [R1+0x22bc] ;  /* 0x0022bc00012f7983 */ /* 0x000ee20000300800 */
[----:B------:R1:W-:Y:S01]  /*5dd40*/  STL [R1+0x22ac], R60 ;  /* 0x0022ac3c01007387 */ /* 0x0003e20000100800 */
[----:B----4-:R-:W3:Y:S01]  /*5dd50*/  LDL.LU R44, [R1+0x22f8] ;  /* 0x0022f800012c7983 */ /* 0x010ee20000300800 */
        /* <DEDUP_REMOVED lines=14> */
[----:B------:R-:W4:Y:S02]  /*5de40*/  LDL.LU R16, [R1+0x22f4] ;  /* 0x0022f40001107983 */ /* 0x000f240000300800 */
[----:B-1----:R-:W4:Y:S02]  /*5de50*/  LDL.LU R60, [R1+0x2330] ;  /* 0x00233000013c7983 */ /* 0x002f240000300800 */
[----:B------:R-:W4:Y:S01]  /*5de60*/  LDL.LU R61, [R1+0x22fc] ;  /* 0x0022fc00013d7983 */ /* 0x000f220000300800 */
[----:B--2---:R-:W2:Y:S01]  /*5de70*/  LDL.LU R3, [R1+0x2338] ;  /* 0x0023380001037983 */ /* 0x004ea20000300800 */
        /* <DEDUP_REMOVED lines=10> */
[--C-:B------:R-:W-:Y:S01]  /*5df20*/  IMAD.X R55, R55, 0x1, R2.reuse, P6 ;  /* 0x0000000137377824 */ /* 0x100fe200030e0602 */
[----:B---3--:R-:W-:Y:S01]  /*5df30*/  IADD3 R46, P6, R46, R4, RZ ;  /* 0x000000042e2e7210 */ /* 0x008fe20007fde0ff */
[----:B------:R-:W-:-:S03]  /*5df40*/  IMAD.X R47, R47, 0x1, R2, P1 ;  /* 0x000000012f2f7824 */ /* 0x000fc600008e0602 */
[----:B------:R0:W-:Y:S01]  /*5df50*/  STL [R1+0x22b4], R55 ;  /* 0x0022b43701007387 */ /* 0x0001e20000100800 */
[----:B------:R-:W-:-:S03]  /*5df60*/  IADD3 R44, P1, R44, R4, RZ ;  /* 0x000000042c2c7210 */ /* 0x000fc60007f3e0ff */
[----:B0-----:R-:W3:Y:S01]  /*5df70*/  LDL.LU R55, [R1+0x233c] ;  /* 0x00233c0001377983 */ /* 0x001ee20000300800 */
[----:B------:R0:W-:Y:S03]  /*5df80*/  STL [R1+0x22f0], R46 ;  /* 0x0022f02e01007387 */ /* 0x0001e60000100800 */
[----:B0-----:R0:W5:Y:S01]  /*5df90*/  LDL.LU R46, [R1+0x24b0] ;  /* 0x0024b000012e7983 */ /* 0x0011620000300800 */
[----:B------:R1:W-:Y:S03]  /*5dfa0*/  STL [R1+0x22bc], R47 ;  /* 0x0022bc2f01007387 */ /* 0x0003e60000100800 */
[----:B-1----:R0:W5:Y:S01]  /*5dfb0*/  LDL.LU R47, [R1+0x24ac] ;  /* 0x0024ac00012f7983 */ /* 0x0021620000300800 */
[----:B------:R1:W-:Y:S03]  /*5dfc0*/  STL [R1+0x22f8], R44 ;  /* 0x0022f82c01007387 */ /* 0x0003e60000100800 */
[----:B-1----:R0:W5:Y:S01]  /*5dfd0*/  LDL.LU R44, [R1+0x24a8] ;  /* 0x0024a800012c7983 */ /* 0x0021620000300800 */
[--C-:B----4-:R-:W-:Y:S01]  /*5dfe0*/  IMAD.X R45, R45, 0x1, R2.reuse, P2 ;  /* 0x000000012d2d7824 */ /* 0x110fe200010e0602 */
[-C--:B------:R-:W-:Y:S01]  /*5dff0*/  IADD3 R29, P2, R29, R4.reuse, RZ ;  /* 0x000000041d1d7210 */ /* 0x080fe20007f5e0ff */
[----:B------:R-:W-:Y:S01]  /*5e000*/  IMAD.X R28, R28, 0x1, R2, P3 ;  /* 0x000000011c1c7824 */ /* 0x000fe200018e0602 */
[----:B------:R-:W-:-:S02]  /*5e010*/  IADD3 R53, P3, R53, R4, RZ ;  /* 0x0000000435357210 */ /* 0x000fc40007f7e0ff */
[----:B------:R1:W-:Y:S01]  /*5e020*/  STL [R1+0x22c4], R45 ;  /* 0x0022c42d01007387 */ /* 0x0003e20000100800 */
[--C-:B------:R-:W-:Y:S01]  /*5e030*/  IMAD.X R52, R52, 0x1, R2.reuse, P4 ;  /* 0x0000000134347824 */ /* 0x100fe200020e0602 */
[-C--:B------:R-:W-:Y:S01]  /*5e040*/  IADD3 R21, P4, R21, R4.reuse, RZ ;  /* 0x0000000415157210 */ /* 0x080fe20007f9e0ff */
[--C-:B------:R-:W-:Y:S01]  /*5e050*/  IMAD.X R25, R25, 0x1, R2.reuse, P5 ;  /* 0x0000000119197824 */ /* 0x100fe200028e0602 */
[----:B-1----:R0:W5:Y:S01]  /*5e060*/  LDL.LU R45, [R1+0x24a4] ;  /* 0x0024a400012d7983 */ /* 0x0021620000300800 */
[----:B------:R1:W-:Y:S01]  /*5e070*/  STL [R1+0x2300], R29 ;  /* 0x0023001d01007387 */ /* 0x0003e20000100800 */
[-C--:B------:R-:W-:Y:S01]  /*5e080*/  IADD3 R20, P5, R20, R4.reuse, RZ ;  /* 0x0000000414147210 */ /* 0x080fe20007fbe0ff */
[----:B------:R-:W-:Y:S01]  /*5e090*/  IMAD.X R24, R24, 0x1, R2, P6 ;  /* 0x0000000118187824 */ /* 0x000fe200030e0602 */
[----:B-1----:R0:W5:Y:S01]  /*5e0a0*/  LDL.LU R29, [R1+0x24a0] ;  /* 0x0024a000011d7983 */ /* 0x0021620000300800 */
[----:B------:R1:W-:Y:S01]  /*5e0b0*/  STL [R1+0x22cc], R28 ;  /* 0x0022cc1c01007387 */ /* 0x0003e20000100800 */
[----:B------:R-:W-:-:S02]  /*5e0c0*/  IADD3 R13, P6, R13, R4, RZ ;  /* 0x000000040d0d7210 */ /* 0x000fc40007fde0ff */
[----:B-1----:R0:W5:Y:S01]  /*5e0d0*/  LDL.LU R28, [R1+0x249c] ;  /* 0x00249c00011c7983 */ /* 0x0021620000300800 */
[----:B------:R1:W-:Y:S02]  /*5e0e0*/  STL [R1+0x2308], R53 ;  /* 0x0023083501007387 */ /* 0x0003e40000100800 */
[--C-:B------:R-:W-:Y:S01]  /*5e0f0*/  IMAD.X R17, R17, 0x1, R2.reuse, P1 ;  /* 0x0000000111117824 */ /* 0x100fe200008e0602 */
[----:B-1----:R0:W5:Y:S01]  /*5e100*/  LDL.LU R53, [R1+0x2498] ;  /* 0x0024980001357983 */ /* 0x0021620000300800 */
[----:B------:R1:W-:Y:S01]  /*5e110*/  STL [R1+0x22d4], R52 ;  /* 0x0022d43401007387 */ /* 0x0003e20000100800 */
[-C--:B------:R-:W-:Y:S02]  /*5e120*/  IADD3 R12, P1, R12, R4.reuse, RZ ;  /* 0x000000040c0c7210 */ /* 0x080fe40007f3e0ff */
[----:B-1----:R0:W5:Y:S01]  /*5e130*/  LDL.LU R52, [R1+0x2494] ;  /* 0x0024940001347983 */ /* 0x0021620000300800 */
[----:B------:R1:W-:Y:S02]  /*5e140*/  STL [R1+0x2310], R21 ;  /* 0x0023101501007387 */ /* 0x0003e40000100800 */
        /* <DEDUP_REMOVED lines=9> */
[-C--:B--2---:R-:W-:Y:S02]  /*5e1e0*/  IADD3 R3, P3, R3, R4.reuse, RZ ;  /* 0x0000000403037210 */ /* 0x084fe40007f7e0ff */
[----:B-1----:R0:W5:Y:S01]  /*5e1f0*/  LDL.LU R24, [R1+0x2484] ;  /* 0x0024840001187983 */ /* 0x0021620000300800 */
[----:B------:R1:W-:Y:S03]  /*5e200*/  STL [R1+0x2320], R13 ;  /* 0x0023200d01007387 */ /* 0x0003e60000100800 */
        /* <DEDUP_REMOVED lines=12> */
[----:B-1----:R-:W2:Y:S01]  /*5e2d0*/  LDL.LU R3, [R1+0x2468] ;  /* 0x0024680001037983 */ /* 0x002ea20000300800 */
[--C-:B------:R-:W-:Y:S01]  /*5e2e0*/  IMAD.X R7, R7, 0x1, R2.reuse, P4 ;  /* 0x0000000107077824 */ /* 0x100fe200020e0602 */
        /* <DEDUP_REMOVED lines=9> */
[----:B------:R-:W-:Y:S02]  /*5e380*/  STL [R1+0x2348], R50 ;  /* 0x0023483201007387 */ /* 0x000fe40000100800 */
[----:B------:R-:W-:Y:S02]  /*5e390*/  STL [R1+0x2314], R51 ;  /* 0x0023143301007387 */ /* 0x000fe40000100800 */
[----:B------:R-:W-:Y:S01]  /*5e3a0*/  STL [R1+0x2350], R56 ;  /* 0x0023503801007387 */ /* 0x000fe20000100800 */
[----:B------:R-:W-:Y:S01]  /*5e3b0*/  STL [R1+0x231c], R57 ;  /* 0x00231c3901007387 */ /* 0x000fe20000100800 */
[----:B------:R-:W-:Y:S01]  /*5e3c0*/  IADD3 R58, P1, R58, R4, RZ ;  /* 0x000000043a3a7210 */ /* 0x000fe20007f3e0ff */
[----:B------:R-:W-:-:S02]  /*5e3d0*/  IMAD.X R59, R59, 0x1, R2, P2 ;  /* 0x000000013b3b7824 */ /* 0x000fc400010e0602 */
[--C-:B---3--:R-:W-:Y:S02]  /*5e3e0*/  IMAD.X R55, R55, 0x1, R2.reuse, P5 ;  /* 0x0000000137377824 */ /* 0x108fe400028e0602 */
[--C-:B------:R-:W-:Y:S02]  /*5e3f0*/  IMAD.X R54, R54, 0x1, R2.reuse, P4 ;  /* 0x0000000136367824 */ /* 0x100fe400020e0602 */
[----:B--2---:R-:W-:-:S05]  /*5e400*/  IMAD.X R3, R3, 0x1, R2, P3 ;  /* 0x0000000103037824 */ /* 0x004fca00018e0602 */
[----:B------:R1:W-:Y:S01]  /*5e410*/  STL [R1+0x232c], R3 ;  /* 0x00232c0301007387 */ /* 0x0003e20000100800 */
[----:B------:R0:W-:Y:S02]  /*5e420*/  STL [R1+0x2354], R58 ;  /* 0x0023543a01007387 */ /* 0x0001e40000100800 */
[----:B------:R0:W-:Y:S01]  /*5e430*/  STL [R1+0x2324], R59 ;  /* 0x0023243b01007387 */ /* 0x0001e20000100800 */
[----:B-1----:R-:W1:Y:S01]  /*5e440*/  S2R R3, SR_TID.X ;  /* 0x0000000000037919 */ /* 0x002e620000002100 */
[----:B------:R0:W-:Y:S02]  /*5e450*/  STL [R1+0x233c], R55 ;  /* 0x00233c3701007387 */ /* 0x0001e40000100800 */
[----:B------:R0:W-:Y:S01]  /*5e460*/  STL [R1+0x2334], R54 ;  /* 0x0023343601007387 */ /* 0x0001e20000100800 */
[----:B-1----:R-:W-:-:S05]  /*5e470*/  LOP3.LUT R3, R3, 0x1f, RZ, 0xc0, !PT ;  /* 0x0000001f03037812 */ /* 0x002fca00078ec0ff */
[----:B------:R-:W-:Y:S02]  /*5e480*/  IMAD.SHL.U32 R3, R3, 0x2, RZ ;  /* 0x0000000203037824 */ /* 0x000fe400078e00ff */
[----:B0-----:R-:W2:Y:S04]  /*5e490*/  LDL.LU R54, [R1+0x2344] ;  /* 0x0023440001367983 */ /* 0x001ea80000300800 */
[----:B------:R-:W3:Y:S01]  /*5e4a0*/  LDL.LU R55, [R1+0x234c] ;  /* 0x00234c0001377983 */ /* 0x000ee20000300800 */
[----:B------:R-:W-:Y:S02]  /*5e4b0*/  IMAD.MOV.U32 R10, RZ, RZ, R5 ;  /* 0x000000ffff0a7224 */ /* 0x000fe400078e0005 */
[----:B------:R-:W-:Y:S02]  /*5e4c0*/  IMAD.MOV.U32 R4, RZ, RZ, R6 ;  /* 0x000000ffff047224 */ /* 0x000fe400078e0006 */
[----:B------:R-:W-:Y:S02]  /*5e4d0*/  IMAD.MOV.U32 R5, RZ, RZ, R9 ;  /* 0x000000ffff057224 */ /* 0x000fe400078e0009 */
[----:B------:R-:W-:-:S02]  /*5e4e0*/  IMAD.MOV.U32 R11, RZ, RZ, R8 ;  /* 0x000000ffff0b7224 */ /* 0x000fc400078e0008 */
[--C-:B--2---:R-:W-:Y:S02]  /*5e4f0*/  IMAD.X R54, R54, 0x1, R2.reuse, P6 ;  /* 0x0000000136367824 */ /* 0x104fe400030e0602 */
[----:B---3--:R-:W-:-:S03]  /*5e500*/  IMAD.X R55, R55, 0x1, R2, P1 ;  /* 0x0000000137377824 */ /* 0x008fc600008e0602 */
[----:B------:R0:W-:Y:S04]  /*5e510*/  STL [R1+0x2344], R54 ;  /* 0x0023443601007387 */ /* 0x0001e80000100800 */
[----:B------:R0:W-:Y:S04]  /*5e520*/  STL.64 [R1+0x540], R4 ;  /* 0x0005400401007387 */ /* 0x0001e80000100a00 */
[----:B------:R0:W-:Y:S04]  /*5e530*/  STL [R1+0x234c], R55 ;  /* 0x00234c3701007387 */ /* 0x0001e80000100800 */
[----:B------:R0:W-:Y:S01]  /*5e540*/  STL.64 [R1+0x548], R10 ;  /* 0x0005480a01007387 */ /* 0x0001e20000100a00 */
[----:B------:R-:W-:Y:S01]  /*5e550*/  @!P0 CALL.REL.NOINC `(.L_x_1) ;  /* 0x0000001000008944 */ /* 0x000fe20003c00000 */
[----:B------:R-:W-:Y:S05]  /*5e560*/  BRA `(.L_x_2) ;  /* 0xfffb5b1000007947 */ /* 0x000fea000383ffff */
.L_x_1:
[----:B0-----:R-:W-:Y:S02]  /*5e570*/  IMAD.MOV.U32 R4, RZ, RZ, R31 ;  /* 0x000000ffff047224 */ /* 0x001fe400078e001f */
[----:B------:R-:W-:-:S02]  /*5e580*/  IMAD.MOV.U32 R10, RZ, RZ, R30 ;  /* 0x000000ffff0a7224 */ /* 0x000fc400078e001e */
[----:B------:R-:W-:Y:S02]  /*5e590*/  IMAD.MOV.U32 R31, RZ, RZ, R14 ;  /* 0x000000ffff1f7224 */ /* 0x000fe400078e000e */
[----:B------:R-:W-:Y:S01]  /*5e5a0*/  IMAD.MOV.U32 R30, RZ, RZ, R15 ;  /* 0x000000ffff1e7224 */ /* 0x000fe200078e000f */
[----:B------:R-:W2:Y:S01]  /*5e5b0*/  LDL.LU R14, [R1+0x42c] ;  /* 0x00042c00010e7983 */ /* 0x000ea20000300800 */
[----:B------:R-:W-:Y:S02]  /*5e5c0*/  IMAD.MOV.U32 R59, RZ, RZ, R18 ;  /* 0x000000ffff3b7224 */ /* 0x000fe400078e0012 */
[----:B------:R-:W-:Y:S01]  /*5e5d0*/  IMAD.MOV.U32 R58, RZ, RZ, R19 ;  /* 0x000000ffff3a7224 */ /* 0x000fe200078e0013 */
[----:B------:R-:W2:Y:S01]  /*5e5e0*/  LDL.LU R15, [R1+0x428] ;  /* 0x00042800010f7983 */ /* 0x000ea20000300800 */
[----:B------:R-:W-:Y:S02]  /*5e5f0*/  IMAD.MOV.U32 R57, RZ, RZ, R22 ;  /* 0x000000ffff397224 */ /* 0x000fe400078e0016 */
[----:B------:R-:W-:Y:S01]  /*5e600*/  IMAD.MOV.U32 R56, RZ, RZ, R23 ;  /* 0x000000ffff387224 */ /* 0x000fe200078e0017 */
[----:B------:R-:W3:Y:S01]  /*5e610*/  LDL.LU R18, [R1+0x43c] ;  /* 0x00043c0001127983 */ /* 0x000ee20000300800 */
[----:B------:R-:W-:-:S02]  /*5e620*/  IMAD.MOV.U32 R51, RZ, RZ, R32 ;  /* 0x000000ffff337224 */ /* 0x000fc400078e0020 */
[----:B------:R-:W-:Y:S01]  /*5e630*/  IMAD.MOV.U32 R7, RZ, RZ, R49 ;  /* 0x000000ffff077224 */ /* 0x000fe200078e0031 */
[----:B------:R-:W3:Y:S01]  /*5e640*/  LDL.LU R19, [R1+0x438] ;  /* 0x0004380001137983 */ /* 0x000ee20000300800 */
[----:B------:R-:W-:Y:S02]  /*5e650*/  IMAD.MOV.U32 R50, RZ, RZ, R33 ;  /* 0x000000ffff327224 */ /* 0x000fe400078e0021 */
[----:B------:R-:W-:Y:S01]  /*5e660*/  IMAD.MOV.U32 R11, RZ, RZ, R48 ;  /* 0x000000ffff0b7224 */ /* 0x000fe200078e0030 */
[----:B------:R-:W4:Y:S01]  /*5e670*/  LDL.LU R22, [R1+0x40c] ;  /* 0x00040c0001167983 */ /* 0x000f220000300800 */
[----:B------:R-:W-:Y:S02]  /*5e680*/  IMAD.MOV.U32 R49, RZ, RZ, R34 ;  /* 0x000000ffff317224 */ /* 0x000fe400078e0022 */
[----:B------:R-:W-:Y:S01]  /*5e690*/  IMAD.MOV.U32 R48, RZ, RZ, R35 ;  /* 0x000000ffff307224 */ /* 0x000fe200078e0023 */
[----:B------:R-:W4:Y:S04]  /*5e6a0*/  LDL.LU R23, [R1+0x408] ;  /* 0x0004080001177983 */ /* 0x000f280000300800 */
[----:B------:R-:W4:Y:S04]  /*5e6b0*/  LDL.LU R54, [R1+0x41c] ;  /* 0x00041c0001367983 */ /* 0x000f280000300800 */
[----:B------:R-:W4:Y:S04]  /*5e6c0*/  LDL.LU R55, [R1+0x418] ;  /* 0x0004180001377983 */ /* 0x000f280000300800 */
[----:B------:R-:W4:Y:S04]  /*5e6d0*/  LDL.LU R32, [R1+0x424] ;  /* 0x0004240001207983 */ /* 0x000f280000300800 */
[----:B------:R-:W4:Y:S04]  /*5e6e0*/  LDL.LU R33, [R1+0x420] ;  /* 0x0004200001217983 */ /* 0x000f280000300800 */
[----:B------:R-:W4:Y:S04]  /*5e6f0*/  LDL.LU R34, [R1+0x434] ;  /* 0x0004340001227983 */ /* 0x000f280000300800 */
[----:B------:R-:W4:Y:S01]  /*5e700*/  LDL.LU R35, [R1+0x430] ;  /* 0x0004300001237983 */ /* 0x000f220000300800 */
[----:B------:R-:W-:-:S02]  /*5e710*/  F2FP.BF16.PACK_AB R2, R7, R11 ;  /* 0x0000000b0702723e */ /* 0x000fc400000010ff */
[----:B------:R-:W-:Y:S01]  /*5e720*/  F2FP.BF16.PACK_AB R0, R4, R10 ;  /* 0x0000000a0400723e */ /* 0x000fe200000010ff */
[----:B-----5:R-:W-:Y:S01]  /*5e730*/  STL [R1+0x246c], R60 ;  /* 0x00246c3c01007387 */ /* 0x020fe20000100800 */
[----:B------:R-:W-:-:S03]  /*5e740*/  F2FP.BF16.PACK_AB R3, R48, R49 ;  /* 0x000000313003723e */ /* 0x000fc600000010ff */
[----:B------:R-:W-:Y:S04]  /*5e750*/  STL [R1+0x2468], R61 ;  /* 0x0024683d01007387 */ /* 0x000fe80000100800 */
[----:B------:R0:W-:Y:S04]  /*5e760*/  STL [R1+0xec], R2 ;  /* 0x0000ec0201007387 */ /* 0x0001e80000100800 */
[----:B------:R1:W-:Y:S01]  /*5e770*/  STL [R1+0xe8], R0 ;  /* 0x0000e80001007387 */ /* 0x0003e20000100800 */
[----:B0-----:R-:W-:-:S03]  /*5e780*/  F2FP.BF16.PACK_AB R2, R50, R51 ;  /* 0x000000333202723e */ /* 0x001fc600000010ff */
[----:B------:R0:W-:Y:S01]  /*5e790*/  STL [R1+0xe4], R3 ;  /* 0x0000e40301007387 */ /* 0x0001e20000100800 */
[----:B-1----:R-:W-:-:S03]  /*5e7a0*/  F2FP.BF16.PACK_AB R0, R27, R26 ;  /* 0x0000001a1b00723e */ /* 0x002fc600000010ff */
[----:B------:R1:W-:Y:S01]  /*5e7b0*/  STL [R1+0xe0], R2 ;  /* 0x0000e00201007387 */ /* 0x0003e20000100800 */
[----:B0-----:R-:W-:-:S03]  /*5e7c0*/  F2FP.BF16.PACK_AB R3, R56, R57 ;  /* 0x000000393803723e */ /* 0x001fc600000010ff */
[----:B------:R0:W-:Y:S01]  /*5e7d0*/  STL [R1+0xfc], R0 ;  /* 0x0000fc0001007387 */ /* 0x0001e20000100800 */
[----:B-1----:R-:W-:-:S03]  /*5e7e0*/  F2FP.BF16.PACK_AB R2, R58, R59 ;  /* 0x0000003b3a02723e */ /* 0x002fc600000010ff */
[----:B------:R2:W-:Y:S01]  /*5e7f0*/  STL [R1+0xf8], R3 ;  /* 0x0000f80301007387 */ /* 0x0005e20000100800 */
[----:B0-----:R-:W-:-:S03]  /*5e800*/  F2FP.BF16.PACK_AB R0, R30, R31 ;  /* 0x0000001f1e00723e */ /* 0x001fc600000010ff */
[----:B------:R3:W-:Y:S04]  /*5e810*/  STL [R1+0xf4], R2 ;  /* 0x0000f40201007387 */ /* 0x0007e80000100800 */
[----:B------:R4:W-:Y:S01]  /*5e820*/  STL [R1+0xf0], R0 ;  /* 0x0000f00001007387 */ /* 0x0009e20000100800 */
[----:B--2---:R-:W-:-:S05]  /*5e830*/  F2FP.BF16.PACK_AB R3, R14, R15 ;  /* 0x0000000f0e03723e */ /* 0x004fca00000010ff */
[----:B------:R0:W-:Y:S01]  /*5e840*/  STL [R1+0x10c], R3 ;  /* 0x00010c0301007387 */ /* 0x0001e20000100800 */
[----:B---3--:R-:W-:-:S05]  /*5e850*/  F2FP.BF16.PACK_AB R2, R18, R19 ;  /* 0x000000131202723e */ /* 0x008fca00000010ff */
[----:B------:R1:W-:Y:S01]  /*5e860*/  STL [R1+0x108], R2 ;  /* 0x0001080201007387 */ /* 0x0003e20000100800 */
[----:B----4-:R-:W-:-:S05]  /*5e870*/  F2FP.BF16.PACK_AB R0, R22, R23 ;  /* 0x000000171600723e */ /* 0x010fca00000010ff */
[----:B------:R2:W-:Y:S01]  /*5e880*/  STL [R1+0x104], R0 ;  /* 0x0001040001007387 */ /* 0x0005e20000100800 */
[----:B0-----:R-:W-:-:S05]  /*5e890*/  F2FP.BF16.PACK_AB R3, R54, R55 ;  /* 0x000000373603723e */ /* 0x001fca00000010ff */
[----:B------:R-:W-:Y:S01]  /*5e8a0*/  STL [R1+0x100], R3 ;  /* 0x0001000301007387 */ /* 0x000fe20000100800 */
[----:B-1----:R-:W-:-:S03]  /*5e8b0*/  F2FP.BF16.PACK_AB R2, R32, R33 ;  /* 0x000000212002723e */ /* 0x002fc600000010ff */
[----:B------:R-:W3:Y:S04]  /*5e8c0*/  LDL.LU R4, [R1+0x2cc] ;  /* 0x0002cc0001047983 */ /* 0x000ee80000300800 */
[----:B------:R0:W-:Y:S01]  /*5e8d0*/  STL [R1+0x11c], R2 ;  /* 0x00011c0201007387 */ /* 0x0001e20000100800 */
[----:B--2---:R-:W-:-:S03]  /*5e8e0*/  F2FP.BF16.PACK_AB R0, R34, R35 ;  /* 0x000000232200723e */ /* 0x004fc600000010ff */
[----:B------:R-:W3:Y:S04]  /*5e8f0*/  LDL.LU R59, [R1+0x2c8] ;  /* 0x0002c800013b7983 */ /* 0x000ee80000300800 */
[----:B------:R1:W-:Y:S04]  /*5e900*/  STL [R1+0x118], R0 ;  /* 0x0001180001007387 */ /* 0x0003e80000100800 */
[----:B------:R-:W2:Y:S04]  /*5e910*/  LDL.LU R10, [R1+0x2dc] ;  /* 0x0002dc00010a7983 */ /* 0x000ea80000300800 */
[----:B------:R-:W2:Y:S04]  /*5e920*/  LDL.LU R58, [R1+0x2d8] ;  /* 0x0002d800013a7983 */ /* 0x000ea80000300800 */
[----:B------:R-:W4:Y:S01]  /*5e930*/  LDL.LU R48, [R1+0x36c] ;  /* 0x00036c0001307983 */ /* 0x000f220000300800 */
[----:B0-----:R-:W-:-:S03]  /*5e940*/  F2FP.BF16.PACK_AB R2, R47, R46 ;  /* 0x0000002e2f02723e */ /* 0x001fc600000010ff */
[----:B------:R-:W4:Y:S04]  /*5e950*/  LDL.LU R57, [R1+0x368] ;  /* 0x0003680001397983 */ /* 0x000f280000300800 */
[----:B------:R-:W4:Y:S04]  /*5e960*/  LDL.LU R49, [R1+0x37c] ;  /* 0x00037c0001317983 */ /* 0x000f280000300800 */
[----:B------:R-:W4:Y:S01]  /*5e970*/  LDL.LU R56, [R1+0x378] ;  /* 0x0003780001387983 */ /* 0x000f220000300800 */
[----:B-1----:R-:W-:-:S03]  /*5e980*/  F2FP.BF16.PACK_AB R0, R45, R44 ;  /* 0x0000002c2d00723e */ /* 0x002fc600000010ff */
[----:B------:R-:W4:Y:S04]  /*5e990*/  LDL.LU R50, [R1+0x2c4] ;  /* 0x0002c40001327983 */ /* 0x000f280000300800 */
[----:B------:R-:W4:Y:S04]  /*5e9a0*/  LDL.LU R55, [R1+0x2c0] ;  /* 0x0002c00001377983 */ /* 0x000f280000300800 */
[----:B------:R-:W4:Y:S04]  /*5e9b0*/  LDL.LU R51, [R1+0x2d4] ;  /* 0x0002d40001337983 */ /* 0x000f280000300800 */
[----:B------:R-:W4:Y:S04]  /*5e9c0*/  LDL.LU R54, [R1+0x2d0] ;  /* 0x0002d00001367983 */ /* 0x000f280000300800 */
[----:B------:R-:W4:Y:S04]  /*5e9d0*/  LDL.LU R26, [R1+0x364] ;  /* 0x00036400011a7983 */ /* 0x000f280000300800 */
[----:B------:R-:W-:Y:S04]  /*5e9e0*/  STL [R1+0x114], R2 ;  /* 0x0001140201007387 */ /* 0x000fe80000100800 */
[----:B------:R-:W4:Y:S04]  /*5e9f0*/  LDL.LU R27, [R1+0x374] ;  /* 0x00037400011b7983 */ /* 0x000f280000300800 */
[----:B------:R-:W4:Y:S04]  /*5ea00*/  LDL.LU R30, [R1+0x44c] ;  /* 0x00044c00011e7983 */ /* 0x000f280000300800 */
[----:B------:R-:W-:Y:S04]  /*5ea10*/  STL [R1+0x110], R0 ;  /* 0x0001100001007387 */ /* 0x000fe80000100800 */
        /* <DEDUP_REMOVED lines=15> */
[----:B---3--:R-:W-:-:S05]  /*5eb10*/  F2FP.BF16.PACK_AB R59, R4, R59 ;  /* 0x0000003b043b723e */ /* 0x008fca00000010ff */
[----:B------:R-:W-:Y:S01]  /*5eb20*/  STL [R1+0x2470], R59 ;  /* 0x0024703b01007387 */ /* 0x000fe20000100800 */
[----:B--2---:R-:W-:Y:S02]  /*5eb30*/  F2FP.BF16.PACK_AB R58, R10, R58 ;  /* 0x0000003a0a3a723e */ /* 0x004fe400000010ff */
[----:B----4-:R-:W-:-:S03]  /*5eb40*/  F2FP.BF16.PACK_AB R57, R48, R57 ;  /* 0x000000393039723e */ /* 0x010fc600000010ff */
[----:B------:R-:W-:Y:S01]  /*5eb50*/  STL [R1+0x2474], R58 ;  /* 0x0024743a01007387 */ /* 0x000fe20000100800 */
[----:B------:R-:W-:-:S03]  /*5eb60*/  F2FP.BF16.PACK_AB R56, R49, R56 ;  /* 0x000000383138723e */ /* 0x000fc600000010ff */
[----:B------:R-:W-:Y:S01]  /*5eb70*/  STL [R1+0x2478], R57 ;  /* 0x0024783901007387 */ /* 0x000fe20000100800 */
[----:B------:R-:W-:-:S03]  /*5eb80*/  F2FP.BF16.PACK_AB R55, R50, R55 ;  /* 0x000000373237723e */ /* 0x000fc600000010ff */
[----:B------:R-:W-:Y:S01]  /*5eb90*/  STL [R1+0x247c], R56 ;  /* 0x00247c3801007387 */ /* 0x000fe20000100800 */
[----:B------:R-:W-:-:S03]  /*5eba0*/  F2FP.BF16.PACK_AB R54, R51, R54 ;  /* 0x000000363336723e */ /* 0x000fc600000010ff */
[----:B------:R-:W-:Y:S01]  /*5ebb0*/  STL [R1+0x2480], R55 ;  /* 0x0024803701007387 */ /* 0x000fe20000100800 */
[----:B------:R-:W-:-:S03]  /*5ebc0*/  F2FP.BF16.PACK_AB R53, R26, R53 ;  /* 0x000000351a35723e */ /* 0x000fc600000010ff */
[----:B------:R-:W-:Y:S04]  /*5ebd0*/  STL [R1+0x2484], R54 ;  /* 0x0024843601007387 */ /* 0x000fe80000100800 */
[----:B------:R-:W-:Y:S01]  /*5ebe0*/  STL [R1+0x2488], R53 ;  /* 0x0024883501007387 */ /* 0x000fe20000100800 */
[----:B------:R-:W-:-:S03]  /*5ebf0*/  F2FP.BF16.PACK_AB R52, R27, R52 ;  /* 0x000000341b34723e */ /* 0x000fc600000010ff */
[----:B------:R-:W2:Y:S04]  /*5ec00*/  LDL.LU R8, [R1+0x49c] ;  /* 0x00049c0001087983 */ /* 0x000ea80000300800 */
[----:B------:R-:W3:Y:S01]  /*5ec10*/  LDL.LU R7, [R1+0x4bc] ;  /* 0x0004bc0001077983 */ /* 0x000ee20000300800 */
[----:B------:R-:W-:-:S03]  /*5ec20*/  F2FP.BF16.PACK_AB R51, R30, R31 ;  /* 0x0000001f1e33723e */ /* 0x000fc600000010ff */
[----:B------:R0:W-:Y:S01]  /*5ec30*/  STL [R1+0x248c], R52 ;  /* 0x00248c3401007387 */ /* 0x0001e20000100800 */
        /* <DEDUP_REMOVED lines=8> */
[----:B------:R-:W4:Y:S04]  /*5ecc0*/  LDL.LU R11, [R1+0x4cc] ;  /* 0x0004cc00010b7983 */ /* 0x000f280000300800 */
[----:B------:R-:W4:Y:S01]  /*5ecd0*/  LDL.LU R4, [R1+0x4ec] ;  /* 0x0004ec0001047983 */ /* 0x000f220000300800 */
[----:B------:R-:W-:-:S03]  /*5ece0*/  F2FP.BF16.PACK_AB R46, R33, R46 ;  /* 0x0000002e212e723e */ /* 0x000fc600000010ff */
[----:B------:R-:W-:Y:S04]  /*5ecf0*/  STL [R1+0x24a0], R47 ;  /* 0x0024a02f01007387 */ /* 0x000fe80000100800 */
[----:B------:R-:W4:Y:S04]  /*5ed00*/  LDL.LU R10, [R1+0x494] ;  /* 0x00049400010a7983 */ /* 0x000f280000300800 */
[----:B------:R-:W4:Y:S04]  /*5ed10*/  LDL.LU R26, [R1+0x4b4] ;  /* 0x0004b400011a7983 */ /* 0x000f280000300800 */
[----:B------:R-:W-:Y:S04]  /*5ed20*/  STL [R1+0x24a4], R46 ;  /* 0x0024a42e01007387 */ /* 0x000fe80000100800 */
[----:B------:R-:W4:Y:S04]  /*5ed30*/  LDL.LU R27, [R1+0x4c4] ;  /* 0x0004c400011b7983 */ /* 0x000f280000300800 */
[----:B------:R-:W4:Y:S01]  /*5ed40*/  LDL.LU R23, [R1+0x4e4] ;  /* 0x0004e40001177983 */ /* 0x000f220000300800 */
[----:B------:R-:W-:-:S02]  /*5ed50*/  F2FP.BF16.PACK_AB R45, R34, R45 ;  /* 0x0000002d222d723e */ /* 0x000fc400000010ff */
[----:B------:R-:W-:-:S03]  /*5ed60*/  F2FP.BF16.PACK_AB R44, R35, R44 ;  /* 0x0000002c232c723e */ /* 0x000fc600000010ff */
        /* <DEDUP_REMOVED lines=15> */
[----:B------:R-:W-:Y:S01]  /*5ee60*/  STL [R1+0x24ac], R44 ;  /* 0x0024ac2c01007387 */ /* 0x000fe20000100800 */
[----:B--2---:R-:W-:-:S02]  /*5ee70*/  F2FP.BF16.PACK_AB R43, R8, R43 ;  /* 0x0000002b082b723e */ /* 0x004fc400000010ff */
[----:B---3--:R-:W-:-:S03]  /*5ee80*/  F2FP.BF16.PACK_AB R42, R7, R42 ;  /* 0x0000002a072a723e */ /* 0x008fc600000010ff */
[----:B------:R-:W-:Y:S04]  /*5ee90*/  STL [R1+0x24b0], R43 ;  /* 0x0024b02b01007387 */ /* 0x000fe80000100800 */
[----:B------:R-:W-:Y:S01]  /*5eea0*/  STL [R1+0x24b4], R42 ;  /* 0x0024b42a01007387 */ /* 0x000fe20000100800 */
[----:B----4-:R-:W-:Y:S02]  /*5eeb0*/  F2FP.BF16.PACK_AB R41, R11, R41 ;  /* 0x000000290b29723e */ /* 0x010fe400000010ff */
        /* <DEDUP_REMOVED lines=8> */
[----:B------:R-:W-:Y:S04]  /*5ef40*/  STL [R1+0x24c8], R37 ;  /* 0x0024c82501007387 */ /* 0x000fe80000100800 */
[----:B------:R-:W2:Y:S04]  /*5ef50*/  LDL.LU R8, [R1+0x4fc] ;  /* 0x0004fc0001087983 */ /* 0x000ea80000300800 */
[----:B------:R-:W2:Y:S04]  /*5ef60*/  LDL.LU R27, [R1+0x4f8] ;  /* 0x0004f800011b7983 */ /* 0x000ea80000300800 */
[----:B------:R-:W3:Y:S04]  /*5ef70*/  LDL.LU R7, [R1+0x51c] ;  /* 0x00051c0001077983 */ /* 0x000ee80000300800 */
[----:B------:R-:W3:Y:S04]  /*5ef80*/  LDL.LU R26, [R1+0x518] ;  /* 0x00051800011a7983 */ /* 0x000ee80000300800 */
[----:B------:R-:W4:Y:S04]  /*5ef90*/  LDL.LU R11, [R1+0x52c] ;  /* 0x00052c00010b7983 */ /* 0x000f280000300800 */
[----:B------:R-:W4:Y:S01]  /*5efa0*/  LDL.LU R4, [R1+0x57c] ;  /* 0x00057c0001047983 */ /* 0x000f220000300800 */
[----:B------:R-:W-:-:S03]  /*5efb0*/  F2FP.BF16.PACK_AB R36, R23, R36 ;  /* 0x000000241724723e */ /* 0x000fc600000010ff */
[----:B------:R-:W4:Y:S04]  /*5efc0*/  LDL.LU R10, [R1+0x4f4] ;  /* 0x0004f400010a7983 */ /* 0x000f280000300800 */
[----:B------:R-:W4:Y:S01]  /*5efd0*/  LDL.LU R23, [R1+0x4f0] ;  /* 0x0004f00001177983 */ /* 0x000f220000300800 */
[----:B------:R-:W-:Y:S02]  /*5efe0*/  F2FP.BF16.PACK_AB R35, R6, R35 ;  /* 0x000000230623723e */ /* 0x000fe400000010ff */
[----:B------:R-:W-:Y:S02]  /*5eff0*/  F2FP.BF16.PACK_AB R34, R9, R34 ;  /* 0x000000220922723e */ /* 0x000fe400000010ff */
[----:B------:R-:W-:Y:S01]  /*5f000*/  F2FP.BF16.PACK_AB R33, R5, R33 ;  /* 0x000000210521723e */ /* 0x000fe200000010ff */
[----:B------:R-:W-:Y:S01]  /*5f010*/  STL [R1+0x24cc], R36 ;  /* 0x0024cc2401007387 */ /* 0x000fe20000100800 */
[----:B------:R-:W-:-:S03]  /*5f020*/  F2FP.BF16.PACK_AB R32, R30, R32 ;  /* 0x000000201e20723e */ /* 0x000fc600000010ff */
[----:B------:R-:W-:Y:S01]  /*5f030*/  STL [R1+0x24d0], R35 ;  /* 0x0024d02301007387 */ /* 0x000fe20000100800 */
[----:B------:R-:W-:-:S03]  /*5f040*/  F2FP.BF16.PACK_AB R31, R31, R14 ;  /* 0x0000000e1f1f723e */ /* 0x000fc600000010ff */
[----:B------:R-:W-:Y:S04]  /*5f050*/  STL [R1+0x24d4], R34 ;  /* 0x0024d42201007387 */ /* 0x000fe80000100800 */
[----:B------:R-:W-:Y:S01]  /*5f060*/  STL [R1+0x24d8], R33 ;  /* 0x0024d82101007387 */ /* 0x000fe20000100800 */
[----:B------:R-:W-:-:S03]  /*5f070*/  F2FP.BF16.PACK_AB R30, R15, R18 ;  /* 0x000000120f1e723e */ /* 0x000fc600000010ff */
[----:B------:R-:W-:Y:S01]  /*5f080*/  STL [R1+0x24dc], R32 ;  /* 0x0024dc2001007387 */ /* 0x000fe20000100800 */
[----:B------:R-:W-:-:S03]  /*5f090*/  F2FP.BF16.PACK_AB R29, R19, R29 ;  /* 0x0000001d131d723e */ /* 0x000fc600000010ff */
[----:B------:R-:W-:Y:S04]  /*5f0a0*/  STL [R1+0x24e0], R31 ;  /* 0x0024e01f01007387 */ /* 0x000fe80000100800 */
[----:B------:R-:W-:Y:S01]  /*5f0b0*/  STL [R1+0x24e4], R30 ;  /* 0x0024e41e01007387 */ /* 0x000fe20000100800 */
[----:B------:R-:W-:-:S03]  /*5f0c0*/  F2FP.BF16.PACK_AB R28, R22, R28 ;  /* 0x0000001c161c723e */ /* 0x000fc600000010ff */
[----:B------:R-:W-:Y:S04]  /*5f0d0*/  STL [R1+0x24e8], R29 ;  /* 0x0024e81d01007387 */ /* 0x000fe80000100800 */
[----:B0-----:R-:W4:Y:S04]  /*5f0e0*/  LDL.LU R52, [R1+0x514] ;  /* 0x0005140001347983 */ /* 0x001f280000300800 */
        /* <DEDUP_REMOVED lines=16> */
[----:B------:R-:W-:Y:S01]  /*5f1f0*/  STL [R1+0x24f0], R27 ;  /* 0x0024f01b01007387 */ /* 0x000fe20000100800 */
[----:B----4-:R-:W-:-:S03]  /*5f200*/  F2FP.BF16.PACK_AB R25, R11, R25 ;  /* 0x000000190b19723e */ /* 0x010fc600000010ff */
[----:B------:R-:W-:Y:S01]  /*5f210*/  STL [R1+0x24f4], R26 ;  /* 0x0024f41a01007387 */ /* 0x000fe20000100800 */
[----:B------:R-:W-:-:S03]  /*5f220*/  F2FP.BF16.PACK_AB R24, R4, R24 ;  /* 0x000000180418723e */ /* 0x000fc600000010ff */
[----:B------:R-:W-:Y:S04]  /*5f230*/  STL [R1+0x24f8], R25 ;  /* 0x0024f81901007387 */ /* 0x000fe80000100800 */
[----:B------:R-:W-:Y:S04]  /*5f240*/  STL [R1+0x24fc], R24 ;  /* 0x0024fc1801007387 */ /* 0x000fe80000100800 */
[----:B------:R-:W2:Y:S01]  /*5f250*/  LDL.LU R60, [R1+0x584] ;  /* 0x00058400013c7983 */ /* 0x000ea20000300800 */
[----:B------:R-:W-:-:S03]  /*5f260*/  F2FP.BF16.PACK_AB R23, R10, R23 ;  /* 0x000000170a17723e */ /* 0x000fc600000010ff */
        /* <DEDUP_REMOVED lines=12> */
[----:B------:R-:W-:Y:S02]  /*5f330*/  F2FP.BF16.PACK_AB R21, R53, R21 ;  /* 0x000000153515723e */ /* 0x000fe400000010ff */
[----:B------:R-:W-:Y:S01]  /*5f340*/  F2FP.BF16.PACK_AB R20, R54, R20 ;  /* 0x000000143614723e */ /* 0x000fe200000010ff */
[----:B------:R-:W-:Y:S04]  /*5f350*/  STL [R1+0x2500], R23 ;  /* 0x0025001701007387 */ /* 0x000fe80000100800 */
[----:B------:R-:W-:Y:S01]  /*5f360*/  STL [R1+0x2504], R22 ;  /* 0x0025041601007387 */ /* 0x000fe20000100800 */
[----:B------:R-:W-:-:S03]  /*5f370*/  F2FP.BF16.PACK_AB R19, R55, R19 ;  /* 0x000000133713723e */ /* 0x000fc600000010ff */
[----:B------:R-:W-:Y:S04]  /*5f380*/  STL [R1+0x2508], R21 ;  /* 0x0025081501007387 */ /* 0x000fe80000100800 */
        /* <DEDUP_REMOVED lines=11> */
[----:B------:R0:W-:Y:S01]  /*5f440*/  STL [R1+0x2524], R14 ;  /* 0x0025240e01007387 */ /* 0x0001e20000100800 */
[----:B--2---:R-:W-:Y:S02]  /*5f450*/  F2FP.BF16.PACK_AB R13, R60, R13 ;  /* 0x0000000d3c0d723e */ /* 0x004fe400000010ff */
[----:B---3--:R-:W-:-:S03]  /*5f460*/  F2FP.BF16.PACK_AB R12, R3, R12 ;  /* 0x0000000c030c723e */ /* 0x008fc600000010ff */
[----:B------:R-:W-:Y:S01]  /*5f470*/  STL [R1+0x2528], R13 ;  /* 0x0025280d01007387 */ /* 0x000fe20000100800 */
[----:B----4-:R-:W-:-:S03]  /*5f480*/  F2FP.BF16.PACK_AB R11, R0, R11 ;  /* 0x0000000b000b723e */ /* 0x010fc600000010ff */
        /* <DEDUP_REMOVED lines=8> */
[----:B0-----:R-:W2:Y:S01]  /*5f510*/  LDL.LU R14, [R1+0x564] ;  /* 0x00056400010e7983 */ /* 0x001ea20000300800 */
[----:B------:R-:W-:-:S03]  /*5f520*/  F2FP.BF16.PACK_AB R7, R7, R4 ;  /* 0x000000040707723e */ /* 0x000fc600000010ff */
[----:B------:R-:W2:Y:S04]  /*5f530*/  LDL.LU R6, [R1+0x560] ;  /* 0x0005600001067983 */ /* 0x000ea80000300800 */
[----:B------:R-:W3:Y:S04]  /*5f540*/  LDL.LU R15, [R1+0x5a4] ;  /* 0x0005a400010f7983 */ /* 0x000ee80000300800 */
        /* <DEDUP_REMOVED lines=56> */
[----:B------:R-:W-:Y:S04]  /*5f8d0*/  STL [R1+0x2548], R5 ;  /* 0x0025480501007387 */ /* 0x000fe80000100800 */
[----:B------:R0:W-:Y:S02]  /*5f8e0*/  STL [R1+0x254c], R4 ;  /* 0x00254c0401007387 */ /* 0x0001e40000100800 */
[----:B0-----:R-:W-:Y:S02]  /*5f8f0*/  F2FP.BF16.PACK_AB R4, R17, R18 ;  /* 0x000000121104723e */ /* 0x001fe400000010ff */
[----:B------:R-:W-:-:S03]  /*5f900*/  F2FP.BF16.PACK_AB R6, R19, R20 ;  /* 0x000000141306723e */ /* 0x000fc600000010ff */
[----:B------:R0:W-:Y:S01]  /*5f910*/  STL [R1+0xc], R4 ;  /* 0x00000c0401007387 */ /* 0x0001e20000100800 */
[----:B------:R-:W-:-:S03]  /*5f920*/  F2FP.BF16.PACK_AB R5, R21, R22 ;  /* 0x000000161505723e */ /* 0x000fc600000010ff */
[----:B------:R1:W-:Y:S01]  /*5f930*/  STL [R1+0x8], R6 ;  /* 0x0000080601007387 */ /* 0x0003e20000100800 */
[----:B0-----:R-:W-:-:S03]  /*5f940*/  F2FP.BF16.PACK_AB R4, R23, R24 ;  /* 0x000000181704723e */ /* 0x001fc600000010ff */
[----:B------:R0:W-:Y:S04]  /*5f950*/  STL [R1+0x4], R5 ;  /* 0x0000040501007387 */ /* 0x0001e80000100800 */
[----:B------:R2:W-:Y:S01]  /*5f960*/  STL [R1], R4 ;  /* 0x0000000401007387 */ /* 0x0005e20000100800 */
[----:B-1----:R-:W-:Y:S02]  /*5f970*/  F2FP.BF16.PACK_AB R6, R25, R26 ;  /* 0x0000001a1906723e */ /* 0x002fe400000010ff */
[----:B0-----:R-:W-:-:S03]  /*5f980*/  F2FP.BF16.PACK_AB R5, R27, R28 ;  /* 0x0000001c1b05723e */ /* 0x001fc600000010ff */
[----:B------:R0:W-:Y:S01]  /*5f990*/  STL [R1+0x1c], R6 ;  /* 0x00001c0601007387 */ /* 0x0001e20000100800 */
[----:B--2---:R-:W-:-:S03]  /*5f9a0*/  F2FP.BF16.PACK_AB R4, R29, R30 ;  /* 0x0000001e1d04723e */ /* 0x004fc600000010ff */
[----:B------:R1:W-:Y:S04]  /*5f9b0*/  STL [R1+0x18], R5 ;  /* 0x0000180501007387 */ /* 0x0003e80000100800 */
[----:B------:R2:W-:Y:S01]  /*5f9c0*/  STL [R1+0x14], R4 ;  /* 0x0000140401007387 */ /* 0x0005e20000100800 */
[----:B0-----:R-:W-:Y:S02]  /*5f9d0*/  F2FP.BF16.PACK_AB R6, R31, R32 ;  /* 0x000000201f06723e */ /* 0x001fe400000010ff */
[----:B-1----:R-:W-:-:S03]  /*5f9e0*/  F2FP.BF16.PACK_AB R5, R33, R34 ;  /* 0x000000222105723e */ /* 0x002fc600000010ff */
        /* <DEDUP_REMOVED lines=24> */
[----:B------:R-:W-:Y:S01]  /*5fb70*/  STL [R1+0x40], R6 ;  /* 0x0000400601007387 */ /* 0x000fe20000100800 */
[----:B--2---:R-:W-:-:S03]  /*5fb80*/  F2FP.BF16.PACK_AB R4, R59, R61 ;  /* 0x0000003d3b04723e */ /* 0x004fc600000010ff */
[----:B------:R-:W-:Y:S04]  /*5fb90*/  STL [R1+0x5c], R5 ;  /* 0x00005c0501007387 */ /* 0x000fe80000100800 */
[----:B------:R0:W-:Y:S01]  /*5fba0*/  STL [R1+0x58], R4 ;  /* 0x0000580401007387 */ /* 0x0001e20000100800 */
[----:B------:R-:W-:-:S03]  /*5fbb0*/  F2FP.BF16.PACK_AB R3, R60, R3 ;  /* 0x000000033c03723e */ /* 0x000fc600000010ff */
[----:B0-----:R-:W2:Y:S04]  /*5fbc0*/  LDL.LU R4, [R1+0x6d8] ;  /* 0x0006d80001047983 */ /* 0x001ea80000300800 */
[----:B------:R-:W-:Y:S04]  /*5fbd0*/  STL [R1+0x54], R3 ;  /* 0x0000540301007387 */ /* 0x000fe80000100800 */
[----:B------:R-:W3:Y:S01]  /*5fbe0*/  LDL.LU R5, [R1+0x6ec] ;  /* 0x0006ec0001057983 */ /* 0x000ee20000300800 */
[----:B------:R-:W-:-:S05]  /*5fbf0*/  F2FP.BF16.PACK_AB R0, R0, R2 ;  /* 0x000000020000723e */ /* 0x000fca00000010ff */
[----:B------:R-:W-:Y:S04]  /*5fc00*/  STL [R1+0x50], R0 ;  /* 0x0000500001007387 */ /* 0x000fe80000100800 */
[----:B---3--:R0:W-:Y:S04]  /*5fc10*/  STL [R1+0x2550], R5 ;  /* 0x0025500501007387 */ /* 0x0081e80000100800 */
[----:B0-----:R-:W2:Y:S04]  /*5fc20*/  LDL.LU R5, [R1+0x6dc] ;  /* 0x0006dc0001057983 */ /* 0x001ea80000300800 */
[----:B------:R-:W3:Y:S04]  /*5fc30*/  LDL.LU R6, [R1+0x6e8] ;  /* 0x0006e80001067983 */ /* 0x000ee80000300800 */
[----:B------:R-:W4:Y:S04]  /*5fc40*/  LDL.LU R7, [R1+0x6fc] ;  /* 0x0006fc0001077983 */ /* 0x000f280000300800 */
[----:B------:R-:W4:Y:S04]  /*5fc50*/  LDL.LU R8, [R1+0x6f8] ;  /* 0x0006f80001087983 */ /* 0x000f280000300800 */
[----:B------:R-:W3:Y:S04]  /*5fc60*/  LDL.LU R9, [R1+0x71c] ;  /* 0x00071c0001097983 */ /* 0x000ee80000300800 */
        /* <DEDUP_REMOVED lines=54> */
[----:B------:R-:W3:Y:S01]  /*5ffd0*/  LDL.LU R2, [R1+0x720] ;  /* 0x0007200001027983 */ /* 0x000ee20000300800 */
[----:B--2---:R-:W-:-:S03]  /*5ffe0*/  F2FP.BF16.PACK_AB R4, R5, R4 ;  /* 0x000000040504723e */ /* 0x004fc600000010ff */
[----:B------:R-:W2:Y:S04]  /*5fff0*/  LDL.LU R5, [R1+0x2550] ;  /* 0x0025500001057983 */ /* 0x000ea80000300800 */
[----:B------:R0:W-:Y:S01]  /*60000*/  STL [R1+0x6c], R4 ;  /* 0x00006c0401007387 */ /* 0x0001e20000100800 */
[----:B----4-:R-:W-:-:S03]  /*60010*/  F2FP.BF16.PACK_AB R8, R7, R8 ;  /* 0x000000080708723e */ /* 0x010fc600000010ff */
[----:B0-----:R0:W5:Y:S01]  /*60020*/  LDL.LU R4, [R1+0x254c] ;  /* 0x00254c0001047983 */ /* 0x0011620000300800 */
[----:B---3--:R-:W-:Y:S02]  /*60030*/  F2FP.BF16.PACK_AB R10, R9, R10 ;  /* 0x0000000a090a723e */ /* 0x008fe400000010ff */
[----:B------:R-:W-:Y:S02]  /*60040*/  F2FP.BF16.PACK_AB R12, R11, R12 ;  /* 0x0000000c0b0c723e */ /* 0x000fe400000010ff */
[----:B------:R-:W-:Y:S02]  /*60050*/  F2FP.BF16.PACK_AB R14, R13, R14 ;  /* 0x0000000e0d0e723e */ /* 0x000fe400000010ff */
[----:B------:R-:W-:Y:S02]  /*60060*/  F2FP.BF16.PACK_AB R16, R15, R16 ;  /* 0x000000100f10723e */ /* 0x000fe400000010ff */
[----:B------:R-:W-:Y:S02]  /*60070*/  F2FP.BF16.PACK_AB R18, R17, R18 ;  /* 0x000000121112723e */ /* 0x000fe400000010ff */
[----:B------:R-:W-:-:S02]  /*60080*/  F2FP.BF16.PACK_AB R20, R19, R20 ;  /* 0x000000141314723e */ /* 0x000fc400000010ff */
[----:B------:R-:W-:Y:S02]  /*60090*/  F2FP.BF16.PACK_AB R22, R21, R22 ;  /* 0x000000161516723e */ /* 0x000fe400000010ff */
        /* <DEDUP_REMOVED lines=19> */
[----:B--2---:R-:W-:Y:S02]  /*601d0*/  F2FP.BF16.PACK_AB R6, R5, R6 ;  /* 0x000000060506723e */ /* 0x004fe400000010ff */
[----:B------:R0:W5:Y:S04]  /*601e0*/  LDL.LU R5, [R1+0x2548] ;  /* 0x0025480001057983 */ /* 0x0001680000300800 */
[----:B------:R1:W-:Y:S04]  /*601f0*/  STL [R1+0x68], R6 ;  /* 0x0000680601007387 */ /* 0x0003e80000100800 */
[----:B-1----:R0:W5:Y:S04]  /*60200*/  LDL.LU R6, [R1+0x2544] ;  /* 0x0025440001067983 */ /* 0x0021680000300800 */
        /* <DEDUP_REMOVED lines=70> */
[----:B------:R1:W-:Y:S01]  /*60670*/  STL [R1+0xc8], R54 ;  /* 0x0000c83601007387 */ /* 0x0003e20000100800 */
[----:B------:R-:W-:-:S03]  /*60680*/  F2FP.BF16.PACK_AB R3, R61, R3 ;  /* 0x000000033d03723e */ /* 0x000fc600000010ff */
        /* <DEDUP_REMOVED lines=9> */
[----:B-1----:R-:W2:Y:S04]  /*60720*/  LDL.LU R60, [R1+0x246c] ;  /* 0x00246c00013c7983 */ /* 0x002ea80000300800 */
[----:B------:R-:W2:Y:S01]  /*60730*/  LDL.LU R61, [R1+0x2468] ;  /* 0x00246800013d7983 */ /* 0x000ea20000300800 */
[----:B------:R-:W-:-:S03]  /*60740*/  F2FP.BF16.PACK_AB R2, R0, R2 ;  /* 0x000000020002723e */ /* 0x000fc600000010ff */
[----:B------:R0:W-:Y:S01]  /*60750*/  STL [R1+0xd8], R3 ;  /* 0x0000d80301007387 */ /* 0x0001e20000100800 */
[----:B--2---:R-:W-:-:S05]  /*60760*/  F2FP.BF16.PACK_AB R0, R61, R60 ;  /* 0x0000003c3d00723e */ /* 0x004fca00000010ff */
[----:B------:R0:W-:Y:S04]  /*60770*/  STL [R1+0xd0], R0 ;  /* 0x0000d00001007387 */ /* 0x0001e80000100800 */
[----:B------:R0:W-:Y:S02]  /*60780*/  STL [R1+0xd4], R2 ;  /* 0x0000d40201007387 */ /* 0x0001e40000100800 */
.L_x_0:
[----:B-----5:R-:W-:Y:S04]  /*60790*/  STL.64 [R1+0x2558], R18 ;  /* 0x0025581201007387 */ /* 0x020fe80000100a00 */
[----:B------:R1:W-:Y:S04]  /*607a0*/  STL.64 [R1+0x2550], R16 ;  /* 0x0025501001007387 */ /* 0x0003e80000100a00 */
[----:B-1----:R-:W2:Y:S04]  /*607b0*/  LDL.LU R16, [R1+0xa0] ;  /* 0x0000a00001107983 */ /* 0x002ea80000300800 */
[----:B------:R-:W2:Y:S04]  /*607c0*/  LDL.LU R17, [R1+0xa4] ;  /* 0x0000a40001117983 */ /* 0x000ea80000300800 */
[----:B------:R-:W2:Y:S04]  /*607d0*/  LDL.LU R18, [R1+0xa8] ;  /* 0x0000a80001127983 */ /* 0x000ea80000300800 */
[----:B------:R-:W2:Y:S04]  /*607e0*/  LDL.LU R19, [R1+0xac] ;  /* 0x0000ac0001137983 */ /* 0x000ea80000300800 */
[----:B------:R-:W-:Y:S04]  /*607f0*/  STL.64 [R1+0x2548], R22 ;  /* 0x0025481601007387 */ /* 0x000fe80000100a00 */
[----:B------:R1:W-:Y:S04]  /*60800*/  STL.64 [R1+0x2540], R20 ;  /* 0x0025401401007387 */ /* 0x0003e80000100a00 */
[----:B-1----:R-:W3:Y:S04]  /*60810*/  LDL.LU R20, [R1+0xb0] ;  /* 0x0000b00001147983 */ /* 0x002ee80000300800 */
[----:B------:R-:W3:Y:S04]  /*60820*/  LDL.LU R21, [R1+0xb4] ;  /* 0x0000b40001157983 */ /* 0x000ee80000300800 */
[----:B------:R-:W3:Y:S04]  /*60830*/  LDL.LU R22, [R1+0xb8] ;  /* 0x0000b80001167983 */ /* 0x000ee80000300800 */
[----:B------:R-:W3:Y:S04]  /*60840*/  LDL.LU R23, [R1+0xbc] ;  /* 0x0000bc0001177983 */ /* 0x000ee80000300800 */
[----:B------:R-:W-:Y:S04]  /*60850*/  STL.64 [R1+0x2538], R26 ;  /* 0x0025381a01007387 */ /* 0x000fe80000100a00 */
[----:B------:R1:W-:Y:S04]  /*60860*/  STL.64 [R1+0x2530], R24 ;  /* 0x0025301801007387 */ /* 0x0003e80000100a00 */
[----:B-1----:R-:W4:Y:S04]  /*60870*/  LDL.LU R24, [R1+0xc0] ;  /* 0x0000c00001187983 */ /* 0x002f280000300800 */
[----:B------:R-:W4:Y:S04]  /*60880*/  LDL.LU R25, [R1+0xc4] ;  /* 0x0000c40001197983 */ /* 0x000f280000300800 */
[----:B------:R-:W4:Y:S04]  /*60890*/  LDL.LU R26, [R1+0xc8] ;  /* 0x0000c800011a7983 */ /* 0x000f280000300800 */
[----:B------:R-:W4:Y:S04]  /*608a0*/  LDL.LU R27, [R1+0xcc] ;  /* 0x0000cc00011b7983 */ /* 0x000f280000300800 */
[----:B------:R-:W-:Y:S04]  /*608b0*/  STL.64 [R1+0x2528], R30 ;  /* 0x0025281e01007387 */ /* 0x000fe80000100a00 */
[----:B------:R1:W-:Y:S04]  /*608c0*/  STL.64 [R1+0x2520], R28 ;  /* 0x0025201c01007387 */ /* 0x0003e80000100a00 */
[----:B-1----:R-:W4:Y:S04]  /*608d0*/  LDL.LU R28, [R1+0xd0] ;  /* 0x0000d000011c7983 */ /* 0x002f280000300800 */
[----:B------:R-:W4:Y:S04]  /*608e0*/  LDL.LU R29, [R1+0xd4] ;  /* 0x0000d400011d7983 */ /* 0x000f280000300800 */
[----:B------:R-:W4:Y:S04]  /*608f0*/  LDL.LU R30, [R1+0xd8] ;  /* 0x0000d800011e7983 */ /* 0x000f280000300800 */
[----:B------:R-:W4:Y:S04]  /*60900*/  LDL.LU R31, [R1+0xdc] ;  /* 0x0000dc00011f7983 */ /* 0x000f280000300800 */
[----:B------:R1:W-:Y:S04]  /*60910*/  STL.64 [R1+0x2518], R34 ;  /* 0x0025182201007387 */ /* 0x0003e80000100a00 */
[----:B-1----:R-:W4:Y:S04]  /*60920*/  LDL.LU R34, [R1+0x2370] ;  /* 0x0023700001227983 */ /* 0x002f280000300800 */
[----:B------:R-:W4:Y:S04]  /*60930*/  LDL.LU R35, [R1+0x236c] ;  /* 0x00236c0001237983 */ /* 0x000f280000300800 */
[----:B------:R-:W1:Y:S04]  /*60940*/  S2R R61, SR_TID.X ;  /* 0x00000000003d7919 */ /* 0x000e680000002100 */
[----:B------:R-:W-:Y:S04]  /*60950*/  STL.64 [R1+0x2510], R32 ;  /* 0x0025102001007387 */ /* 0x000fe80000100a00 */
[----:B------:R-:W-:Y:S04]  /*60960*/  STL.64 [R1+0x2508], R38 ;  /* 0x0025082601007387 */ /* 0x000fe80000100a00 */
[----:B------:R-:W-:Y:S04]  /*60970*/  STL.64 [R1+0x2500], R36 ;  /* 0x0025002401007387 */ /* 0x000fe80000100a00 */
[----:B------:R-:W-:Y:S04]  /*60980*/  STL.64 [R1+0x24f8], R42 ;  /* 0x0024f82a01007387 */ /* 0x000fe80000100a00 */
[----:B------:R-:W-:Y:S01]  /*60990*/  STL.64 [R1+0x24f0], R40 ;  /* 0x0024f02801007387 */ /* 0x000fe20000100a00 */
[----:B01----:R-:W-:-:S03]  /*609a0*/  IMAD.SHL.U32 R0, R61, 0x40, RZ ;  /* 0x000000403d007824 */ /* 0x003fc600078e00ff */
[----:B------:R-:W-:Y:S01]  /*609b0*/  STL.64 [R1+0x24e8], R46 ;  /* 0x0024e82e01007387 */ /* 0x000fe20000100a00 */
[C---:B------:R-:W-:Y:S02]  /*609c0*/  IMAD.SHL.U32 R2, R61.reuse, 0x20, RZ ;  /* 0x000000203d027824 */ /* 0x040fe400078e00ff */
[C---:B------:R-:W-:Y:S01]  /*609d0*/  IMAD.SHL.U32 R3, R61.reuse, 0x4, RZ ;  /* 0x000000043d037824 */ /* 0x040fe200078e00ff */
[----:B------:R0:W-:Y:S01]  /*609e0*/  STL.64 [R1+0x24e0], R44 ;  /* 0x0024e02c01007387 */ /* 0x0001e20000100a00 */
[----:B------:R-:W-:Y:S01]  /*609f0*/  LOP3.LUT R0, R0, 0x600, RZ, 0xc0, !PT ;  /* 0x0000060000007812 */ /* 0x000fe200078ec0ff */
[C---:B------:R-:W-:Y:S01]  /*60a00*/  IMAD.SHL.U32 R60, R61.reuse, 0x100, RZ ;  /* 0x000001003d3c7824 */ /* 0x040fe200078e00ff */
[----:B------:R-:W-:Y:S01]  /*60a10*/  LOP3.LUT R61, R61, 0x1f, RZ, 0xc0, !PT ;  /* 0x0000001f3d3d7812 */ /* 0x000fe200078ec0ff */
[----:B------:R-:W-:Y:S01]  /*60a20*/  STL.64 [R1+0x24d8], R50 ;  /* 0x0024d83201007387 */ /* 0x000fe20000100a00 */
[----:B------:R-:W-:Y:S02]  /*60a30*/  LOP3.LUT R0, R0, 0x60, R2, 0xf8, !PT ;  /* 0x0000006000007812 */ /* 0x000fe400078ef802 */
[----:B------:R-:W-:Y:S01]  /*60a40*/  LOP3.LUT R60, R60, 0x600, RZ, 0xc0, !PT ;  /* 0x000006003c3c7812 */ /* 0x000fe200078ec0ff */
[----:B------:R-:W-:Y:S01]  /*60a50*/  STL.64 [R1+0x24d0], R48 ;  /* 0x0024d03001007387 */ /* 0x000fe20000100a00 */
[----:B------:R-:W-:-:S03]  /*60a60*/  LOP3.LUT R0, R0, 0x70, R3, 0x78, !PT ;  /* 0x0000007000007812 */ /* 0x000fc600078e7803 */
[----:B------:R-:W-:Y:S01]  /*60a70*/  BAR.SYNC.DEFER_BLOCKING 0x0 ;  /* 0x0000000000007b1d */ /* 0x000fe20000010000 */
[----:B------:R-:W-:-:S05]  /*60a80*/  IMAD R60, R61, 0x10, R60 ;  /* 0x000000103d3c7824 */ /* 0x000fca00078e023c */
[----:B------:R-:W-:Y:S04]  /*60a90*/  STL.64 [R1+0x24c8], R54 ;  /* 0x0024c83601007387 */ /* 0x000fe80000100a00 */
[----:B------:R-:W-:Y:S04]  /*60aa0*/  STL.64 [R1+0x24c0], R52 ;  /* 0x0024c03401007387 */ /* 0x000fe80000100a00 */
[----:B------:R-:W-:Y:S04]  /*60ab0*/  STL.64 [R1+0x24b8], R58 ;  /* 0x0024b83a01007387 */ /* 0x000fe80000100a00 */
[----:B------:R-:W-:Y:S04]  /*60ac0*/  STL.64 [R1+0x24b0], R56 ;  /* 0x0024b03801007387 */ /* 0x000fe80000100a00 */
[----:B0-----:R-:W4:Y:S04]  /*60ad0*/  LDL.LU R44, [R1+0x30] ;  /* 0x00003000012c7983 */ /* 0x001f280000300800 */
[----:B------:R-:W4:Y:S04]  /*60ae0*/  LDL.LU R45, [R1+0x34] ;  /* 0x00003400012d7983 */ /* 0x000f280000300800 */
[----:B------:R-:W4:Y:S04]  /*60af0*/  LDL.LU R46, [R1+0x38] ;  /* 0x00003800012e7983 */ /* 0x000f280000300800 */
[----:B------:R-:W4:Y:S04]  /*60b00*/  LDL.LU R47, [R1+0x3c] ;  /* 0x00003c00012f7983 */ /* 0x000f280000300800 */
[----:B------:R-:W4:Y:S04]  /*60b10*/  LDL.LU R32, [R1+0x60] ;  /* 0x0000600001207983 */ /* 0x000f280000300800 */
[----:B------:R-:W4:Y:S04]  /*60b20*/  LDL.LU R33, [R1+0x64] ;  /* 0x0000640001217983 */ /* 0x000f280000300800 */
[----:B--2---:R-:W-:Y:S04]  /*60b30*/  STS.128 [R0+0x180], R16 ;  /* 0x0001801000007388 */ /* 0x004fe80000000c00 */
[----:B---3--:R-:W-:Y:S04]  /*60b40*/  STS.128 [R0+0x100], R20 ;  /* 0x0001001400007388 */ /* 0x008fe80000000c00 */
[----:B----4-:R-:W-:Y:S04]  /*60b50*/  STS.128 [R0+0x80], R24 ;  /* 0x0000801800007388 */ /* 0x010fe80000000c00 */
[----:B------:R0:W-:Y:S01]  /*60b60*/  STS.128 [R0], R28 ;  /* 0x0000001c00007388 */ /* 0x0001e20000000c00 */
[----:B------:R-:W-:-:S06]  /*60b70*/  NOP ;  /* 0x0000000000007918 */ /* 0x000fcc0000000000 */
[----:B------:R-:W1:Y:S01]  /*60b80*/  LDS.128 R16, [R60] ;  /* 0x000000003c107984 */ /* 0x000e620000000c00 */
[----:B------:R-:W-:-:S03]  /*60b90*/  ISETP.GE.AND P3, PT, R34, c[0x0][0x17c], PT ;  /* 0x00005f0022007a0c */ /* 0x000fc60003f66270 */
[----:B------:R-:W2:Y:S01]  /*60ba0*/  LDL.LU R34, [R1+0x68] ;  /* 0x0000680001227983 */ /* 0x000ea20000300800 */
[----:B------:R-:W-:-:S03]  /*60bb0*/  ISETP.GE.AND P2, PT, R35, c[0x0][0x17c], PT ;  /* 0x00005f0023007a0c */ /* 0x000fc60003f46270 */
[----:B------:R-:W2:Y:S04]  /*60bc0*/  LDL.LU R35, [R1+0x6c] ;  /* 0x00006c0001237983 */ /* 0x000ea80000300800 */
[----:B0-----:R-:W3:Y:S04]  /*60bd0*/  LDL.LU R28, [R1+0x70] ;  /* 0x00007000011c7983 */ /* 0x001ee80000300800 */
[----:B------:R-:W3:Y:S04]  /*60be0*/  LDL.LU R29, [R1+0x74] ;  /* 0x00007400011d7983 */ /* 0x000ee80000300800 */
        /* <DEDUP_REMOVED lines=24> */
[----:B------:R-:W-:-:S03]  /*60d70*/  LOP3.LUT R61, R60, 0x20, RZ, 0x3c, !PT ;  /* 0x000000203c3d7812 */ /* 0x000fc600078e3cff */
[----:B------:R-:W4:Y:S04]  /*60d80*/  LDL.LU R54, [R1+0x18] ;  /* 0x0000180001367983 */ /* 0x000f280000300800 */
[----:B------:R-:W4:Y:S04]  /*60d90*/  LDL.LU R55, [R1+0x1c] ;  /* 0x00001c0001377983 */ /* 0x000f280000300800 */
[----:B------:R-:W4:Y:S04]  /*60da0*/  LDL.LU R56, [R1] ;  /* 0x0000000001387983 */ /* 0x000f280000300800 */
[----:B------:R-:W4:Y:S04]  /*60db0*/  LDL.LU R57, [R1+0x4] ;  /* 0x0000040001397983 */ /* 0x000f280000300800 */
[----:B------:R-:W4:Y:S04]  /*60dc0*/  LDL.LU R58, [R1+0x8] ;  /* 0x00000800013a7983 */ /* 0x000f280000300800 */
[----:B------:R-:W4:Y:S04]  /*60dd0*/  LDL.LU R59, [R1+0xc] ;  /* 0x00000c00013b7983 */ /* 0x000f280000300800 */
[----:B-1----:R-:W-:Y:S04]  /*60de0*/  STL.64 [R1+0xa0], R16 ;  /* 0x0000a01001007387 */ /* 0x002fe80000100a00 */
[----:B------:R-:W-:Y:S04]  /*60df0*/  STL.64 [R1+0xa8], R18 ;  /* 0x0000a81201007387 */ /* 0x000fe80000100a00 */
[----:B------:R-:W0:Y:S01]  /*60e00*/  LDS.128 R16, [R61] ;  /* 0x000000003d107984 */ /* 0x000e220000000c00 */
[----:B------:R-:W-:-:S03]  /*60e10*/  LOP3.LUT R3, R60, 0x40, RZ, 0x3c, !PT ;  /* 0x000000403c037812 */ /* 0x000fc600078e3cff */
[----:B0-----:R-:W-:Y:S04]  /*60e20*/  STL.64 [R1+0xc0], R16 ;  /* 0x0000c01001007387 */ /* 0x001fe80000100a00 */
[----:B------:R-:W-:Y:S04]  /*60e30*/  STL.64 [R1+0xc8], R18 ;  /* 0x0000c81201007387 */ /* 0x000fe80000100a00 */
[----:B------:R-:W0:Y:S01]  /*60e40*/  LDS.128 R16, [R3] ;  /* 0x0000000003107984 */ /* 0x000e220000000c00 */
[----:B------:R-:W-:-:S03]  /*60e50*/  LOP3.LUT R2, R60, 0x60, RZ, 0x3c, !PT ;  /* 0x000000603c027812 */ /* 0x000fc600078e3cff */
[----:B0-----:R-:W-:Y:S04]  /*60e60*/  STL.64 [R1+0xb0], R16 ;  /* 0x0000b01001007387 */ /* 0x001fe80000100a00 */
[----:B------:R-:W-:Y:S04]  /*60e70*/  STL.64 [R1+0xb8], R18 ;  /* 0x0000b81201007387 */ /* 0x000fe80000100a00 */
[----:B------:R-:W0:Y:S01]  /*60e80*/  LDS.128 R16, [R2] ;  /* 0x0000000002107984 */ /* 0x000e220000000c00 */
[----:B------:R-:W-:-:S06]  /*60e90*/  NOP ;  /* 0x0000000000007918 */ /* 0x000fcc0000000000 */
[----:B--2---:R-:W-:Y:S04]  /*60ea0*/  STS.128 [R0+0x180], R32 ;  /* 0x0001802000007388 */ /* 0x004fe80000000c00 */
[----:B---3--:R-:W-:Y:S04]  /*60eb0*/  STS.128 [R0+0x100], R28 ;  /* 0x0001001c00007388 */ /* 0x008fe80000000c00 */
[----:B----4-:R-:W-:Y:S04]  /*60ec0*/  STS.128 [R0], R20 ;  /* 0x0000001400007388 */ /* 0x010fe80000000c00 */
[----:B------:R-:W-:Y:S01]  /*60ed0*/  STS.128 [R0+0x80], R24 ;  /* 0x0000801800007388 */ /* 0x000fe20000000c00 */
[----:B------:R-:W-:-:S06]  /*60ee0*/  NOP ;  /* 0x0000000000007918 */ /* 0x000fcc0000000000 */
[----:B------:R-:W1:Y:S04]  /*60ef0*/  LDS.128 R32, [R60] ;  /* 0x000000003c207984 */ /* 0x000e680000000c00 */
[----:B0-----:R-:W-:Y:S04]  /*60f00*/  STL.64 [R1+0x120], R16 ;  /* 0x0001201001007387 */ /* 0x001fe80000100a00 */
[----:B------:R0:W-:Y:S04]  /*60f10*/  STL.64 [R1+0x128], R18 ;  /* 0x0001281201007387 */ /* 0x0001e80000100a00 */
[----:B0-----:R-:W2:Y:S04]  /*60f20*/  LDL.LU.64 R18, [R1+0x2558] ;  /* 0x0025580001127983 */ /* 0x001ea80000300a00 */
[----:B------:R-:W2:Y:S04]  /*60f30*/  LDL.LU.64 R16, [R1+0x2550] ;  /* 0x0025500001107983 */ /* 0x000ea80000300a00 */
[----:B------:R-:W3:Y:S04]  /*60f40*/  LDL.LU.64 R22, [R1+0x2548] ;  /* 0x0025480001167983 */ /* 0x000ee80000300a00 */
[----:B------:R-:W3:Y:S04]  /*60f50*/  LDL.LU.64 R20, [R1+0x2540] ;  /* 0x0025400001147983 */ /* 0x000ee80000300a00 */
[----:B------:R-:W3:Y:S04]  /*60f60*/  LDL.LU.64 R26, [R1+0x2538] ;  /* 0x00253800011a7983 */ /* 0x000ee80000300a00 */
[----:B------:R-:W3:Y:S04]  /*60f70*/  LDL.LU.64 R24, [R1+0x2530] ;  /* 0x0025300001187983 */ /* 0x000ee80000300a00 */
[----:B------:R-:W2:Y:S04]  /*60f80*/  LDL.LU.64 R30, [R1+0x2528] ;  /* 0x00252800011e7983 */ /* 0x000ea80000300a00 */
[----:B------:R-:W2:Y:S04]  /*60f90*/  LDL.LU.64 R28, [R1+0x2520] ;  /* 0x00252000011c7983 */ /* 0x000ea80000300a00 */
[----:B-1----:R-:W-:Y:S04]  /*60fa0*/  STL.64 [R1+0x60], R32 ;  /* 0x0000602001007387 */ /* 0x002fe80000100a00 */
[----:B------:R-:W-:Y:S04]  /*60fb0*/  STL.64 [R1+0x68], R34 ;  /* 0x0000682201007387 */ /* 0x000fe80000100a00 */
[----:B------:R-:W0:Y:S04]  /*60fc0*/  LDS.128 R32, [R61] ;  /* 0x000000003d207984 */ /* 0x000e280000000c00 */
[----:B0-----:R-:W-:Y:S04]  /*60fd0*/  STL.64 [R1+0x80], R32 ;  /* 0x0000802001007387 */ /* 0x001fe80000100a00 */
[----:B------:R-:W-:Y:S04]  /*60fe0*/  STL.64 [R1+0x88], R34 ;  /* 0x0000882201007387 */ /* 0x000fe80000100a00 */
[----:B------:R-:W0:Y:S04]  /*60ff0*/  LDS.128 R32, [R3] ;  /* 0x0000000003207984 */ /* 0x000e280000000c00 */
[----:B0-----:R-:W-:Y:S04]  /*61000*/  STL.64 [R1+0x70], R32 ;  /* 0x0000702001007387 */ /* 0x001fe80000100a00 */
[----:B------:R-:W-:Y:S04]  /*61010*/  STL.64 [R1+0x78], R34 ;  /* 0x0000782201007387 */ /* 0x000fe80000100a00 */
[----:B------:R-:W0:Y:S01]  /*61020*/  LDS.128 R32, [R2] ;  /* 0x0000000002207984 */ /* 0x000e220000000c00 */
[----:B------:R-:W-:-:S06]  /*61030*/  NOP ;  /* 0x0000000000007918 */ /* 0x000fcc0000000000 */
[----:B------:R-:W-:Y:S04]  /*61040*/  STS.128 [R0], R36 ;  /* 0x0000002400007388 */ /* 0x000fe80000000c00 */
[----:B------:R-:W-:Y:S04]  /*61050*/  STS.128 [R0+0x80], R40 ;  /* 0x0000802800007388 */ /* 0x000fe80000000c00 */
[----:B0-----:R-:W-:Y:S04]  /*61060*/  STL.64 [R1+0x90], R32 ;  /* 0x0000902001007387 */ /* 0x001fe80000100a00 */
[----:B------:R0:W-:Y:S04]  /*61070*/  STL.64 [R1+0x98], R34 ;  /* 0x0000982201007387 */ /* 0x0001e80000100a00 */
[----:B0-----:R-:W3:Y:S04]  /*61080*/  LDL.LU.64 R34, [R1+0x2518] ;  /* 0x0025180001227983 */ /* 0x001ee80000300a00 */
[----:B------:R-:W3:Y:S04]  /*61090*/  LDL.LU.64 R32, [R1+0x2510] ;  /* 0x0025100001207983 */ /* 0x000ee80000300a00 */
[----:B------:R-:W3:Y:S04]  /*610a0*/  LDL.LU.64 R38, [R1+0x2508] ;  /* 0x0025080001267983 */ /* 0x000ee80000300a00 */
[----:B------:R-:W3:Y:S04]  /*610b0*/  LDL.LU.64 R36, [R1+0x2500] ;  /* 0x0025000001247983 */ /* 0x000ee80000300a00 */
[----:B------:R-:W3:Y:S04]  /*610c0*/  LDL.LU.64 R42, [R1+0x24f8] ;  /* 0x0024f800012a7983 */ /* 0x000ee80000300a00 */
[----:B------:R-:W3:Y:S04]  /*610d0*/  LDL.LU.64 R40, [R1+0x24f0] ;  /* 0x0024f00001287983 */ /* 0x000ee80000300a00 */
[----:B------:R0:W-:Y:S04]  /*610e0*/  STS.128 [R0+0x100], R44 ;  /* 0x0001002c00007388 */ /* 0x0001e80000000c00 */
[----:B------:R-:W-:Y:S01]  /*610f0*/  STS.128 [R0+0x180], R48 ;  /* 0x0001803000007388 */ /* 0x000fe20000000c00 */
[----:B------:R-:W-:-:S06]  /*61100*/  NOP ;  /* 0x0000000000007918 */ /* 0x000fcc0000000000 */
[----:B------:R-:W1:Y:S04]  /*61110*/  LDS.128 R48, [R60] ;  /* 0x000000003c307984 */ /* 0x000e680000000c00 */
[----:B0-----:R-:W3:Y:S04]  /*61120*/  LDL.LU.64 R46, [R1+0x24e8] ;  /* 0x0024e800012e7983 */ /* 0x001ee80000300a00 */
[----:B------:R-:W3:Y:S04]  /*61130*/  LDL.LU.64 R44, [R1+0x24e0] ;  /* 0x0024e000012c7983 */ /* 0x000ee80000300a00 */
        /* <DEDUP_REMOVED lines=12> */
[----:B------:R-:W-:Y:S04]  /*61200*/  STS.128 [R0+0x100], R4 ;  /* 0x0001000400007388 */ /* 0x000fe80000000c00 */
[----:B------:R-:W-:Y:S01]  /*61210*/  STS.128 [R0+0x180], R8 ;  /* 0x0001800800007388 */ /* 0x000fe20000000c00 */
[----:B------:R-:W-:-:S06]  /*61220*/  NOP ;  /* 0x0000000000007918 */ /* 0x000fcc0000000000 */
[----:B------:R-:W1:Y:S04]  /*61230*/  LDS.128 R8, [R61] ;  /* 0x000000003d087984 */ /* 0x000e680000000c00 */
[----:B------:R-:W1:Y:S04]  /*61240*/  LDS.128 R4, [R60] ;  /* 0x000000003c047984 */ /* 0x000e680000000c00 */
[----:B0-----:R-:W-:Y:S04]  /*61250*/  STL.64 [R1+0x50], R48 ;  /* 0x0000503001007387 */ /* 0x001fe80000100a00 */
[----:B------:R0:W-:Y:S04]  /*61260*/  STL.64 [R1+0x58], R50 ;  /* 0x0000583201007387 */ /* 0x0001e80000100a00 */
[----:B0-----:R-:W4:Y:S04]  /*61270*/  LDL.LU.64 R50, [R1+0x24d8] ;  /* 0x0024d80001327983 */ /* 0x001f280000300a00 */
[----:B------:R-:W4:Y:S04]  /*61280*/  LDL.LU.64 R48, [R1+0x24d0] ;  /* 0x0024d00001307983 */ /* 0x000f280000300a00 */
[----:B------:R-:W4:Y:S04]  /*61290*/  LDL.LU.64 R54, [R1+0x24c8] ;  /* 0x0024c80001367983 */ /* 0x000f280000300a00 */
[----:B------:R-:W4:Y:S04]  /*612a0*/  LDL.LU.64 R52, [R1+0x24c0] ;  /* 0x0024c00001347983 */ /* 0x000f280000300a00 */
[----:B------:R-:W4:Y:S04]  /*612b0*/  LDL.LU.64 R58, [R1+0x24b8] ;  /* 0x0024b800013a7983 */ /* 0x000f280000300a00 */
[----:B------:R-:W4:Y:S04]  /*612c0*/  LDL.LU.64 R56, [R1+0x24b0] ;  /* 0x0024b00001387983 */ /* 0x000f280000300a00 */
[----:B-1----:R-:W-:Y:S04]  /*612d0*/  STL [R1+0x248c], R8 ;  /* 0x00248c0801007387 */ /* 0x002fe80000100800 */
[----:B------:R-:W-:Y:S04]  /*612e0*/  STL.64 [R1], R4 ;  /* 0x0000000401007387 */ /* 0x000fe80000100a00 */
[----:B------:R-:W-:Y:S04]  /*612f0*/  STL.64 [R1+0x8], R6 ;  /* 0x0000080601007387 */ /* 0x000fe80000100a00 */
[----:B------:R-:W-:Y:S04]  /*61300*/  STL [R1+0x2488], R9 ;  /* 0x0024880901007387 */ /* 0x000fe80000100800 */
[----:B------:R-:W-:Y:S04]  /*61310*/  STL [R1+0x2480], R10 ;  /* 0x0024800a01007387 */ /* 0x000fe80000100800 */
[----:B------:R-:W-:Y:S04]  /*61320*/  STL [R1+0x247c], R11 ;  /* 0x00247c0b01007387 */ /* 0x000fe80000100800 */
[----:B------:R-:W0:Y:S04]  /*61330*/  LDS.128 R4, [R3] ;  /* 0x0000000003047984 */ /* 0x000e280000000c00 */
[----:B------:R-:W1:Y:S01]  /*61340*/  LDS.128 R8, [R2] ;  /* 0x0000000002087984 */ /* 0x000e620000000c00 */
[----:B------:R-:W-:-:S06]  /*61350*/  NOP ;  /* 0x0000000000007918 */ /* 0x000fcc0000000000 */
[----:B------:R-:W-:Y:S04]  /*61360*/  STS.128 [R0], R12 ;  /* 0x0000000c00007388 */ /* 0x000fe80000000c00 */
[----:B--2---:R-:W-:Y:S04]  /*61370*/  STS.128 [R0+0x80], R16 ;  /* 0x0000801000007388 */ /* 0x004fe80000000c00 */
[----:B---3--:R-:W-:Y:S04]  /*61380*/  STS.128 [R0+0x100], R20 ;  /* 0x0001001400007388 */ /* 0x008fe80000000c00 */
[----:B------:R-:W-:Y:S01]  /*61390*/  STS.128 [R0+0x180], R24 ;  /* 0x0001801800007388 */ /* 0x000fe20000000c00 */
[----:B------:R-:W-:-:S06]  /*613a0*/  NOP ;  /* 0x0000000000007918 */ /* 0x000fcc0000000000 */
[----:B------:R-:W2:Y:S04]  /*613b0*/  LDS.128 R12, [R60] ;  /* 0x000000003c0c7984 */ /* 0x000ea80000000c00 */
[----:B------:R-:W3:Y:S04]  /*613c0*/  LDS.128 R20, [R61] ;  /* 0x000000003d147984 */ /* 0x000ee80000000c00 */
[----:B------:R-:W3:Y:S04]  /*613d0*/  LDS.128 R16, [R3] ;  /* 0x0000000003107984 */ /* 0x000ee80000000c00 */
[----:B0-----:R-:W-:Y:S04]  /*613e0*/  STL [R1+0x2484], R7 ;  /* 0x0024840701007387 */ /* 0x001fe80000100800 */
[----:B-1----:R-:W-:Y:S04]  /*613f0*/  STL [R1+0x10], R8 ;  /* 0x0000100801007387 */ /* 0x002fe80000100800 */
[----:B------:R-:W-:Y:S04]  /*61400*/  STL.64 [R1+0x18], R10 ;  /* 0x0000180a01007387 */ /* 0x000fe80000100a00 */
[----:B--2---:R-:W-:Y:S04]  /*61410*/  STL.64 [R1+0x160], R12 ;  /* 0x0001600c01007387 */ /* 0x004fe80000100a00 */
[----:B------:R-:W-:Y:S04]  /*61420*/  STL.64 [R1+0x168], R14 ;  /* 0x0001680e01007387 */ /* 0x000fe80000100a00 */
[----:B------:R-:W0:Y:S01]  /*61430*/  LDS.128 R12, [R2] ;  /* 0x00000000020c7984 */ /* 0x000e220000000c00 */
[----:B------:R-:W-:-:S06]  /*61440*/  NOP ;  /* 0x0000000000007918 */ /* 0x000fcc0000000000 */
[----:B---3--:R1:W-:Y:S04]  /*61450*/  STL.64 [R1+0x150], R20 ;  /* 0x0001501401007387 */ /* 0x0083e80000100a00 */
[----:B------:R-:W-:Y:S04]  /*61460*/  STL.64 [R1+0x158], R22 ;  /* 0x0001581601007387 */ /* 0x000fe80000100a00 */
[----:B------:R-:W-:Y:S04]  /*61470*/  STL.64 [R1+0x140], R16 ;  /* 0x0001401001007387 */ /* 0x000fe80000100a00 */
[----:B------:R-:W-:Y:S04]  /*61480*/  STL.64 [R1+0x148], R18 ;  /* 0x0001481201007387 */ /* 0x000fe80000100a00 */
[----:B------:R-:W-:Y:S04]  /*61490*/  STS.128 [R0], R28 ;  /* 0x0000001c00007388 */ /* 0x000fe80000000c00 */
[----:B------:R-:W-:Y:S04]  /*614a0*/  STS.128 [R0+0x80], R32 ;  /* 0x0000802000007388 */ /* 0x000fe80000000c00 */
[----:B------:R-:W-:Y:S04]  /*614b0*/  STS.128 [R0+0x100], R36 ;  /* 0x0001002400007388 */ /* 0x000fe80000000c00 */
[----:B------:R-:W-:Y:S01]  /*614c0*/  STS.128 [R0+0x180], R40 ;  /* 0x0001802800007388 */ /* 0x000fe20000000c00 */
[----:B------:R-:W-:-:S06]  /*614d0*/  NOP ;  /* 0x0000000000007918 */ /* 0x000fcc0000000000 */
[----:B0-----:R-:W-:Y:S04]  /*614e0*/  STL.64 [R1+0x130], R12 ;  /* 0x0001300c01007387 */ /* 0x001fe80000100a00 */
[----:B------:R-:W-:Y:S04]  /*614f0*/  STL.64 [R1+0x138], R14 ;  /* 0x0001380e01007387 */ /* 0x000fe80000100a00 */
[----:B------:R-:W0:Y:S04]  /*61500*/  LDS.128 R12, [R60] ;  /* 0x000000003c0c7984 */ /* 0x000e280000000c00 */
[----:B-1----:R-:W2:Y:S04]  /*61510*/  LDL.LU R20, [R1+0xe0] ;  /* 0x0000e00001147983 */ /* 0x002ea80000300800 */
[----:B------:R-:W1:Y:S04]  /*61520*/  LDS.128 R16, [R61] ;  /* 0x000000003d107984 */ /* 0x000e680000000c00 */
[----:B------:R-:W3:Y:S04]  /*61530*/  LDS.128 R24, [R2] ;  /* 0x0000000002187984 */ /* 0x000ee80000000c00 */
[----:B0-----:R-:W-:Y:S04]  /*61540*/  STL.64 [R1+0xd0], R12 ;  /* 0x0000d00c01007387 */ /* 0x001fe80000100a00 */
[----:B------:R-:W-:Y:S04]  /*61550*/  STL.64 [R1+0xd8], R14 ;  /* 0x0000d80e01007387 */ /* 0x000fe80000100a00 */
[----:B------:R-:W2:Y:S04]  /*61560*/  LDL.LU R21, [R1+0xe4] ;  /* 0x0000e40001157983 */ /* 0x000ea80000300800 */
[----:B------:R-:W2:Y:S04]  /*61570*/  LDL.LU R22, [R1+0xe8] ;  /* 0x0000e80001167983 */ /* 0x000ea80000300800 */
[----:B------:R-:W2:Y:S04]  /*61580*/  LDL.LU R23, [R1+0xec] ;  /* 0x0000ec0001177983 */ /* 0x000ea80000300800 */
[----:B------:R-:W-:Y:S01]  /*61590*/  LDS.128 R12, [R3] ;  /* 0x00000000030c7984 */ /* 0x000fe20000000c00 */
[----:B------:R-:W-:-:S06]  /*615a0*/  NOP ;  /* 0x0000000000007918 */ /* 0x000fcc0000000000 */
[----:B--2---:R-:W-:Y:S04]  /*615b0*/  STL.64 [R1+0x2498], R22 ;  /* 0x0024981601007387 */ /* 0x004fe80000100a00 */
[----:B------:R0:W-:Y:S04]  /*615c0*/  STL.64 [R1+0x2490], R20 ;  /* 0x0024901401007387 */ /* 0x0001e80000100a00 */
[----:B0-----:R-:W2:Y:S04]  /*615d0*/  LDL.LU R20, [R1+0x100] ;  /* 0x0001000001147983 */ /* 0x001ea80000300800 */
[----:B------:R-:W2:Y:S04]  /*615e0*/  LDL.LU R21, [R1+0x104] ;  /* 0x0001040001157983 */ /* 0x000ea80000300800 */
[----:B------:R-:W2:Y:S04]  /*615f0*/  LDL.LU R22, [R1+0x108] ;  /* 0x0001080001167983 */ /* 0x000ea80000300800 */
[----:B------:R-:W2:Y:S04]  /*61600*/  LDL.LU R23, [R1+0x10c] ;  /* 0x00010c0001177983 */ /* 0x000ea80000300800 */
[----:B----4-:R0:W-:Y:S04]  /*61610*/  STS.128 [R0+0x180], R56 ;  /* 0x0001803800007388 */ /* 0x0101e80000000c00 */
[----:B------:R-:W-:Y:S04]  /*61620*/  STS.128 [R0], R44 ;  /* 0x0000002c00007388 */ /* 0x000fe80000000c00 */
[----:B------:R-:W-:Y:S04]  /*61630*/  STS.128 [R0+0x80], R48 ;  /* 0x0000803000007388 */ /* 0x000fe80000000c00 */
[----:B------:R-:W-:Y:S01]  /*61640*/  STS.128 [R0+0x100], R52 ;  /* 0x0001003400007388 */ /* 0x000fe20000000c00 */
[----:B------:R-:W-:-:S06]  /*61650*/  NOP ;  /* 0x0000000000007918 */ /* 0x000fcc0000000000 */
[C---:B0-----:R-:W-:Y:S01]  /*61660*/  LOP3.LUT R58, R60.reuse, 0x60, RZ, 0x3c, !PT ;  /* 0x000000603c3a7812 */ /* 0x041fe200078e3cff */
[----:B------:R-:W-:Y:S01]  /*61670*/  IMAD.MOV.U32 R10, RZ, RZ, R9 ;  /* 0x000000ffff0a7224 */ /* 0x000fe200078e0009 */
[----:B--2---:R-:W-:Y:S04]  /*61680*/  STL.64 [R1+0x24a8], R22 ;  /* 0x0024a81601007387 */ /* 0x004fe80000100a00 */
[----:B------:R0:W-:Y:S04]  /*61690*/  STL.64 [R1+0x24a0], R20 ;  /* 0x0024a01401007387 */ /* 0x0001e80000100a00 */
[----:B------:R-:W2:Y:S01]  /*616a0*/  LDS.128 R40, [R58] ;  /* 0x000000003a287984 */ /* 0x000ea20000000c00 */
[----:B------:R-:W-:-:S03]  /*616b0*/  LOP3.LUT R59, R60, 0x40, RZ, 0x3c, !PT ;  /* 0x000000403c3b7812 */ /* 0x000fc600078e3cff */
[----:B------:R-:W4:Y:S04]  /*616c0*/  LDS.128 R28, [R60] ;  /* 0x000000003c1c7984 */ /* 0x000f280000000c00 */
[----:B0-----:R-:W4:Y:S04]  /*616d0*/  LDL.LU R20, [R1+0x110] ;  /* 0x0001100001147983 */ /* 0x001f280000300800 */
[----:B------:R-:W4:Y:S04]  /*616e0*/  LDL.LU R21, [R1+0x114] ;  /* 0x0001140001157983 */ /* 0x000f280000300800 */
[----:B------:R-:W4:Y:S04]  /*616f0*/  LDL.LU R22, [R1+0x118] ;  /* 0x0001180001167983 */ /* 0x000f280000300800 */
[----:B------:R-:W4:Y:S04]  /*61700*/  LDL.LU R23, [R1+0x11c] ;  /* 0x00011c0001177983 */ /* 0x000f280000300800 */
[----:B-1----:R-:W-:Y:S04]  /*61710*/  STL [R1+0x2478], R18 ;  /* 0x0024781201007387 */ /* 0x002fe80000100800 */
[----:B------:R0:W-:Y:S04]  /*61720*/  STL [R1+0x2474], R19 ;  /* 0x0024741301007387 */ /* 0x0001e80000100800 */
[----:B------:R-:W-:Y:S04]  /*61730*/  LDS.128 R36, [R61] ;  /* 0x000000003d247984 */ /* 0x000fe80000000c00 */
[----:B------:R-:W-:Y:S01]  /*61740*/  LDS.128 R32, [R59] ;  /* 0x000000003b207984 */ /* 0x000fe20000000c00 */
[----:B------:R-:W-:-:S06]  /*61750*/  NOP ;  /* 0x0000000000007918 */ /* 0x000fcc0000000000 */
[----:B0-----:R-:W4:Y:S04]  /*61760*/  LDL R19, [R1+0xb68] ;  /* 0x000b680001137983 */ /* 0x001f280000100800 */
[----:B------:R-:W4:Y:S04]  /*61770*/  LDL.LU R7, [R1+0xb64] ;  /* 0x000b640001077983 */ /* 0x000f280000300800 */
[----:B------:R-:W4:Y:S04]  /*61780*/  LDL.LU R9, [R1+0xa0] ;  /* 0x0000a00001097983 */ /* 0x000f280000300800 */
[----:B------:R-:W4:Y:S04]  /*61790*/  LDL R18, [R1+0xb6c] ;  /* 0x000b6c0001127983 */ /* 0x000f280000100800 */
[----:B---3--:R0:W-:Y:S04]  /*617a0*/  STL [R1+0x246c], R27 ;  /* 0x00246c1b01007387 */ /* 0x0081e80000100800 */
[----:B0-----:R-:W3:Y:S04]  /*617b0*/  LDL.LU R27, [R1+0xb74] ;  /* 0x000b7400011b7983 */ /* 0x001ee80000300800 */
[----:B------:R-:W3:Y:S04]  /*617c0*/  LDL.LU R44, [R1+0xf0] ;  /* 0x0000f000012c7983 */ /* 0x000ee80000300800 */
[----:B------:R-:W3:Y:S04]  /*617d0*/  LDL.LU R45, [R1+0xf4] ;  /* 0x0000f400012d7983 */ /* 0x000ee80000300800 */
[----:B------:R-:W3:Y:S04]  /*617e0*/  LDL.LU R46, [R1+0xf8] ;  /* 0x0000f800012e7983 */ /* 0x000ee80000300800 */
[----:B------:R-:W3:Y:S04]  /*617f0*/  LDL.LU R47, [R1+0xfc] ;  /* 0x0000fc00012f7983 */ /* 0x000ee80000300800 */
[----:B------:R-:W3:Y:S04]  /*61800*/  LDL.LU R56, [R1+0x60] ;  /* 0x0000600001387983 */ /* 0x000ee80000300800 */
[----:B--2---:R0:W-:Y:S04]  /*61810*/  STL [R1+0x2468], R43 ;  /* 0x0024682b01007387 */ /* 0x0041e80000100800 */
[----:B0-----:R-:W2:Y:S04]  /*61820*/  LDL.LU R43, [R1+0xb70] ;  /* 0x000b7000012b7983 */ /* 0x001ea80000300800 */
[----:B----4-:R0:W-:Y:S04]  /*61830*/  STS.128 [R0], R20 ;  /* 0x0000001400007388 */ /* 0x0101e80000000c00 */
[----:B0-----:R-:W4:Y:S04]  /*61840*/  LDL.LU.64 R22, [R1+0x24a8] ;  /* 0x0024a80001167983 */ /* 0x001f280000300a00 */
[----:B------:R-:W4:Y:S01]  /*61850*/  LDL.LU.64 R20, [R1+0x24a0] ;  /* 0x0024a00001147983 */ /* 0x000f220000300a00 */
[----:B------:R-:W-:-:S04]  /*61860*/  ISETP.GE.AND P0, PT, R19, c[0x0][0x178], PT ;  /* 0x00005e0013007a0c */ /* 0x000fc80003f06270 */
[----:B------:R-:W-:Y:S02]  /*61870*/  ISETP.LT.AND P0, PT, R7, c[0x0][0x17c], !P0 ;  /* 0x00005f0007007a0c */ /* 0x000fe40004701270 */
[----:B------:R-:W-:-:S04]  /*61880*/  ISETP.GE.AND P1, PT, R18, c[0x0][0x178], PT ;  /* 0x00005e0012007a0c */ /* 0x000fc80003f26270 */
[----:B------:R-:W-:Y:S02]  /*61890*/  ISETP.LT.AND P1, PT, R7, c[0x0][0x17c], !P1 ;  /* 0x00005f0007007a0c */ /* 0x000fe40004f21270 */
[----:B---3--:R-:W-:-:S04]  /*618a0*/  ISETP.GE.AND P4, PT, R27, c[0x0][0x178], PT ;  /* 0x00005e001b007a0c */ /* 0x008fc80003f86270 */
[----:B------:R-:W-:Y:S01]  /*618b0*/  ISETP.LT.AND P4, PT, R7, c[0x0][0x17c], !P4 ;  /* 0x00005f0007007a0c */ /* 0x000fe20006781270 */
[----:B------:R0:W-:Y:S01]  /*618c0*/  STS.128 [R0+0x100], R44 ;  /* 0x0001002c00007388 */ /* 0x0001e20000000c00 */
[----:B--2---:R-:W-:Y:S01]  /*618d0*/  ISETP.GE.AND P5, PT, R43, c[0x0][0x178], PT ;  /* 0x00005e002b007a0c */ /* 0x004fe20003fa6270 */
[----:B0-----:R-:W-:-:S03]  /*618e0*/  IMAD R47, R7, c[0x0][0x198], RZ ;  /* 0x00006600072f7a24 */ /* 0x001fc600078e02ff */
[----:B------:R-:W-:Y:S01]  /*618f0*/  ISETP.LT.AND P5, PT, R7, c[0x0][0x17c], !P5 ;  /* 0x00005f0007007a0c */ /* 0x000fe20006fa1270 */
[----:B----4-:R0:W-:Y:S04]  /*61900*/  STS.128 [R0+0x80], R20 ;  /* 0x0000801400007388 */ /* 0x0101e80000000c00 */
[----:B0-----:R-:W2:Y:S04]  /*61910*/  LDL.LU.64 R22, [R1+0x2498] ;  /* 0x0024980001167983 */ /* 0x001ea80000300a00 */
[----:B------:R-:W2:Y:S04]  /*61920*/  LDL.LU.64 R20, [R1+0x2490] ;  /* 0x0024900001147983 */ /* 0x000ea80000300a00 */
[----:B------:R-:W3:Y:S04]  /*61930*/  LDL.LU R57, [R1+0x40] ;  /* 0x0000400001397983 */ /* 0x000ee80000300800 */
[----:B------:R-:W4:Y:S04]  /*61940*/  LDL.LU R11, [R1] ;  /* 0x00000000010b7983 */ /* 0x000f280000300800 */
[----:B------:R-:W3:Y:S04]  /*61950*/  LDL.LU R8, [R1+0x2374] ;  /* 0x0023740001087983 */ /* 0x000ee80000300800 */
[----:B------:R-:W3:Y:S01]  /*61960*/  LDL.LU R7, [R1+0x2378] ;  /* 0x0023780001077983 */ /* 0x000ee20000300800 */
[----:B------:R-:W-:-:S02]  /*61970*/  IMAD R3, R19, c[0x0][0x194], RZ ;  /* 0x0000650013037a24 */ /* 0x000fc400078e02ff */
[----:B------:R-:W-:Y:S01]  /*61980*/  IMAD R46, R27, c[0x0][0x194], RZ ;  /* 0x000065001b2e7a24 */ /* 0x000fe200078e02ff */
[----:B------:R-:W-:Y:S01]  /*61990*/  PRMT R50, R9, 0x7632, R50 ;  /* 0x0000763209327816 */ /* 0x000fe20000000032 */
[----:B------:R-:W3:Y:S01]  /*619a0*/  LDL.LU R54, [R1+0xc0] ;  /* 0x0000c00001367983 */ /* 0x000ee20000300800 */
[----:B------:R-:W-:-:S04]  /*619b0*/  LEA R2, P6, R3, c[0x0][0x170], 0x1 ;  /* 0x00005c0003027a11 */ /* 0x000fc800078c08ff */
[----:B------:R-:W-:Y:S01]  /*619c0*/  LEA.HI.X.SX32 R3, R3, c[0x0][0x174], 0x1, P6 ;  /* 0x00005d0003037a11 */ /* 0x000fe200030f0eff */
[----:B--2---:R0:W-:Y:S02]  /*619d0*/  STS.128 [R0+0x180], R20 ;  /* 0x0001801400007388 */ /* 0x0041e40000000c00 */
[----:B0-----:R-:W-:Y:S02]  /*619e0*/  IMAD R0, R18, c[0x0][0x194], RZ ;  /* 0x0000650012007a24 */ /* 0x001fe400078e02ff */
[----:B------:R-:W-:Y:S01]  /*619f0*/  IMAD.WIDE R22, R47, 0x2, R2 ;  /* 0x000000022f167825 */ /* 0x000fe200078e0202 */
[----:B------:R-:W-:-:S06]  /*61a00*/  NOP ;  /* 0x0000000000007918 */ /* 0x000fcc0000000000 */
[C---:B------:R-:W-:Y:S01]  /*61a10*/  LEA R20, P6, R0.reuse, c[0x0][0x170], 0x1 ;  /* 0x00005c0000147a11 */ /* 0x040fe200078c08ff */
[----:B------:R0:W-:Y:S03]  /*61a20*/  @P0 STG.E.U16 [R22.64], R9 ;  /* 0x0000000916000986 */ /* 0x0001e6000c101504 */
[----:B------:R-:W-:Y:S01]  /*61a30*/  LEA.HI.X.SX32 R21, R0, c[0x0][0x174], 0x1, P6 ;  /* 0x00005d0000157a11 */ /* 0x000fe200030f0eff */
[----:B------:R-:W-:-:S04]  /*61a40*/  IMAD R0, R43, c[0x0][0x194], RZ ;  /* 0x000065002b007a24 */ /* 0x000fc800078e02ff */
[----:B------:R-:W-:Y:S01]  /*61a50*/  IMAD.WIDE R44, R47, 0x2, R20 ;  /* 0x000000022f2c7825 */ /* 0x000fe200078e0214 */
[----:B0-----:R-:W-:-:S04]  /*61a60*/  LEA R22, P0, R46, c[0x0][0x170], 0x1 ;  /* 0x00005c002e167a11 */ /* 0x001fc800078008ff */
[----:B------:R0:W-:Y:S01]  /*61a70*/  @P1 STG.E.U16 [R44.64], R56 ;  /* 0x000000382c001986 */ /* 0x0001e2000c101504 */
[----:B------:R-:W-:-:S03]  /*61a80*/  LEA.HI.X.SX32 R23, R46, c[0x0][0x174], 0x1, P0 ;  /* 0x00005d002e177a11 */ /* 0x000fc600000f0eff */
[----:B------:R-:W2:Y:S01]  /*61a90*/  LDL.LU R9, [R1+0x80] ;  /* 0x0000800001097983 */ /* 0x000ea20000300800 */
[C---:B------:R-:W-:Y:S02]  /*61aa0*/  LEA R52, P1, R0.reuse, c[0x0][0x170], 0x1 ;  /* 0x00005c0000347a11 */ /* 0x040fe400078208ff */
[----:B------:R-:W-:Y:S01]  /*61ab0*/  ISETP.LT.AND P6, PT, R19, c[0x0][0x178], !P3 ;  /* 0x00005e0013007a0c */ /* 0x000fe20005fc1270 */
[C---:B------:R-:W-:Y:S01]  /*61ac0*/  IMAD.WIDE R48, R47.reuse, 0x2, R22 ;  /* 0x000000022f307825 */ /* 0x040fe200078e0216 */
[----:B------:R-:W-:Y:S02]  /*61ad0*/  LEA.HI.X.SX32 R53, R0, c[0x0][0x174], 0x1, P1 ;  /* 0x00005d0000357a11 */ /* 0x000fe400008f0eff */
[----:B------:R-:W-:Y:S02]  /*61ae0*/  IADD3 R0, R47, c[0x0][0x198], RZ ;  /* 0x000066002f007a10 */ /* 0x000fe40007ffe0ff */
[----:B------:R-:W-:Y:S01]  /*61af0*/  ISETP.LT.AND P0, PT, R18, c[0x0][0x178], !P3 ;  /* 0x00005e0012007a0c */ /* 0x000fe20005f01270 */
[----:B---3--:R1:W-:Y:S01]  /*61b00*/  @P4 STG.E.U16 [R48.64], R57 ;  /* 0x0000003930004986 */ /* 0x0083e2000c101504 */
[----:B------:R-:W-:Y:S01]  /*61b10*/  ISETP.LT.AND P4, PT, R27, c[0x0][0x178], !P3 ;  /* 0x00005e001b007a0c */ /* 0x000fe20005f81270 */
[----:B------:R-:W-:-:S04]  /*61b20*/  IMAD.WIDE R46, R47, 0x2, R52 ;  /* 0x000000022f2e7825 */ /* 0x000fc800078e0234 */
[----:B0-----:R-:W-:Y:S01]  /*61b30*/  IMAD.WIDE R44, R0, 0x2, R2 ;  /* 0x00000002002c7825 */ /* 0x001fe200078e0202 */
[----:B----4-:R0:W-:Y:S01]  /*61b40*/  @P5 STG.E.U16 [R46.64], R11 ;  /* 0x0000000b2e005986 */ /* 0x0101e2000c101504 */
[----:B------:R-:W-:-:S03]  /*61b50*/  ISETP.LT.AND P3, PT, R43, c[0x0][0x178], !P3 ;  /* 0x00005e002b007a0c */ /* 0x000fc60005f61270 */
[----:B------:R3:W-:Y:S01]  /*61b60*/  @P6 STG.E.U16 [R44.64], R50 ;  /* 0x000000322c006986 */ /* 0x0007e2000c101504 */
[----:B-1----:R-:W-:Y:S02]  /*61b70*/  PRMT R48, R56, 0x7632, R48 ;  /* 0x0000763238307816 */ /* 0x002fe40000000030 */
[----:B------:R-:W-:Y:S01]  /*61b80*/  PRMT R49, R57, 0x7632, R49 ;  /* 0x0000763239317816 */ /* 0x000fe20000000031 */
[----:B0-----:R-:W-:-:S04]  /*61b90*/  IMAD.WIDE R46, R0, 0x2, R20 ;  /* 0x00000002002e7825 */ /* 0x001fc800078e0214 */
[----:B---3--:R-:W-:Y:S01]  /*61ba0*/  IMAD.WIDE R44, R0, 0x2, R22 ;  /* 0x00000002002c7825 */ /* 0x008fe200078e0216 */
[----:B------:R-:W-:Y:S01]  /*61bb0*/  @P0 STG.E.U16 [R46.64], R48 ;  /* 0x000000302e000986 */ /* 0x000fe2000c101504 */
[----:B------:R-:W-:-:S03]  /*61bc0*/  PRMT R51, R11, 0x7632, R51 ;  /* 0x000076320b337816 */ /* 0x000fc60000000033 */
[----:B------:R0:W-:Y:S01]  /*61bd0*/  @P4 STG.E.U16 [R44.64], R49 ;  /* 0x000000312c004986 */ /* 0x0001e2000c101504 */
[----:B------:R-:W-:-:S03]  /*61be0*/  ISETP.GE.AND P1, PT, R8, c[0x0][0x17c], PT ;  /* 0x00005f0008007a0c */ /* 0x000fc60003f26270 */
[----:B------:R-:W3:Y:S01]  /*61bf0*/  LDL.LU R8, [R1+0x248c] ;  /* 0x00248c0001087983 */ /* 0x000ee20000300800 */
[----:B------:R-:W-:-:S03]  /*61c00*/  ISETP.GE.AND P0, PT, R7, c[0x0][0x17c], PT ;  /* 0x00005f0007007a0c */ /* 0x000fc60003f06270 */
[----:B------:R-:W4:Y:S01]  /*61c10*/  LDL.LU R56, [R1+0x237c] ;  /* 0x00237c0001387983 */ /* 0x000f220000300800 */
[----:B0-----:R-:W-:-:S03]  /*61c20*/  IMAD.WIDE R48, R0, 0x2, R52 ;  /* 0x0000000200307825 */ /* 0x001fc600078e0234 */
[----:B------:R-:W3:Y:S04]  /*61c30*/  LDL.LU R11, [R1+0xb0] ;  /* 0x0000b000010b7983 */ /* 0x000ee80000300800 */
[----:B------:R-:W3:Y:S04]  /*61c40*/  LDL.LU R7, [R1+0x70] ;  /* 0x0000700001077983 */ /* 0x000ee80000300800 */
[----:B------:R0:W-:Y:S04]  /*61c50*/  @P3 STG.E.U16 [R48.64], R51 ;  /* 0x0000003330003986 */ /* 0x0001e8000c101504 */
[----:B0-----:R-:W3:Y:S01]  /*61c60*/  LDL.LU R51, [R1+0x30] ;  /* 0x0000300001337983 */ /* 0x001ee20000300800 */
[----:B------:R-:W-:-:S02]  /*61c70*/  ISETP.LT.AND P5, PT, R19, c[0x0][0x178], !P2 ;  /* 0x00005e0013007a0c */ /* 0x000fc400057a1270 */
[----:B------:R-:W-:Y:S01]  /*61c80*/  ISETP.LT.AND P6, PT, R18, c[0x0][0x178], !P2 ;  /* 0x00005e0012007a0c */ /* 0x000fe200057c1270 */
[----:B------:R-:W3:Y:S01]  /*61c90*/  LDL.LU R57, [R1+0x2380] ;  /* 0x0023800001397983 */ /* 0x000ee20000300800 */
[----:B------:R-:W-:Y:S02]  /*61ca0*/  IADD3 R50, R0, c[0x0][0x198], RZ ;  /* 0x0000660000327a10 */ /* 0x000fe40007ffe0ff */
[----:B------:R-:W-:Y:S02]  /*61cb0*/  ISETP.LT.AND P4, PT, R27, c[0x0][0x178], !P2 ;  /* 0x00005e001b007a0c */ /* 0x000fe40005781270 */
[----:B------:R-:W-:Y:S01]  /*61cc0*/  ISETP.LT.AND P2, PT, R43, c[0x0][0x178], !P2 ;  /* 0x00005e002b007a0c */ /* 0x000fe20005741270 */
[----:B------:R-:W-:-:S04]  /*61cd0*/  IMAD.WIDE R46, R50, 0x2, R2 ;  /* 0x00000002322e7825 */ /* 0x000fc800078e0202 */
[C---:B------:R-:W-:Y:S01]  /*61ce0*/  IMAD.WIDE R44, R50.reuse, 0x2, R20 ;  /* 0x00000002322c7825 */ /* 0x040fe200078e0214 */
[----:B------:R0:W-:Y:S03]  /*61cf0*/  @P5 STG.E.U16 [R46.64], R54 ;  /* 0x000000362e005986 */ /* 0x0001e6000c101504 */
[----:B0-----:R-:W-:Y:S01]  /*61d00*/  IMAD.WIDE R46, R50, 0x2, R22 ;  /* 0x00000002322e7825 */ /* 0x001fe200078e0216 */
[----:B------:R-:W-:Y:S02]  /*61d10*/  ISETP.LT.AND P5, PT, R19, c[0x0][0x178], !P1 ;  /* 0x00005e0013007a0c */ /* 0x000fe40004fa1270 */
[----:B------:R-:W-:Y:S02]  /*61d20*/  ISETP.LT.AND P3, PT, R18, c[0x0][0x178], !P1 ;  /* 0x00005e0012007a0c */ /* 0x000fe40004f61270 */
[----:B------:R-:W-:-:S05]  /*61d30*/  IADD3 R0, R50, c[0x0][0x198], RZ ;  /* 0x0000660032007a10 */ /* 0x000fca0007ffe0ff */
[----:B------:R-:W-:Y:S01]  /*61d40*/  IMAD.WIDE R48, R0, 0x2, R2 ;  /* 0x0000000200307825 */ /* 0x000fe200078e0202 */
[----:B--2---:R0:W-:Y:S03]  /*61d50*/  @P6 STG.E.U16 [R44.64], R9 ;  /* 0x000000092c006986 */ /* 0x0041e6000c101504 */
[----:B0-----:R-:W-:Y:S01]  /*61d60*/  IMAD.WIDE R44, R50, 0x2, R52 ;  /* 0x00000002322c7825 */ /* 0x001fe200078e0234 */
[----:B------:R-:W-:Y:S02]  /*61d70*/  PRMT R50, R54, 0x7632, R50 ;  /* 0x0000763236327816 */ /* 0x000fe40000000032 */
[----:B------:R-:W-:Y:S02]  /*61d80*/  IADD3 R54, R0, c[0x0][0x198], RZ ;  /* 0x0000660000367a10 */ /* 0x000fe40007ffe0ff */
[----:B----4-:R-:W-:Y:S02]  /*61d90*/  ISETP.GE.AND P6, PT, R56, c[0x0][0x17c], PT ;  /* 0x00005f0038007a0c */ /* 0x010fe40003fc6270 */
[----:B------:R-:W2:Y:S04]  /*61da0*/  LDL.LU R56, [R1+0x2384] ;  /* 0x0023840001387983 */ /* 0x000ea80000300800 */
[----:B---3--:R-:W-:Y:S04]  /*61db0*/  @P4 STG.E.U16 [R46.64], R51 ;  /* 0x000000332e004986 */ /* 0x008fe8000c101504 */
[----:B------:R0:W-:Y:S02]  /*61dc0*/  @P2 STG.E.U16 [R44.64], R8 ;  /* 0x000000082c002986 */ /* 0x0001e4000c101504 */
[----:B0-----:R-:W-:-:S02]  /*61dd0*/  PRMT R8, R9, 0x7632, R8 ;  /* 0x0000763209087816 */ /* 0x001fc40000000008 */
[----:B------:R-:W3:Y:S01]  /*61de0*/  LDL.LU R9, [R1+0x20] ;  /* 0x0000200001097983 */ /* 0x000ee20000300800 */
[----:B------:R-:W-:Y:S01]  /*61df0*/  IMAD.WIDE R44, R0, 0x2, R20 ;  /* 0x00000002002c7825 */ /* 0x000fe200078e0214 */
[----:B------:R-:W-:Y:S02]  /*61e00*/  ISETP.LT.AND P2, PT, R27, c[0x0][0x178], !P1 ;  /* 0x00005e001b007a0c */ /* 0x000fe40004f41270 */
[----:B------:R0:W-:Y:S01]  /*61e10*/  @P5 STG.E.U16 [R48.64], R50 ;  /* 0x0000003230005986 */ /* 0x0001e2000c101504 */
[----:B------:R-:W-:Y:S02]  /*61e20*/  ISETP.LT.AND P1, PT, R43, c[0x0][0x178], !P1 ;  /* 0x00005e002b007a0c */ /* 0x000fe40004f21270 */
[----:B------:R-:W-:Y:S01]  /*61e30*/  ISETP.LT.AND P4, PT, R19, c[0x0][0x178], !P0 ;  /* 0x00005e0013007a0c */ /* 0x000fe20004781270 */
[----:B------:R1:W-:Y:S01]  /*61e40*/  @P3 STG.E.U16 [R44.64], R8 ;  /* 0x000000082c003986 */ /* 0x0003e2000c101504 */
[----:B------:R-:W-:Y:S02]  /*61e50*/  ISETP.LT.AND P3, PT, R18, c[0x0][0x178], !P0 ;  /* 0x00005e0012007a0c */ /* 0x000fe40004761270 */
[----:B------:R-:W-:Y:S01]  /*61e60*/  PRMT R55, R51, 0x7632, R55 ;  /* 0x0000763233377816 */ /* 0x000fe20000000037 */
[----:B------:R-:W-:-:S04]  /*61e70*/  IMAD.WIDE R46, R54, 0x2, R2 ;  /* 0x00000002362e7825 */ /* 0x000fc800078e0202 */
[----:B0-----:R-:W-:Y:S01]  /*61e80*/  IMAD.WIDE R50, R0, 0x2, R22 ;  /* 0x0000000200327825 */ /* 0x001fe200078e0216 */
[----:B-1----:R-:W-:-:S03]  /*61e90*/  PRMT R8, R8, 0x7632, R8 ;  /* 0x0000763208087816 */ /* 0x002fc60000000008 */
[----:B------:R-:W-:Y:S01]  /*61ea0*/  IMAD.WIDE R48, R0, 0x2, R52 ;  /* 0x0000000200307825 */ /* 0x000fe200078e0234 */
[----:B------:R0:W-:Y:S03]  /*61eb0*/  @P2 STG.E.U16 [R50.64], R55 ;  /* 0x0000003732002986 */ /* 0x0001e6000c101504 */
[----:B------:R-:W-:Y:S01]  /*61ec0*/  IMAD.WIDE R44, R54, 0x2, R20 ;  /* 0x00000002362c7825 */ /* 0x000fe200078e0214 */
[----:B------:R1:W-:Y:S04]  /*61ed0*/  @P1 STG.E.U16 [R48.64], R8 ;  /* 0x0000000830001986 */ /* 0x0003e8000c101504 */
[----:B------:R4:W-:Y:S01]  /*61ee0*/  @P4 STG.E.U16 [R46.64], R11 ;  /* 0x0000000b2e004986 */ /* 0x0009e2000c101504 */
[----:B0-----:R-:W-:-:S03]  /*61ef0*/  PRMT R55, R11, 0x7632, R55 ;  /* 0x000076320b377816 */ /* 0x001fc60000000037 */
[----:B------:R0:W-:Y:S01]  /*61f00*/  @P3 STG.E.U16 [R44.64], R7 ;  /* 0x000000072c003986 */ /* 0x0001e2000c101504 */
[----:B-1----:R-:W-:-:S03]  /*61f10*/  PRMT R8, R7, 0x7632, R8 ;  /* 0x0000763207087816 */ /* 0x002fc60000000008 */
[----:B----4-:R-:W4:Y:S04]  /*61f20*/  LDL.LU R11, [R1+0x120] ;  /* 0x00012000010b7983 */ /* 0x010f280000300800 */
[----:B0-----:R-:W4:Y:S01]  /*61f30*/  LDL.LU R7, [R1+0x2388] ;  /* 0x0023880001077983 */ /* 0x001f220000300800 */
[----:B------:R-:W-:Y:S02]  /*61f40*/  ISETP.LT.AND P4, PT, R27, c[0x0][0x178], !P0 ;  /* 0x00005e001b007a0c */ /* 0x000fe40004781270 */
[----:B------:R-:W-:Y:S01]  /*61f50*/  ISETP.LT.AND P0, PT, R43, c[0x0][0x178], !P0 ;  /* 0x00005e002b007a0c */ /* 0x000fe20004701270 */
[----:B------:R-:W-:Y:S01]  /*61f60*/  IMAD.WIDE R50, R54, 0x2, R22 ;  /* 0x0000000236327825 */ /* 0x000fe200078e0216 */
[----:B------:R-:W-:Y:S02]  /*61f70*/  ISETP.LT.AND P1, PT, R19, c[0x0][0x178], !P6 ;  /* 0x00005e0013007a0c */ /* 0x000fe40007721270 */
[----:B------:R-:W-:-:S02]  /*61f80*/  ISETP.LT.AND P2, PT, R18, c[0x0][0x178], !P6 ;  /* 0x00005e0012007a0c */ /* 0x000fc40007741270 */
[C---:B------:R-:W-:Y:S01]  /*61f90*/  IADD3 R0, R54.reuse, c[0x0][0x198], RZ ;  /* 0x0000660036007a10 */ /* 0x040fe20007ffe0ff */
[----:B------:R-:W-:-:S04]  /*61fa0*/  IMAD.WIDE R48, R54, 0x2, R52 ;  /* 0x0000000236307825 */ /* 0x000fc800078e0234 */
[----:B------:R-:W-:-:S04]  /*61fb0*/  IMAD.WIDE R46, R0, 0x2, R2 ;  /* 0x00000002002e7825 */ /* 0x000fc800078e0202 */
[----:B------:R-:W-:Y:S01]  /*61fc0*/  IMAD.WIDE R44, R0, 0x2, R20 ;  /* 0x00000002002c7825 */ /* 0x000fe200078e0214 */
[----:B------:R-:W-:Y:S02]  /*61fd0*/  ISETP.GE.AND P5, PT, R57, c[0x0][0x17c], PT ;  /* 0x00005f0039007a0c */ /* 0x000fe40003fa6270 */
[----:B------:R-:W4:Y:S01]  /*61fe0*/  LDL.LU R57, [R1+0x50] ;  /* 0x0000500001397983 */ /* 0x000f220000300800 */
[----:B--2---:R-:W-:-:S03]  /*61ff0*/  ISETP.GE.AND P3, PT, R56, c[0x0][0x17c], PT ;  /* 0x00005f0038007a0c */ /* 0x004fc60003f66270 */
[----:B------:R-:W2:Y:S04]  /*62000*/  LDL.LU R56, [R1+0x10] ;  /* 0x0000100001387983 */ /* 0x000ea80000300800 */
[----:B---3--:R-:W-:Y:S01]  /*62010*/  @P4 STG.E.U16 [R50.64], R9 ;  /* 0x0000000932004986 */ /* 0x008fe2000c101504 */
[----:B------:R-:W-:Y:S02]  /*62020*/  ISETP.LT.AND P4, PT, R27, c[0x0][0x178], !P6 ;  /* 0x00005e001b007a0c */ /* 0x000fe40007781270 */
[----:B------:R-:W-:Y:S01]  /*62030*/  ISETP.LT.AND P6, PT, R43, c[0x0][0x178], !P6 ;  /* 0x00005e002b007a0c */ /* 0x000fe200077c1270 */
[----:B------:R0:W-:Y:S04]  /*62040*/  @P0 STG.E.U16 [R48.64], R4 ;  /* 0x0000000430000986 */ /* 0x0001e8000c101504 */
[----:B------:R-:W-:Y:S04]  /*62050*/  @P1 STG.E.U16 [R46.64], R55 ;  /* 0x000000372e001986 */ /* 0x000fe8000c101504 */
[----:B------:R1:W-:Y:S01]  /*62060*/  @P2 STG.E.U16 [R44.64], R8 ;  /* 0x000000082c002986 */ /* 0x0003e2000c101504 */
[----:B0-----:R-:W-:-:S03]  /*62070*/  PRMT R4, R9, 0x7632, R4 ;  /* 0x0000763209047816 */ /* 0x001fc60000000004 */
[----:B------:R-:W3:Y:S01]  /*62080*/  LDL.LU R51, [R1+0x90] ;  /* 0x0000900001337983 */ /* 0x000ee20000300800 */
[----:B------:R-:W-:Y:S01]  /*62090*/  IMAD.WIDE R48, R0, 0x2, R52 ;  /* 0x0000000200307825 */ /* 0x000fe200078e0234 */
[----:B------:R-:W-:Y:S02]  /*620a0*/  PRMT R50, R4, 0x7632, R50 ;  /* 0x0000763204327816 */ /* 0x000fe40000000032 */
[----:B------:R-:W2:Y:S01]  /*620b0*/  LDL.LU R9, [R1+0x2488] ;  /* 0x0024880001097983 */ /* 0x000ea20000300800 */
[----:B-1----:R-:W-:-:S05]  /*620c0*/  IMAD.WIDE R44, R0, 0x2, R22 ;  /* 0x00000002002c7825 */ /* 0x002fca00078e0216 */
[----:B------:R-:W-:Y:S04]  /*620d0*/  @P4 STG.E.U16 [R44.64], R4 ;  /* 0x000000042c004986 */ /* 0x000fe8000c101504 */
[----:B------:R0:W-:Y:S01]  /*620e0*/  @P6 STG.E.U16 [R48.64], R50 ;  /* 0x0000003230006986 */ /* 0x0001e2000c101504 */
[----:B------:R-:W-:Y:S02]  /*620f0*/  ISETP.LT.AND P0, PT, R19, c[0x0][0x178], !P5 ;  /* 0x00005e0013007a0c */ /* 0x000fe40006f01270 */
[----:B------:R-:W-:Y:S01]  /*62100*/  IADD3 R8, R0, c[0x0][0x198], RZ ;  /* 0x0000660000087a10 */ /* 0x000fe20007ffe0ff */
[----:B0-----:R-:W2:Y:S04]  /*62110*/  LDL.LU R50, [R1+0x238c] ;  /* 0x00238c0001327983 */ /* 0x001ea80000300800 */
[----:B------:R-:W-:Y:S01]  /*62120*/  IMAD.WIDE R46, R8, 0x2, R2 ;  /* 0x00000002082e7825 */ /* 0x000fe200078e0202 */
[----:B----4-:R-:W-:Y:S01]  /*62130*/  PRMT R0, R11, 0x7632, R0 ;  /* 0x000076320b007816 */ /* 0x010fe20000000000 */
[----:B------:R-:W4:Y:S01]  /*62140*/  LDL.LU R55, [R1+0x2390] ;  /* 0x0023900001377983 */ /* 0x000f220000300800 */
[----:B------:R-:W-:-:S03]  /*62150*/  ISETP.GE.AND P2, PT, R7, c[0x0][0x17c], PT ;  /* 0x00005f0007007a0c */ /* 0x000fc60003f46270 */
[----:B------:R0:W-:Y:S04]  /*62160*/  @P0 STG.E.U16 [R46.64], R11 ;  /* 0x0000000b2e000986 */ /* 0x0001e8000c101504 */
[----:B0-----:R-:W4:Y:S04]  /*62170*/  LDL.LU R11, [R1+0xa4] ;  /* 0x0000a400010b7983 */ /* 0x001f280000300800 */
[----:B------:R-:W4:Y:S01]  /*62180*/  LDL.LU R7, [R1+0x64] ;  /* 0x0000640001077983 */ /* 0x000f220000300800 */
[----:B------:R-:W-:Y:S02]  /*62190*/  ISETP.LT.AND P1, PT, R18, c[0x0][0x178], !P5 ;  /* 0x00005e0012007a0c */ /* 0x000fe40006f21270 */
[----:B------:R-:W-:-:S02]  /*621a0*/  ISETP.LT.AND P4, PT, R27, c[0x0][0x178], !P5 ;  /* 0x00005e001b007a0c */ /* 0x000fc40006f81270 */
[----:B------:R-:W-:Y:S02]  /*621b0*/  ISETP.LT.AND P5, PT, R43, c[0x0][0x178], !P5 ;  /* 0x00005e002b007a0c */ /* 0x000fe40006fa1270 */
[----:B------:R-:W-:Y:S01]  /*621c0*/  ISETP.LT.AND P6, PT, R19, c[0x0][0x178], !P3 ;  /* 0x00005e0013007a0c */ /* 0x000fe20005fc1270 */
[C---:B------:R-:W-:Y:S01]  /*621d0*/  IMAD.WIDE R44, R8.reuse, 0x2, R20 ;  /* 0x00000002082c7825 */ /* 0x040fe200078e0214 */
[----:B------:R-:W-:-:S03]  /*621e0*/  IADD3 R4, R8, c[0x0][0x198], RZ ;  /* 0x0000660008047a10 */ /* 0x000fc60007ffe0ff */
[----:B------:R-:W-:Y:S01]  /*621f0*/  IMAD.WIDE R48, R8, 0x2, R22 ;  /* 0x0000000208307825 */ /* 0x000fe200078e0216 */
[----:B------:R-:W-:-:S03]  /*62200*/  ISETP.LT.AND P0, PT, R18, c[0x0][0x178], !P3 ;  /* 0x00005e0012007a0c */ /* 0x000fc60005f01270 */
[----:B------:R-:W-:Y:S01]  /*62210*/  IMAD.WIDE R46, R8, 0x2, R52 ;  /* 0x00000002082e7825 */ /* 0x000fe200078e0234 */
[----:B------:R-:W-:Y:S01]  /*62220*/  PRMT R8, R57, 0x7632, R8 ;  /* 0x0000763239087816 */ /* 0x000fe20000000008 */
[----:B---3--:R0:W-:Y:S04]  /*62230*/  @P1 STG.E.U16 [R44.64], R51 ;  /* 0x000000332c001986 */ /* 0x0081e8000c101504 */
[----:B------:R-:W-:Y:S01]  /*62240*/  @P4 STG.E.U16 [R48.64], R57 ;  /* 0x0000003930004986 */ /* 0x000fe2000c101504 */
[----:B------:R-:W-:-:S03]  /*62250*/  ISETP.LT.AND P4, PT, R27, c[0x0][0x178], !P3 ;  /* 0x00005e001b007a0c */ /* 0x000fc60005f81270 */
[----:B--2---:R1:W-:Y:S01]  /*62260*/  @P5 STG.E.U16 [R46.64], R56 ;  /* 0x000000382e005986 */ /* 0x0043e2000c101504 */
[----:B0-----:R-:W-:-:S05]  /*62270*/  IMAD.WIDE R44, R4, 0x2, R2 ;  /* 0x00000002042c7825 */ /* 0x001fca00078e0202 */
[----:B------:R0:W-:Y:S01]  /*62280*/  @P6 STG.E.U16 [R44.64], R0 ;  /* 0x000000002c006986 */ /* 0x0001e2000c101504 */
[----:B------:R-:W-:Y:S02]  /*62290*/  ISETP.LT.AND P3, PT, R43, c[0x0][0x178], !P3 ;  /* 0x00005e002b007a0c */ /* 0x000fe40005f61270 */
[----:B------:R-:W-:Y:S01]  /*622a0*/  ISETP.LT.AND P5, PT, R19, c[0x0][0x178], !P2 ;  /* 0x00005e0013007a0c */ /* 0x000fe200057a1270 */
[----:B-1----:R-:W-:Y:S01]  /*622b0*/  IMAD.WIDE R46, R4, 0x2, R22 ;  /* 0x00000002042e7825 */ /* 0x002fe200078e0216 */
[----:B------:R-:W-:Y:S02]  /*622c0*/  ISETP.GE.AND P1, PT, R50, c[0x0][0x17c], PT ;  /* 0x00005f0032007a0c */ /* 0x000fe40003f26270 */
[----:B0-----:R-:W-:Y:S01]  /*622d0*/  PRMT R0, R51, 0x7632, R0 ;  /* 0x0000763233007816 */ /* 0x001fe20000000000 */
[----:B------:R-:W2:Y:S01]  /*622e0*/  LDL.LU R50, [R1+0x44] ;  /* 0x0000440001327983 */ /* 0x000ea20000300800 */
[----:B------:R-:W-:-:S03]  /*622f0*/  IMAD.WIDE R44, R4, 0x2, R20 ;  /* 0x00000002042c7825 */ /* 0x000fc600078e0214 */
[----:B------:R-:W3:Y:S01]  /*62300*/  LDL.LU R51, [R1+0x4] ;  /* 0x0000040001337983 */ /* 0x000ee20000300800 */
[----:B------:R-:W-:-:S03]  /*62310*/  ISETP.LT.AND P6, PT, R18, c[0x0][0x178], !P2 ;  /* 0x00005e0012007a0c */ /* 0x000fc600057c1270 */
[----:B------:R-:W3:Y:S04]  /*62320*/  LDL.LU R57, [R1+0x2394] ;  /* 0x0023940001397983 */ /* 0x000ee80000300800 */
[----:B------:R0:W-:Y:S01]  /*62330*/  @P0 STG.E.U16 [R44.64], R0 ;  /* 0x000000002c000986 */ /* 0x0001e2000c101504 */
[----:B------:R-:W-:-:S03]  /*62340*/  IMAD.WIDE R48, R4, 0x2, R52 ;  /* 0x0000000204307825 */ /* 0x000fc600078e0234 */
[----:B------:R1:W-:Y:S01]  /*62350*/  @P4 STG.E.U16 [R46.64], R8 ;  /* 0x000000082e004986 */ /* 0x0003e2000c101504 */
[----:B0-----:R-:W-:Y:S02]  /*62360*/  IADD3 R0, R4, c[0x0][0x198], RZ ;  /* 0x0000660004007a10 */ /* 0x001fe40007ffe0ff */
[----:B-1----:R-:W-:-:S03]  /*62370*/  PRMT R8, R56, 0x7632, R8 ;  /* 0x0000763238087816 */ /* 0x002fc60000000008 */
[----:B------:R-:W-:-:S04]  /*62380*/  IMAD.WIDE R46, R0, 0x2, R2 ;  /* 0x00000002002e7825 */ /* 0x000fc800078e0202 */
[----:B------:R-:W-:Y:S01]  /*62390*/  IMAD.WIDE R44, R0, 0x2, R20 ;  /* 0x00000002002c7825 */ /* 0x000fe200078e0214 */
[----:B------:R0:W-:Y:S01]  /*623a0*/  @P3 STG.E.U16 [R48.64], R8 ;  /* 0x0000000830003986 */ /* 0x0001e2000c101504 */
[----:B----4-:R-:W-:-:S03]  /*623b0*/  ISETP.GE.AND P0, PT, R55, c[0x0][0x17c], PT ;  /* 0x00005f0037007a0c */ /* 0x010fc60003f06270 */
[----:B------:R1:W-:Y:S01]  /*623c0*/  @P5 STG.E.U16 [R46.64], R11 ;  /* 0x0000000b2e005986 */ /* 0x0003e2000c101504 */
[----:B------:R-:W-:-:S03]  /*623d0*/  IADD3 R4, R0, c[0x0][0x198], RZ ;  /* 0x0000660000047a10 */ /* 0x000fc60007ffe0ff */
[----:B------:R-:W4:Y:S04]  /*623e0*/  LDL.LU R55, [R1+0xc4] ;  /* 0x0000c40001377983 */ /* 0x000f280000300800 */
[----:B------:R1:W-:Y:S01]  /*623f0*/  @P6 STG.E.U16 [R44.64], R7 ;  /* 0x000000072c006986 */ /* 0x0003e2000c101504 */
[C---:B0-----:R-:W-:Y:S01]  /*62400*/  IMAD.WIDE R48, R0.reuse, 0x2, R22 ;  /* 0x0000000200307825 */ /* 0x041fe200078e0216 */
[----:B------:R-:W-:Y:S02]  /*62410*/  PRMT R8, R11, 0x7632, R8 ;  /* 0x000076320b087816 */ /* 0x000fe40000000008 */
[----:B------:R-:W4:Y:S04]  /*62420*/  LDL.LU R56, [R1+0x84] ;  /* 0x0000840001387983 */ /* 0x000f280000300800 */
[----:B-1----:R-:W4:Y:S01]  /*62430*/  LDL.LU R11, [R1+0x2398] ;  /* 0x00239800010b7983 */ /* 0x002f220000300800 */
[----:B------:R-:W-:Y:S01]  /*62440*/  IMAD.WIDE R44, R0, 0x2, R52 ;  /* 0x00000002002c7825 */ /* 0x000fe200078e0234 */
[----:B------:R-:W-:-:S02]  /*62450*/  PRMT R0, R7, 0x7632, R0 ;  /* 0x0000763207007816 */ /* 0x000fc40000000000 */
[----:B------:R-:W4:Y:S01]  /*62460*/  LDL.LU R7, [R1+0x239c] ;  /* 0x00239c0001077983 */ /* 0x000f220000300800 */
[----:B------:R-:W-:Y:S02]  /*62470*/  ISETP.LT.AND P4, PT, R27, c[0x0][0x178], !P2 ;  /* 0x00005e001b007a0c */ /* 0x000fe40005781270 */
[----:B------:R-:W-:Y:S02]  /*62480*/  ISETP.LT.AND P2, PT, R43, c[0x0][0x178], !P2 ;  /* 0x00005e002b007a0c */ /* 0x000fe40005741270 */
[----:B------:R-:W-:Y:S02]  /*62490*/  ISETP.LT.AND P5, PT, R19, c[0x0][0x178], !P1 ;  /* 0x00005e0013007a0c */ /* 0x000fe40004fa1270 */
[----:B------:R-:W-:Y:S01]  /*624a0*/  ISETP.LT.AND P3, PT, R18, c[0x0][0x178], !P1 ;  /* 0x00005e0012007a0c */ /* 0x000fe20004f61270 */
[----:B------:R-:W-:-:S06]  /*624b0*/  IMAD.WIDE R46, R4, 0x2, R2 ;  /* 0x00000002042e7825 */ /* 0x000fcc00078e0202 */
[----:B--2---:R-:W-:Y:S04]  /*624c0*/  @P4 STG.E.U16 [R48.64], R50 ;  /* 0x0000003230004986 */ /* 0x004fe8000c101504 */
[----:B---3--:R0:W-:Y:S01]  /*624d0*/  @P2 STG.E.U16 [R44.64], R51 ;  /* 0x000000332c002986 */ /* 0x0081e2000c101504 */
[----:B------:R-:W-:Y:S02]  /*624e0*/  ISETP.LT.AND P2, PT, R27, c[0x0][0x178], !P1 ;  /* 0x00005e001b007a0c */ /* 0x000fe40004f41270 */
[----:B------:R-:W-:Y:S01]  /*624f0*/  ISETP.LT.AND P1, PT, R43, c[0x0][0x178], !P1 ;  /* 0x00005e002b007a0c */ /* 0x000fe20004f21270 */
[----:B------:R1:W-:Y:S01]  /*62500*/  @P5 STG.E.U16 [R46.64], R8 ;  /* 0x000000082e005986 */ /* 0x0003e2000c101504 */
[----:B------:R-:W-:Y:S02]  /*62510*/  ISETP.GE.AND P6, PT, R57, c[0x0][0x17c], PT ;  /* 0x00005f0039007a0c */ /* 0x000fe40003fc6270 */
[----:B------:R-:W-:Y:S01]  /*62520*/  ISETP.LT.AND P4, PT, R19, c[0x0][0x178], !P0 ;  /* 0x00005e0013007a0c */ /* 0x000fe20004781270 */
[----:B------:R-:W2:Y:S01]  /*62530*/  LDL.LU R57, [R1+0x34] ;  /* 0x0000340001397983 */ /* 0x000ea20000300800 */
[----:B0-----:R-:W-:-:S05]  /*62540*/  IMAD.WIDE R44, R4, 0x2, R20 ;  /* 0x00000002042c7825 */ /* 0x001fca00078e0214 */
[----:B------:R0:W-:Y:S01]  /*62550*/  @P3 STG.E.U16 [R44.64], R0 ;  /* 0x000000002c003986 */ /* 0x0001e2000c101504 */
[----:B------:R-:W-:Y:S02]  /*62560*/  ISETP.LT.AND P3, PT, R18, c[0x0][0x178], !P0 ;  /* 0x00005e0012007a0c */ /* 0x000fe40004761270 */
[----:B------:R-:W-:Y:S02]  /*62570*/  PRMT R54, R50, 0x7632, R54 ;  /* 0x0000763232367816 */ /* 0x000fe40000000036 */
[----:B-1----:R-:W-:Y:S01]  /*62580*/  PRMT R8, R51, 0x7632, R8 ;  /* 0x0000763233087816 */ /* 0x002fe20000000008 */
[C---:B------:R-:W-:Y:S01]  /*62590*/  IMAD.WIDE R50, R4.reuse, 0x2, R22 ;  /* 0x0000000204327825 */ /* 0x040fe200078e0216 */
[----:B0-----:R-:W-:-:S03]  /*625a0*/  IADD3 R0, R4, c[0x0][0x198], RZ ;  /* 0x0000660004007a10 */ /* 0x001fc60007ffe0ff */
[----:B------:R-:W-:Y:S01]  /*625b0*/  IMAD.WIDE R48, R4, 0x2, R52 ;  /* 0x0000000204307825 */ /* 0x000fe200078e0234 */
[----:B------:R0:W-:Y:S03]  /*625c0*/  @P2 STG.E.U16 [R50.64], R54 ;  /* 0x0000003632002986 */ /* 0x0001e6000c101504 */
[C---:B------:R-:W-:Y:S01]  /*625d0*/  IMAD.WIDE R46, R0.reuse, 0x2, R2 ;  /* 0x00000002002e7825 */ /* 0x040fe200078e0202 */
[----:B------:R-:W-:Y:S03]  /*625e0*/  @P1 STG.E.U16 [R48.64], R8 ;  /* 0x0000000830001986 */ /* 0x000fe6000c101504 */
[----:B------:R-:W-:Y:S01]  /*625f0*/  IMAD.WIDE R44, R0, 0x2, R20 ;  /* 0x00000002002c7825 */ /* 0x000fe200078e0214 */
[----:B----4-:R1:W-:Y:S01]  /*62600*/  @P4 STG.E.U16 [R46.64], R55 ;  /* 0x000000372e004986 */ /* 0x0103e2000c101504 */
[----:B0-----:R-:W-:-:S03]  /*62610*/  PRMT R54, R55, 0x7632, R54 ;  /* 0x0000763237367816 */ /* 0x001fc60000000036 */
[----:B------:R0:W-:Y:S01]  /*62620*/  @P3 STG.E.U16 [R44.64], R56 ;  /* 0x000000382c003986 */ /* 0x0001e2000c101504 */
[----:B------:R-:W-:-:S03]  /*62630*/  ISETP.GE.AND P5, PT, R11, c[0x0][0x17c], PT ;  /* 0x00005f000b007a0c */ /* 0x000fc60003fa6270 */
[----:B------:R-:W3:Y:S01]  /*62640*/  LDL.LU R11, [R1+0xb4] ;  /* 0x0000b400010b7983 */ /* 0x000ee20000300800 */
[----:B------:R-:W-:-:S03]  /*62650*/  ISETP.GE.AND P3, PT, R7, c[0x0][0x17c], PT ;  /* 0x00005f0007007a0c */ /* 0x000fc60003f66270 */
[----:B------:R-:W4:Y:S04]  /*62660*/  LDL.LU R7, [R1+0x74] ;  /* 0x0000740001077983 */ /* 0x000f280000300800 */
[----:B-1----:R-:W4:Y:S01]  /*62670*/  LDL.LU R55, [R1+0x23a0] ;  /* 0x0023a00001377983 */ /* 0x002f220000300800 */
[----:B------:R-:W-:Y:S02]  /*62680*/  ISETP.LT.AND P4, PT, R27, c[0x0][0x178], !P0 ;  /* 0x00005e001b007a0c */ /* 0x000fe40004781270 */
[----:B------:R-:W-:Y:S01]  /*62690*/  ISETP.LT.AND P0, PT, R43, c[0x0][0x178], !P0 ;  /* 0x00005e002b007a0c */ /* 0x000fe20004701270 */
[----:B------:R-:W-:Y:S01]  /*626a0*/  IMAD.WIDE R50, R0, 0x2, R22 ;  /* 0x0000000200327825 */ /* 0x000fe200078e0216 */
[----:B------:R-:W-:Y:S02]  /*626b0*/  ISETP.LT.AND P1, PT, R19, c[0x0][0x178], !P6 ;  /* 0x00005e0013007a0c */ /* 0x000fe40007721270 */
[----:B------:R-:W-:-:S02]  /*626c0*/  ISETP.LT.AND P2, PT, R18, c[0x0][0x178], !P6 ;  /* 0x00005e0012007a0c */ /* 0x000fc40007741270 */
[----:B------:R-:W-:Y:S02]  /*626d0*/  IADD3 R4, R0, c[0x0][0x198], RZ ;  /* 0x0000660000047a10 */ /* 0x000fe40007ffe0ff */
[----:B------:R-:W-:Y:S02]  /*626e0*/  PRMT R8, R56, 0x7632, R8 ;  /* 0x0000763238087816 */ /* 0x000fe40000000008 */
[----:B0-----:R-:W4:Y:S01]  /*626f0*/  LDL.LU R56, [R1+0x24] ;  /* 0x0000240001387983 */ /* 0x001f220000300800 */
[----:B------:R-:W-:-:S04]  /*62700*/  IMAD.WIDE R48, R0, 0x2, R52 ;  /* 0x0000000200307825 */ /* 0x000fc800078e0234 */
[----:B------:R-:W-:-:S04]  /*62710*/  IMAD.WIDE R46, R4, 0x2, R2 ;  /* 0x00000002042e7825 */ /* 0x000fc800078e0202 */
[C---:B------:R-:W-:Y:S01]  /*62720*/  IMAD.WIDE R44, R4.reuse, 0x2, R20 ;  /* 0x00000002042c7825 */ /* 0x040fe200078e0214 */
[----:B------:R-:W-:Y:S01]  /*62730*/  IADD3 R0, R4, c[0x0][0x198], RZ ;  /* 0x0000660004007a10 */ /* 0x000fe20007ffe0ff */
[----:B--2---:R-:W-:Y:S01]  /*62740*/  @P4 STG.E.U16 [R50.64], R57 ;  /* 0x0000003932004986 */ /* 0x004fe2000c101504 */
[----:B------:R-:W-:Y:S02]  /*62750*/  ISETP.LT.AND P4, PT, R27, c[0x0][0x178], !P6 ;  /* 0x00005e001b007a0c */ /* 0x000fe40007781270 */
[----:B------:R-:W-:Y:S01]  /*62760*/  ISETP.LT.AND P6, PT, R43, c[0x0][0x178], !P6 ;  /* 0x00005e002b007a0c */ /* 0x000fe200077c1270 */
[----:B------:R0:W-:Y:S01]  /*62770*/  @P0 STG.E.U16 [R48.64], R9 ;  /* 0x0000000930000986 */ /* 0x0001e2000c101504 */
[----:B------:R-:W-:-:S03]  /*62780*/  ISETP.LT.AND P0, PT, R19, c[0x0][0x178], !P5 ;  /* 0x00005e0013007a0c */ /* 0x000fc60006f01270 */
[----:B------:R-:W-:Y:S04]  /*62790*/  @P1 STG.E.U16 [R46.64], R54 ;  /* 0x000000362e001986 */ /* 0x000fe8000c101504 */
[----:B------:R1:W-:Y:S01]  /*627a0*/  @P2 STG.E.U16 [R44.64], R8 ;  /* 0x000000082c002986 */ /* 0x0003e2000c101504 */
[----:B0-----:R-:W-:Y:S02]  /*627b0*/  PRMT R48, R9, 0x7632, R48 ;  /* 0x0000763209307816 */ /* 0x001fe40000000030 */
[----:B-1----:R-:W-:Y:S01]  /*627c0*/  PRMT R8, R57, 0x7632, R8 ;  /* 0x0000763239087816 */ /* 0x002fe20000000008 */
[----:B------:R-:W-:-:S04]  /*627d0*/  IMAD.WIDE R44, R4, 0x2, R22 ;  /* 0x00000002042c7825 */ /* 0x000fc800078e0216 */
[----:B------:R-:W-:Y:S01]  /*627e0*/  IMAD.WIDE R46, R4, 0x2, R52 ;  /* 0x00000002042e7825 */ /* 0x000fe200078e0234 */
[----:B------:R0:W-:Y:S04]  /*627f0*/  @P4 STG.E.U16 [R44.64], R8 ;  /* 0x000000082c004986 */ /* 0x0001e8000c101504 */
[----:B------:R3:W-:Y:S01]  /*62800*/  @P6 STG.E.U16 [R46.64], R48 ;  /* 0x000000302e006986 */ /* 0x0007e2000c101504 */
[----:B0-----:R-:W-:Y:S01]  /*62810*/  IMAD.WIDE R8, R0, 0x2, R2 ;  /* 0x0000000200087825 */ /* 0x001fe200078e0202 */
[----:B---3--:R-:W-:-:S04]  /*62820*/  PRMT R48, R11, 0x7632, R48 ;  /* 0x000076320b307816 */ /* 0x008fc80000000030 */
[----:B------:R0:W-:Y:S01]  /*62830*/  @P0 STG.E.U16 [R8.64], R11 ;  /* 0x0000000b08000986 */ /* 0x0001e2000c101504 */
[----:B----4-:R-:W-:-:S03]  /*62840*/  ISETP.GE.AND P2, PT, R55, c[0x0][0x17c], PT ;  /* 0x00005f0037007a0c */ /* 0x010fc60003f46270 */
[----:B------:R-:W2:Y:S04]  /*62850*/  LDL.LU R55, [R1+0x23a4] ;  /* 0x0023a40001377983 */ /* 0x000ea80000300800 */
[----:B------:R-:W3:Y:S04]  /*62860*/  LDL.LU R54, [R1+0x23a8] ;  /* 0x0023a80001367983 */ /* 0x000ee80000300800 */
[----:B------:R-:W4:Y:S04]  /*62870*/  LDL.LU R57, [R1+0x124] ;  /* 0x0001240001397983 */ /* 0x000f280000300800 */
[----:B0-----:R-:W4:Y:S01]  /*62880*/  LDL.LU R11, [R1+0x94] ;  /* 0x00009400010b7983 */ /* 0x001f220000300800 */
[----:B------:R-:W-:-:S02]  /*62890*/  ISETP.LT.AND P1, PT, R18, c[0x0][0x178], !P5 ;  /* 0x00005e0012007a0c */ /* 0x000fc40006f21270 */
[----:B------:R-:W-:Y:S01]  /*628a0*/  ISETP.LT.AND P4, PT, R27, c[0x0][0x178], !P5 ;  /* 0x00005e001b007a0c */ /* 0x000fe20006f81270 */
[C---:B------:R-:W-:Y:S01]  /*628b0*/  IMAD.WIDE R44, R0.reuse, 0x2, R20 ;  /* 0x00000002002c7825 */ /* 0x040fe200078e0214 */
[----:B------:R-:W-:Y:S02]  /*628c0*/  ISETP.LT.AND P5, PT, R43, c[0x0][0x178], !P5 ;  /* 0x00005e002b007a0c */ /* 0x000fe40006fa1270 */
[----:B------:R-:W-:Y:S01]  /*628d0*/  ISETP.LT.AND P6, PT, R19, c[0x0][0x178], !P3 ;  /* 0x00005e0013007a0c */ /* 0x000fe20005fc1270 */
[C---:B------:R-:W-:Y:S01]  /*628e0*/  IMAD.WIDE R46, R0.reuse, 0x2, R22 ;  /* 0x00000002002e7825 */ /* 0x040fe200078e0216 */
[----:B------:R-:W-:-:S05]  /*628f0*/  IADD3 R4, R0, c[0x0][0x198], RZ ;  /* 0x0000660000047a10 */ /* 0x000fca0007ffe0ff */
[----:B------:R0:W-:Y:S01]  /*62900*/  @P1 STG.E.U16 [R44.64], R7 ;  /* 0x000000072c001986 */ /* 0x0001e2000c101504 */
[----:B------:R-:W-:Y:S01]  /*62910*/  ISETP.LT.AND P1, PT, R18, c[0x0][0x178], !P3 ;  /* 0x00005e0012007a0c */ /* 0x000fe20005f21270 */
[----:B------:R-:W-:Y:S02]  /*62920*/  IMAD.WIDE R8, R0, 0x2, R52 ;  /* 0x0000000200087825 */ /* 0x000fe400078e0234 */
[----:B------:R1:W-:Y:S01]  /*62930*/  @P4 STG.E.U16 [R46.64], R56 ;  /* 0x000000382e004986 */ /* 0x0003e2000c101504 */
[----:B------:R-:W-:Y:S02]  /*62940*/  ISETP.LT.AND P4, PT, R27, c[0x0][0x178], !P3 ;  /* 0x00005e001b007a0c */ /* 0x000fe40005f81270 */
[----:B------:R-:W-:Y:S01]  /*62950*/  PRMT R0, R7, 0x7632, R0 ;  /* 0x0000763207007816 */ /* 0x000fe20000000000 */
[----:B------:R1:W-:Y:S01]  /*62960*/  @P5 STG.E.U16 [R8.64], R5 ;  /* 0x0000000508005986 */ /* 0x0003e2000c101504 */
[----:B0-----:R-:W-:-:S03]  /*62970*/  IMAD.WIDE R44, R4, 0x2, R2 ;  /* 0x00000002042c7825 */ /* 0x001fc600078e0202 */
[----:B------:R-:W4:Y:S01]  /*62980*/  LDL.LU R7, [R1+0x54] ;  /* 0x0000540001077983 */ /* 0x000f220000300800 */
[----:B------:R-:W-:Y:S02]  /*62990*/  ISETP.LT.AND P3, PT, R43, c[0x0][0x178], !P3 ;  /* 0x00005e002b007a0c */ /* 0x000fe40005f61270 */
[----:B------:R-:W-:Y:S01]  /*629a0*/  ISETP.LT.AND P5, PT, R19, c[0x0][0x178], !P2 ;  /* 0x00005e0013007a0c */ /* 0x000fe200057a1270 */
[----:B-1----:R-:W4:Y:S01]  /*629b0*/  LDL.LU R47, [R1+0x23ac] ;  /* 0x0023ac00012f7983 */ /* 0x002f220000300800 */
[----:B------:R-:W-:-:S03]  /*629c0*/  IMAD.WIDE R8, R4, 0x2, R20 ;  /* 0x0000000204087825 */ /* 0x000fc600078e0214 */
[----:B------:R0:W-:Y:S01]  /*629d0*/  @P6 STG.E.U16 [R44.64], R48 ;  /* 0x000000302c006986 */ /* 0x0001e2000c101504 */
[----:B------:R-:W-:Y:S02]  /*629e0*/  PRMT R5, R56, 0x7632, R5 ;  /* 0x0000763238057816 */ /* 0x000fe40000000005 */
[----:B------:R-:W-:Y:S01]  /*629f0*/  ISETP.LT.AND P6, PT, R18, c[0x0][0x178], !P2 ;  /* 0x00005e0012007a0c */ /* 0x000fe200057c1270 */
[----:B------:R1:W-:Y:S01]  /*62a00*/  @P1 STG.E.U16 [R8.64], R0 ;  /* 0x0000000008001986 */ /* 0x0003e2000c101504 */
[----:B------:R-:W-:Y:S01]  /*62a10*/  PRMT R46, R5, 0x7632, R46 ;  /* 0x00007632052e7816 */ /* 0x000fe2000000002e */
[C---:B0-----:R-:W-:Y:S01]  /*62a20*/  IMAD.WIDE R44, R4.reuse, 0x2, R22 ;  /* 0x00000002042c7825 */ /* 0x041fe200078e0216 */
[----:B-1----:R-:W-:-:S04]  /*62a30*/  IADD3 R0, R4, c[0x0][0x198], RZ ;  /* 0x0000660004007a10 */ /* 0x002fc80007ffe0ff */
[----:B------:R0:W-:Y:S01]  /*62a40*/  @P4 STG.E.U16 [R44.64], R5 ;  /* 0x000000052c004986 */ /* 0x0001e2000c101504 */
[----:B------:R-:W-:-:S04]  /*62a50*/  IMAD.WIDE R8, R0, 0x2, R2 ;  /* 0x0000000200087825 */ /* 0x000fc800078e0202 */
[----:B0-----:R-:W-:-:S04]  /*62a60*/  IMAD.WIDE R4, R4, 0x2, R52 ;  /* 0x0000000204047825 */ /* 0x001fc800078e0234 */
[C---:B------:R-:W-:Y:S01]  /*62a70*/  IMAD.WIDE R44, R0.reuse, 0x2, R20 ;  /* 0x00000002002c7825 */ /* 0x040fe200078e0214 */
[----:B------:R0:W-:Y:S02]  /*62a80*/  @P3 STG.E.U16 [R4.64], R46 ;  /* 0x0000002e04003986 */ /* 0x0001e4000c101504 */
[----:B0-----:R-:W-:Y:S02]  /*62a90*/  IADD3 R4, R0, c[0x0][0x198], RZ ;  /* 0x0000660000047a10 */ /* 0x001fe40007ffe0ff */
[----:B--2---:R-:W-:Y:S02]  /*62aa0*/  ISETP.GE.AND P0, PT, R55, c[0x0][0x17c], PT ;  /* 0x00005f0037007a0c */ /* 0x004fe40003f06270 */
[----:B------:R-:W2:Y:S01]  /*62ab0*/  LDL.LU R55, [R1+0xa8] ;  /* 0x0000a80001377983 */ /* 0x000ea20000300800 */
[----:B---3--:R-:W-:-:S03]  /*62ac0*/  ISETP.GE.AND P1, PT, R54, c[0x0][0x17c], PT ;  /* 0x00005f0036007a0c */ /* 0x008fc60003f26270 */
[----:B------:R-:W3:Y:S04]  /*62ad0*/  LDL.LU R56, [R1+0x68] ;  /* 0x0000680001387983 */ /* 0x000ee80000300800 */
[----:B----4-:R0:W-:Y:S04]  /*62ae0*/  @P5 STG.E.U16 [R8.64], R57 ;  /* 0x0000003908005986 */ /* 0x0101e8000c101504 */
[----:B------:R1:W-:Y:S04]  /*62af0*/  @P6 STG.E.U16 [R44.64], R11 ;  /* 0x0000000b2c006986 */ /* 0x0003e8000c101504 */
[----:B------:R-:W4:Y:S01]  /*62b00*/  LDL.LU R54, [R1+0x23b0] ;  /* 0x0023b00001367983 */ /* 0x000f220000300800 */
[----:B0-----:R-:W-:-:S04]  /*62b10*/  IMAD.WIDE R8, R0, 0x2, R22 ;  /* 0x0000000200087825 */ /* 0x001fc800078e0216 */
[----:B-1----:R-:W-:Y:S01]  /*62b20*/  IMAD.WIDE R44, R0, 0x2, R52 ;  /* 0x00000002002c7825 */ /* 0x002fe200078e0234 */
[----:B------:R-:W-:Y:S02]  /*62b30*/  PRMT R0, R11, 0x7632, R0 ;  /* 0x000076320b007816 */ /* 0x000fe40000000000 */
[----:B------:R-:W4:Y:S01]  /*62b40*/  LDL.LU R11, [R1+0x23b4] ;  /* 0x0023b400010b7983 */ /* 0x000f220000300800 */
[----:B------:R-:W-:Y:S02]  /*62b50*/  ISETP.LT.AND P4, PT, R27, c[0x0][0x178], !P2 ;  /* 0x00005e001b007a0c */ /* 0x000fe40005781270 */
[----:B------:R-:W-:Y:S02]  /*62b60*/  ISETP.LT.AND P2, PT, R43, c[0x0][0x178], !P2 ;  /* 0x00005e002b007a0c */ /* 0x000fe40005741270 */
[----:B------:R-:W-:Y:S02]  /*62b70*/  ISETP.LT.AND P5, PT, R19, c[0x0][0x178], !P0 ;  /* 0x00005e0013007a0c */ /* 0x000fe400047a1270 */
[----:B------:R-:W-:-:S02]  /*62b80*/  ISETP.LT.AND P3, PT, R18, c[0x0][0x178], !P0 ;  /* 0x00005e0012007a0c */ /* 0x000fc40004761270 */
[----:B------:R-:W-:Y:S02]  /*62b90*/  PRMT R5, R57, 0x7632, R5 ;  /* 0x0000763239057816 */ /* 0x000fe40000000005 */
[----:B------:R-:W-:Y:S01]  /*62ba0*/  PRMT R49, R7, 0x7632, R49 ;  /* 0x0000763207317816 */ /* 0x000fe20000000031 */
[----:B------:R-:W4:Y:S01]  /*62bb0*/  LDL.LU R57, [R1+0x8] ;  /* 0x0000080001397983 */ /* 0x000f220000300800 */
[----:B------:R-:W-:Y:S01]  /*62bc0*/  ISETP.GE.AND P6, PT, R47, c[0x0][0x17c], PT ;  /* 0x00005f002f007a0c */ /* 0x000fe20003fc6270 */
[----:B------:R-:W-:Y:S02]  /*62bd0*/  IMAD.WIDE R46, R4, 0x2, R2 ;  /* 0x00000002042e7825 */ /* 0x000fe400078e0202 */
[----:B------:R0:W-:Y:S04]  /*62be0*/  @P4 STG.E.U16 [R8.64], R7 ;  /* 0x0000000708004986 */ /* 0x0001e8000c101504 */
[----:B------:R1:W-:Y:S01]  /*62bf0*/  @P2 STG.E.U16 [R44.64], R10 ;  /* 0x0000000a2c002986 */ /* 0x0003e2000c101504 */
[----:B------:R-:W-:-:S02]  /*62c00*/  ISETP.LT.AND P2, PT, R27, c[0x0][0x178], !P0 ;  /* 0x00005e001b007a0c */ /* 0x000fc40004741270 */
[----:B------:R-:W-:Y:S01]  /*62c10*/  ISETP.LT.AND P0, PT, R43, c[0x0][0x178], !P0 ;  /* 0x00005e002b007a0c */ /* 0x000fe20004701270 */
[----:B------:R-:W-:Y:S01]  /*62c20*/  @P5 STG.E.U16 [R46.64], R5 ;  /* 0x000000052e005986 */ /* 0x000fe2000c101504 */
[----:B------:R-:W-:Y:S01]  /*62c30*/  ISETP.LT.AND P5, PT, R19, c[0x0][0x178], !P1 ;  /* 0x00005e0013007a0c */ /* 0x000fe20004fa1270 */
[----:B0-----:R-:W-:Y:S01]  /*62c40*/  IMAD.WIDE R8, R4, 0x2, R20 ;  /* 0x0000000204087825 */ /* 0x001fe200078e0214 */
[----:B------:R-:W-:Y:S01]  /*62c50*/  ISETP.LT.AND P4, PT, R18, c[0x0][0x178], !P1 ;  /* 0x00005e0012007a0c */ /* 0x000fe20004f81270 */
[----:B------:R-:W4:Y:S01]  /*62c60*/  LDL.LU R7, [R1+0x2484] ;  /* 0x0024840001077983 */ /* 0x000f220000300800 */
[----:B------:R-:W-:-:S03]  /*62c70*/  PRMT R48, R10, 0x7632, R48 ;  /* 0x000076320a307816 */ /* 0x000fc60000000030 */
[----:B------:R0:W-:Y:S04]  /*62c80*/  @P3 STG.E.U16 [R8.64], R0 ;  /* 0x0000000008003986 */ /* 0x0001e8000c101504 */
[----:B-1----:R-:W4:Y:S01]  /*62c90*/  LDL.LU R10, [R1+0x2480] ;  /* 0x00248000010a7983 */ /* 0x002f220000300800 */
[C---:B0-----:R-:W-:Y:S01]  /*62ca0*/  IADD3 R0, R4.reuse, c[0x0][0x198], RZ ;  /* 0x0000660004007a10 */ /* 0x041fe20007ffe0ff */
[----:B------:R-:W-:-:S04]  /*62cb0*/  IMAD.WIDE R8, R4, 0x2, R22 ;  /* 0x0000000204087825 */ /* 0x000fc800078e0216 */
[----:B------:R-:W-:Y:S01]  /*62cc0*/  IMAD.WIDE R4, R4, 0x2, R52 ;  /* 0x0000000204047825 */ /* 0x000fe200078e0234 */
[----:B------:R0:W-:Y:S03]  /*62cd0*/  @P2 STG.E.U16 [R8.64], R49 ;  /* 0x0000003108002986 */ /* 0x0001e6000c101504 */
[C---:B------:R-:W-:Y:S01]  /*62ce0*/  IMAD.WIDE R44, R0.reuse, 0x2, R2 ;  /* 0x00000002002c7825 */ /* 0x040fe200078e0202 */
[----:B------:R1:W-:Y:S03]  /*62cf0*/  @P0 STG.E.U16 [R4.64], R48 ;  /* 0x0000003004000986 */ /* 0x0003e6000c101504 */
[----:B------:R-:W-:-:S04]  /*62d00*/  IMAD.WIDE R46, R0, 0x2, R20 ;  /* 0x00000002002e7825 */ /* 0x000fc800078e0214 */
[C---:B0-----:R-:W-:Y:S01]  /*62d10*/  IMAD.WIDE R8, R0.reuse, 0x2, R52 ;  /* 0x0000000200087825 */ /* 0x041fe200078e0234 */
[----:B-1----:R-:W-:-:S03]  /*62d20*/  IADD3 R48, R0, c[0x0][0x198], RZ ;  /* 0x0000660000307a10 */ /* 0x002fc60007ffe0ff */
[----:B------:R-:W-:Y:S01]  /*62d30*/  IMAD.WIDE R4, R0, 0x2, R22 ;  /* 0x0000000200047825 */ /* 0x000fe200078e0216 */
[----:B--2---:R0:W-:Y:S01]  /*62d40*/  @P5 STG.E.U16 [R44.64], R55 ;  /* 0x000000372c005986 */ /* 0x0041e2000c101504 */
[----:B------:R-:W-:-:S03]  /*62d50*/  PRMT R50, R55, 0x7632, R50 ;  /* 0x0000763237327816 */ /* 0x000fc60000000032 */
[----:B---3--:R1:W-:Y:S01]  /*62d60*/  @P4 STG.E.U16 [R46.64], R56 ;  /* 0x000000382e004986 */ /* 0x0083e2000c101504 */
[----:B------:R-:W-:Y:S02]  /*62d70*/  PRMT R49, R56, 0x7632, R49 ;  /* 0x0000763238317816 */ /* 0x000fe40000000031 */
[----:B----4-:R-:W-:Y:S02]  /*62d80*/  ISETP.GE.AND P3, PT, R54, c[0x0][0x17c], PT ;  /* 0x00005f0036007a0c */ /* 0x010fe40003f66270 */
[----:B------:R-:W-:Y:S02]  /*62d90*/  ISETP.GE.AND P0, PT, R11, c[0x0][0x17c], PT ;  /* 0x00005f000b007a0c */ /* 0x000fe40003f06270 */
[----:B------:R-:W2:Y:S04]  /*62da0*/  LDL.LU R11, [R1+0xc8] ;  /* 0x0000c800010b7983 */ /* 0x000ea80000300800 */
[----:B------:R-:W3:Y:S04]  /*62db0*/  LDL.LU R54, [R1+0x88] ;  /* 0x0000880001367983 */ /* 0x000ee80000300800 */
[----:B0-----:R-:W4:Y:S04]  /*62dc0*/  LDL.LU R55, [R1+0x23b8] ;  /* 0x0023b80001377983 */ /* 0x001f280000300800 */
[----:B-1----:R-:W2:Y:S04]  /*62dd0*/  LDL.LU R56, [R1+0x38] ;  /* 0x0000380001387983 */ /* 0x002ea80000300800 */
[----:B------:R-:W2:Y:S01]  /*62de0*/  LDL.LU R0, [R1+0x48] ;  /* 0x0000480001007983 */ /* 0x000ea20000300800 */
[----:B------:R-:W-:-:S02]  /*62df0*/  ISETP.LT.AND P5, PT, R27, c[0x0][0x178], !P1 ;  /* 0x00005e001b007a0c */ /* 0x000fc40004fa1270 */
[----:B------:R-:W-:Y:S02]  /*62e00*/  ISETP.LT.AND P1, PT, R43, c[0x0][0x178], !P1 ;  /* 0x00005e002b007a0c */ /* 0x000fe40004f21270 */
[----:B------:R-:W-:Y:S02]  /*62e10*/  ISETP.LT.AND P2, PT, R19, c[0x0][0x178], !P6 ;  /* 0x00005e0013007a0c */ /* 0x000fe40007741270 */
[----:B------:R-:W-:Y:S01]  /*62e20*/  ISETP.LT.AND P4, PT, R18, c[0x0][0x178], !P6 ;  /* 0x00005e0012007a0c */ /* 0x000fe20007781270 */
[----:B------:R-:W-:-:S04]  /*62e30*/  IMAD.WIDE R44, R48, 0x2, R2 ;  /* 0x00000002302c7825 */ /* 0x000fc800078e0202 */
[----:B------:R-:W-:Y:S02]  /*62e40*/  IMAD.WIDE R46, R48, 0x2, R20 ;  /* 0x00000002302e7825 */ /* 0x000fe400078e0214 */
[----:B--2---:R-:W-:Y:S04]  /*62e50*/  @P5 STG.E.U16 [R4.64], R0 ;  /* 0x0000000004005986 */ /* 0x004fe8000c101504 */
[----:B------:R-:W-:Y:S04]  /*62e60*/  @P1 STG.E.U16 [R8.64], R57 ;  /* 0x0000003908001986 */ /* 0x000fe8000c101504 */
[----:B------:R-:W-:Y:S04]  /*62e70*/  @P2 STG.E.U16 [R44.64], R50 ;  /* 0x000000322c002986 */ /* 0x000fe8000c101504 */
[----:B------:R0:W-:Y:S02]  /*62e80*/  @P4 STG.E.U16 [R46.64], R49 ;  /* 0x000000312e004986 */ /* 0x0001e4000c101504 */
[----:B0-----:R-:W-:-:S02]  /*62e90*/  PRMT R46, R57, 0x7632, R46 ;  /* 0x00007632392e7816 */ /* 0x001fc4000000002e */
[----:B------:R-:W2:Y:S01]  /*62ea0*/  LDL.LU R57, [R1+0x23bc] ;  /* 0x0023bc0001397983 */ /* 0x000ea20000300800 */
[----:B------:R-:W-:Y:S02]  /*62eb0*/  ISETP.LT.AND P5, PT, R27, c[0x0][0x178], !P6 ;  /* 0x00005e001b007a0c */ /* 0x000fe400077a1270 */
[----:B------:R-:W-:Y:S01]  /*62ec0*/  ISETP.LT.AND P6, PT, R43, c[0x0][0x178], !P6 ;  /* 0x00005e002b007a0c */ /* 0x000fe200077c1270 */
[----:B------:R-:W-:Y:S01]  /*62ed0*/  IMAD.WIDE R4, R48, 0x2, R22 ;  /* 0x0000000230047825 */ /* 0x000fe200078e0216 */
[----:B------:R-:W-:Y:S01]  /*62ee0*/  PRMT R44, R0, 0x7632, R44 ;  /* 0x00007632002c7816 */ /* 0x000fe2000000002c */
[----:B------:R-:W2:Y:S01]  /*62ef0*/  LDL.LU R49, [R1+0x23c0] ;  /* 0x0023c00001317983 */ /* 0x000ea20000300800 */
[----:B------:R-:W-:Y:S01]  /*62f00*/  ISETP.LT.AND P1, PT, R19, c[0x0][0x178], !P3 ;  /* 0x00005e0013007a0c */ /* 0x000fe20005f21270 */
[----:B------:R-:W-:Y:S01]  /*62f10*/  IMAD.WIDE R8, R48, 0x2, R52 ;  /* 0x0000000230087825 */ /* 0x000fe200078e0234 */
[----:B------:R-:W-:Y:S02]  /*62f20*/  ISETP.LT.AND P2, PT, R18, c[0x0][0x178], !P3 ;  /* 0x00005e0012007a0c */ /* 0x000fe40005f41270 */
[----:B------:R-:W-:-:S03]  /*62f30*/  IADD3 R0, R48, c[0x0][0x198], RZ ;  /* 0x0000660030007a10 */ /* 0x000fc60007ffe0ff */
[----:B------:R0:W-:Y:S01]  /*62f40*/  @P5 STG.E.U16 [R4.64], R44 ;  /* 0x0000002c04005986 */ /* 0x0001e2000c101504 */
[----:B------:R-:W-:Y:S02]  /*62f50*/  ISETP.LT.AND P5, PT, R27, c[0x0][0x178], !P3 ;  /* 0x00005e001b007a0c */ /* 0x000fe40005fa1270 */
[----:B------:R-:W-:Y:S01]  /*62f60*/  ISETP.LT.AND P3, PT, R43, c[0x0][0x178], !P3 ;  /* 0x00005e002b007a0c */ /* 0x000fe20005f61270 */
[----:B------:R1:W-:Y:S01]  /*62f70*/  @P6 STG.E.U16 [R8.64], R46 ;  /* 0x0000002e08006986 */ /* 0x0003e2000c101504 */
[----:B------:R-:W-:Y:S01]  /*62f80*/  ISETP.LT.AND P6, PT, R19, c[0x0][0x178], !P0 ;  /* 0x00005e0013007a0c */ /* 0x000fe200047c1270 */
[----:B0-----:R-:W-:-:S04]  /*62f90*/  IMAD.WIDE R4, R0, 0x2, R2 ;  /* 0x0000000200047825 */ /* 0x001fc800078e0202 */
[C---:B------:R-:W-:Y:S01]  /*62fa0*/  IMAD.WIDE R44, R0.reuse, 0x2, R20 ;  /* 0x00000002002c7825 */ /* 0x040fe200078e0214 */
[C---:B-1----:R-:W-:Y:S01]  /*62fb0*/  IADD3 R46, R0.reuse, c[0x0][0x198], RZ ;  /* 0x00006600002e7a10 */ /* 0x042fe20007ffe0ff */
[----:B------:R0:W-:Y:S01]  /*62fc0*/  @P1 STG.E.U16 [R4.64], R11 ;  /* 0x0000000b04001986 */ /* 0x0001e2000c101504 */
[----:B------:R-:W-:Y:S01]  /*62fd0*/  PRMT R47, R11, 0x7632, R47 ;  /* 0x000076320b2f7816 */ /* 0x000fe2000000002f */
[----:B------:R-:W-:Y:S02]  /*62fe0*/  IMAD.WIDE R8, R0, 0x2, R52 ;  /* 0x0000000200087825 */ /* 0x000fe400078e0234 */
[----:B---3--:R1:W-:Y:S01]  /*62ff0*/  @P2 STG.E.U16 [R44.64], R54 ;  /* 0x000000362c002986 */ /* 0x0083e2000c101504 */
[----:B----4-:R-:W-:-:S03]  /*63000*/  ISETP.GE.AND P4, PT, R55, c[0x0][0x17c], PT ;  /* 0x00005f0037007a0c */ /* 0x010fc60003f86270 */
[----:B------:R-:W3:Y:S01]  /*63010*/  LDL.LU R55, [R1+0xb8] ;  /* 0x0000b80001377983 */ /* 0x000ee20000300800 */
[----:B0-----:R-:W-:-:S03]  /*63020*/  IMAD.WIDE R4, R0, 0x2, R22 ;  /* 0x0000000200047825 */ /* 0x001fc600078e0216 */
[----:B------:R-:W4:Y:S01]  /*63030*/  LDL.LU R11, [R1+0x78] ;  /* 0x00007800010b7983 */ /* 0x000f220000300800 */
[----:B-1----:R-:W-:-:S03]  /*63040*/  IMAD.WIDE R44, R46, 0x2, R2 ;  /* 0x000000022e2c7825 */ /* 0x002fc600078e0202 */
[----:B------:R-:W-:Y:S04]  /*63050*/  @P5 STG.E.U16 [R4.64], R56 ;  /* 0x0000003804005986 */ /* 0x000fe8000c101504 */
[----:B------:R-:W-:Y:S04]  /*63060*/  @P3 STG.E.U16 [R8.64], R10 ;  /* 0x0000000a08003986 */ /* 0x000fe8000c101504 */
[----:B------:R0:W-:Y:S01]  /*63070*/  @P6 STG.E.U16 [R44.64], R47 ;  /* 0x0000002f2c006986 */ /* 0x0001e2000c101504 */
[----:B--2---:R-:W-:-:S03]  /*63080*/  ISETP.GE.AND P1, PT, R57, c[0x0][0x17c], PT ;  /* 0x00005f0039007a0c */ /* 0x004fc60003f26270 */
[----:B------:R-:W2:Y:S04]  /*63090*/  LDL.LU R57, [R1+0x28] ;  /* 0x0000280001397983 */ /* 0x000ea80000300800 */
[----:B0-----:R-:W2:Y:S01]  /*630a0*/  LDL.LU R47, [R1+0x23c4] ;  /* 0x0023c400012f7983 */ /* 0x001ea20000300800 */
[----:B------:R-:W-:Y:S02]  /*630b0*/  ISETP.LT.AND P2, PT, R18, c[0x0][0x178], !P0 ;  /* 0x00005e0012007a0c */ /* 0x000fe40004741270 */
[----:B------:R-:W-:Y:S01]  /*630c0*/  ISETP.LT.AND P5, PT, R27, c[0x0][0x178], !P0 ;  /* 0x00005e001b007a0c */ /* 0x000fe200047a1270 */
[----:B------:R-:W-:Y:S01]  /*630d0*/  IMAD.WIDE R8, R46, 0x2, R20 ;  /* 0x000000022e087825 */ /* 0x000fe200078e0214 */
[----:B------:R-:W-:Y:S02]  /*630e0*/  PRMT R0, R54, 0x7632, R0 ;  /* 0x0000763236007816 */ /* 0x000fe40000000000 */
[----:B------:R-:W-:Y:S01]  /*630f0*/  ISETP.LT.AND P0, PT, R43, c[0x0][0x178], !P0 ;  /* 0x00005e002b007a0c */ /* 0x000fe20004701270 */
[----:B------:R-:W-:Y:S01]  /*63100*/  IMAD.WIDE R4, R46, 0x2, R22 ;  /* 0x000000022e047825 */ /* 0x000fe200078e0216 */
[----:B------:R-:W-:-:S02]  /*63110*/  ISETP.LT.AND P6, PT, R19, c[0x0][0x178], !P4 ;  /* 0x00005e0013007a0c */ /* 0x000fc400067c1270 */
[----:B------:R-:W-:Y:S02]  /*63120*/  PRMT R10, R56, 0x7632, R10 ;  /* 0x00007632380a7816 */ /* 0x000fe4000000000a */
[----:B------:R-:W-:Y:S01]  /*63130*/  ISETP.LT.AND P3, PT, R18, c[0x0][0x178], !P4 ;  /* 0x00005e0012007a0c */ /* 0x000fe20006761270 */
[----:B------:R0:W-:Y:S04]  /*63140*/  @P2 STG.E.U16 [R8.64], R0 ;  /* 0x0000000008002986 */ /* 0x0001e8000c101504 */
[----:B------:R1:W-:Y:S04]  /*63150*/  @P5 STG.E.U16 [R4.64], R10 ;  /* 0x0000000a04005986 */ /* 0x0003e8000c101504 */
[----:B------:R-:W2:Y:S01]  /*63160*/  LDL.LU R56, [R1+0x128] ;  /* 0x0001280001387983 */ /* 0x000ea20000300800 */
[----:B0-----:R-:W-:-:S03]  /*63170*/  IADD3 R0, R46, c[0x0][0x198], RZ ;  /* 0x000066002e007a10 */ /* 0x001fc60007ffe0ff */
[----:B------:R-:W2:Y:S01]  /*63180*/  LDL.LU R54, [R1+0x98] ;  /* 0x0000980001367983 */ /* 0x000ea20000300800 */
[----:B-1----:R-:W-:Y:S01]  /*63190*/  PRMT R10, R10, 0x7632, R10 ;  /* 0x000076320a0a7816 */ /* 0x002fe2000000000a */
[----:B------:R-:W-:-:S04]  /*631a0*/  IMAD.WIDE R4, R46, 0x2, R52 ;  /* 0x000000022e047825 */ /* 0x000fc800078e0234 */
[C---:B------:R-:W-:Y:S01]  /*631b0*/  IMAD.WIDE R8, R0.reuse, 0x2, R2 ;  /* 0x0000000200087825 */ /* 0x040fe200078e0202 */
[----:B------:R0:W-:Y:S03]  /*631c0*/  @P0 STG.E.U16 [R4.64], R10 ;  /* 0x0000000a04000986 */ /* 0x0001e6000c101504 */
[----:B------:R-:W-:Y:S01]  /*631d0*/  IMAD.WIDE R44, R0, 0x2, R20 ;  /* 0x00000002002c7825 */ /* 0x000fe200078e0214 */
[----:B---3--:R1:W-:Y:S04]  /*631e0*/  @P6 STG.E.U16 [R8.64], R55 ;  /* 0x0000003708006986 */ /* 0x0083e8000c101504 */
[----:B----4-:R3:W-:Y:S01]  /*631f0*/  @P3 STG.E.U16 [R44.64], R11 ;  /* 0x0000000b2c003986 */ /* 0x0107e2000c101504 */
[----:B------:R-:W-:-:S02]  /*63200*/  ISETP.GE.AND P2, PT, R49, c[0x0][0x17c], PT ;  /* 0x00005f0031007a0c */ /* 0x000fc40003f46270 */
[----:B--2---:R-:W-:Y:S02]  /*63210*/  ISETP.GE.AND P3, PT, R47, c[0x0][0x17c], PT ;  /* 0x00005f002f007a0c */ /* 0x004fe40003f66270 */
[----:B------:R-:W2:Y:S04]  /*63220*/  LDL.LU R47, [R1+0x23c8] ;  /* 0x0023c800012f7983 */ /* 0x000ea80000300800 */
[----:B------:R-:W4:Y:S01]  /*63230*/  LDL.LU R49, [R1+0x23cc] ;  /* 0x0023cc0001317983 */ /* 0x000f220000300800 */
[----:B------:R-:W-:Y:S02]  /*63240*/  ISETP.LT.AND P5, PT, R27, c[0x0][0x178], !P4 ;  /* 0x00005e001b007a0c */ /* 0x000fe400067a1270 */
[----:B------:R-:W-:Y:S02]  /*63250*/  ISETP.LT.AND P4, PT, R43, c[0x0][0x178], !P4 ;  /* 0x00005e002b007a0c */ /* 0x000fe40006781270 */
[----:B------:R-:W-:-:S02]  /*63260*/  ISETP.LT.AND P6, PT, R19, c[0x0][0x178], !P1 ;  /* 0x00005e0013007a0c */ /* 0x000fc40004fc1270 */
[----:B------:R-:W-:Y:S02]  /*63270*/  ISETP.LT.AND P0, PT, R18, c[0x0][0x178], !P1 ;  /* 0x00005e0012007a0c */ /* 0x000fe40004f01270 */
[C---:B0-----:R-:W-:Y:S01]  /*63280*/  IADD3 R10, R0.reuse, c[0x0][0x198], RZ ;  /* 0x00006600000a7a10 */ /* 0x041fe20007ffe0ff */
[----:B------:R-:W-:Y:S01]  /*63290*/  IMAD.WIDE R4, R0, 0x2, R22 ;  /* 0x0000000200047825 */ /* 0x000fe200078e0216 */
[----:B------:R-:W-:-:S03]  /*632a0*/  PRMT R46, R55, 0x7632, R46 ;  /* 0x00007632372e7816 */ /* 0x000fc6000000002e */
[----:B-1----:R-:W-:Y:S01]  /*632b0*/  IMAD.WIDE R8, R0, 0x2, R52 ;  /* 0x0000000200087825 */ /* 0x002fe200078e0234 */
[----:B------:R0:W-:Y:S03]  /*632c0*/  @P5 STG.E.U16 [R4.64], R57 ;  /* 0x0000003904005986 */ /* 0x0001e6000c101504 */
[C---:B---3--:R-:W-:Y:S01]  /*632d0*/  IMAD.WIDE R44, R10.reuse, 0x2, R2 ;  /* 0x000000020a2c7825 */ /* 0x048fe200078e0202 */
[----:B------:R1:W-:Y:S01]  /*632e0*/  @P4 STG.E.U16 [R8.64], R6 ;  /* 0x0000000608004986 */ /* 0x0003e2000c101504 */
[----:B------:R-:W-:Y:S02]  /*632f0*/  PRMT R0, R11, 0x7632, R0 ;  /* 0x000076320b007816 */ /* 0x000fe40000000000 */
[----:B------:R-:W-:Y:S01]  /*63300*/  ISETP.LT.AND P4, PT, R27, c[0x0][0x178], !P1 ;  /* 0x00005e001b007a0c */ /* 0x000fe20004f81270 */
[----:B------:R-:W-:Y:S01]  /*63310*/  @P6 STG.E.U16 [R44.64], R46 ;  /* 0x0000002e2c006986 */ /* 0x000fe2000c101504 */
[----:B------:R-:W-:Y:S01]  /*63320*/  ISETP.LT.AND P1, PT, R43, c[0x0][0x178], !P1 ;  /* 0x00005e002b007a0c */ /* 0x000fe20004f21270 */
[----:B0-----:R-:W-:Y:S01]  /*63330*/  IMAD.WIDE R4, R10, 0x2, R20 ;  /* 0x000000020a047825 */ /* 0x001fe200078e0214 */
[----:B------:R-:W-:Y:S01]  /*63340*/  ISETP.LT.AND P6, PT, R19, c[0x0][0x178], !P2 ;  /* 0x00005e0013007a0c */ /* 0x000fe200057c1270 */
[----:B------:R-:W3:Y:S01]  /*63350*/  LDL.LU R11, [R1+0x58] ;  /* 0x00005800010b7983 */ /* 0x000ee20000300800 */
[----:B------:R-:W-:-:S03]  /*63360*/  ISETP.LT.AND P5, PT, R18, c[0x0][0x178], !P2 ;  /* 0x00005e0012007a0c */ /* 0x000fc600057a1270 */
[----:B------:R0:W-:Y:S01]  /*63370*/  @P0 STG.E.U16 [R4.64], R0 ;  /* 0x0000000004000986 */ /* 0x0001e2000c101504 */
[----:B------:R-:W-:Y:S01]  /*63380*/  PRMT R48, R57, 0x7632, R48 ;  /* 0x0000763239307816 */ /* 0x000fe20000000030 */
[----:B-1----:R-:W-:Y:S01]  /*63390*/  IMAD.WIDE R8, R10, 0x2, R52 ;  /* 0x000000020a087825 */ /* 0x002fe200078e0234 */
[----:B------:R-:W-:Y:S01]  /*633a0*/  PRMT R6, R6, 0x7632, R6 ;  /* 0x0000763206067816 */ /* 0x000fe20000000006 */
[----:B------:R-:W3:Y:S04]  /*633b0*/  LDL.LU R55, [R1+0x18] ;  /* 0x0000180001377983 */ /* 0x000ee80000300800 */
[----:B------:R-:W3:Y:S01]  /*633c0*/  LDL.LU R57, [R1+0xac] ;  /* 0x0000ac0001397983 */ /* 0x000ee20000300800 */
[C---:B0-----:R-:W-:Y:S01]  /*633d0*/  IADD3 R0, R10.reuse, c[0x0][0x198], RZ ;  /* 0x000066000a007a10 */ /* 0x041fe20007ffe0ff */
[----:B------:R-:W-:-:S04]  /*633e0*/  IMAD.WIDE R4, R10, 0x2, R22 ;  /* 0x000000020a047825 */ /* 0x000fc800078e0216 */
[----:B------:R-:W-:Y:S01]  /*633f0*/  IMAD.WIDE R44, R0, 0x2, R2 ;  /* 0x00000002002c7825 */ /* 0x000fe200078e0202 */
[----:B------:R0:W-:Y:S01]  /*63400*/  @P4 STG.E.U16 [R4.64], R48 ;  /* 0x0000003004004986 */ /* 0x0001e2000c101504 */
[----:B------:R-:W-:-:S03]  /*63410*/  PRMT R10, R54, 0x7632, R10 ;  /* 0x00007632360a7816 */ /* 0x000fc6000000000a */
[----:B------:R1:W-:Y:S04]  /*63420*/  @P1 STG.E.U16 [R8.64], R6 ;  /* 0x0000000608001986 */ /* 0x0003e8000c101504 */
[----:B------:R1:W-:Y:S01]  /*63430*/  @P6 STG.E.U16 [R44.64], R56 ;  /* 0x000000382c006986 */ /* 0x0003e2000c101504 */
[----:B0-----:R-:W-:Y:S01]  /*63440*/  PRMT R48, R56, 0x7632, R48 ;  /* 0x0000763238307816 */ /* 0x001fe20000000030 */
[C---:B------:R-:W-:Y:S01]  /*63450*/  IMAD.WIDE R4, R0.reuse, 0x2, R22 ;  /* 0x0000000200047825 */ /* 0x040fe200078e0216 */
[----:B-1----:R-:W-:-:S03]  /*63460*/  IADD3 R6, R0, c[0x0][0x198], RZ ;  /* 0x0000660000067a10 */ /* 0x002fc60007ffe0ff */
[C---:B------:R-:W-:Y:S01]  /*63470*/  IMAD.WIDE R8, R0.reuse, 0x2, R52 ;  /* 0x0000000200087825 */ /* 0x040fe200078e0234 */
[----:B------:R-:W3:Y:S01]  /*63480*/  LDL.LU R56, [R1+0x6c] ;  /* 0x00006c0001387983 */ /* 0x000ee20000300800 */
[----:B--2---:R-:W-:Y:S02]  /*63490*/  ISETP.GE.AND P0, PT, R47, c[0x0][0x17c], PT ;  /* 0x00005f002f007a0c */ /* 0x004fe40003f06270 */
[----:B------:R-:W-:Y:S01]  /*634a0*/  IMAD.WIDE R46, R0, 0x2, R20 ;  /* 0x00000002002e7825 */ /* 0x000fe200078e0214 */
[----:B----4-:R-:W-:-:S04]  /*634b0*/  ISETP.GE.AND P1, PT, R49, c[0x0][0x17c], PT ;  /* 0x00005f0031007a0c */ /* 0x010fc80003f26270 */
[----:B------:R0:W-:Y:S04]  /*634c0*/  @P5 STG.E.U16 [R46.64], R54 ;  /* 0x000000362e005986 */ /* 0x0001e8000c101504 */
[----:B------:R-:W2:Y:S04]  /*634d0*/  LDL.LU R49, [R1+0x23d4] ;  /* 0x0023d40001317983 */ /* 0x000ea80000300800 */
[----:B0-----:R-:W4:Y:S04]  /*634e0*/  LDL.LU R54, [R1+0x4c] ;  /* 0x00004c0001367983 */ /* 0x001f280000300800 */
[----:B------:R-:W2:Y:S01]  /*634f0*/  LDL.LU R0, [R1+0x23d0] ;  /* 0x0023d00001007983 */ /* 0x000ea20000300800 */
[----:B------:R-:W-:-:S02]  /*63500*/  ISETP.LT.AND P4, PT, R27, c[0x0][0x178], !P2 ;  /* 0x00005e001b007a0c */ /* 0x000fc40005781270 */
[----:B------:R-:W-:Y:S02]  /*63510*/  ISETP.LT.AND P2, PT, R43, c[0x0][0x178], !P2 ;  /* 0x00005e002b007a0c */ /* 0x000fe40005741270 */
[----:B------:R-:W-:Y:S02]  /*63520*/  ISETP.LT.AND P5, PT, R19, c[0x0][0x178], !P3 ;  /* 0x00005e0013007a0c */ /* 0x000fe40005fa1270 */
[----:B------:R-:W-:Y:S01]  /*63530*/  ISETP.LT.AND P6, PT, R18, c[0x0][0x178], !P3 ;  /* 0x00005e0012007a0c */ /* 0x000fe20005fc1270 */
[----:B------:R-:W-:-:S06]  /*63540*/  IMAD.WIDE R44, R6, 0x2, R2 ;  /* 0x00000002062c7825 */ /* 0x000fcc00078e0202 */
[----:B---3--:R-:W-:Y:S01]  /*63550*/  @P4 STG.E.U16 [R4.64], R11 ;  /* 0x0000000b04004986 */ /* 0x008fe2000c101504 */
[----:B------:R-:W-:Y:S01]  /*63560*/  ISETP.LT.AND P4, PT, R27, c[0x0][0x178], !P3 ;  /* 0x00005e001b007a0c */ /* 0x000fe20005f81270 */
[----:B------:R-:W-:Y:S02]  /*63570*/  IMAD.WIDE R46, R6, 0x2, R20 ;  /* 0x00000002062e7825 */ /* 0x000fe400078e0214 */
[----:B------:R0:W-:Y:S01]  /*63580*/  @P2 STG.E.U16 [R8.64], R55 ;  /* 0x0000003708002986 */ /* 0x0001e2000c101504 */
[----:B------:R-:W-:-:S03]  /*63590*/  ISETP.LT.AND P3, PT, R43, c[0x0][0x178], !P3 ;  /* 0x00005e002b007a0c */ /* 0x000fc60005f61270 */
[----:B------:R-:W-:Y:S04]  /*635a0*/  @P5 STG.E.U16 [R44.64], R48 ;  /* 0x000000302c005986 */ /* 0x000fe8000c101504 */
[----:B------:R1:W-:Y:S01]  /*635b0*/  @P6 STG.E.U16 [R46.64], R10 ;  /* 0x0000000a2e006986 */ /* 0x0003e2000c101504 */
[----:B0-----:R-:W-:Y:S01]  /*635c0*/  IMAD.WIDE R8, R6, 0x2, R22 ;  /* 0x0000000206087825 */ /* 0x001fe200078e0216 */
[----:B------:R-:W-:Y:S02]  /*635d0*/  ISETP.LT.AND P5, PT, R19, c[0x0][0x178], !P0 ;  /* 0x00005e0013007a0c */ /* 0x000fe400047a1270 */
[----:B------:R-:W-:Y:S02]  /*635e0*/  ISETP.LT.AND P6, PT, R18, c[0x0][0x178], !P0 ;  /* 0x00005e0012007a0c */ /* 0x000fe400047c1270 */
[----:B-1----:R-:W-:Y:S01]  /*635f0*/  PRMT R10, R11, 0x7632, R10 ;  /* 0x000076320b0a7816 */ /* 0x002fe2000000000a */
[----:B------:R-:W-:Y:S01]  /*63600*/  IMAD.WIDE R4, R6, 0x2, R52 ;  /* 0x0000000206047825 */ /* 0x000fe200078e0234 */
[----:B------:R-:W-:Y:S01]  /*63610*/  PRMT R46, R55, 0x7632, R46 ;  /* 0x00007632372e7816 */ /* 0x000fe2000000002e */
[----:B------:R-:W3:Y:S04]  /*63620*/  LDL.LU R11, [R1+0x247c] ;  /* 0x00247c00010b7983 */ /* 0x000ee80000300800 */
[----:B------:R0:W-:Y:S01]  /*63630*/  @P4 STG.E.U16 [R8.64], R10 ;  /* 0x0000000a08004986 */ /* 0x0001e2000c101504 */
[----:B------:R-:W-:-:S03]  /*63640*/  ISETP.LT.AND P4, PT, R27, c[0x0][0x178], !P0 ;  /* 0x00005e001b007a0c */ /* 0x000fc60004781270 */
[----:B------:R1:W-:Y:S01]  /*63650*/  @P3 STG.E.U16 [R4.64], R46 ;  /* 0x0000002e04003986 */ /* 0x0003e2000c101504 */
[----:B------:R-:W-:-:S03]  /*63660*/  PRMT R48, R57, 0x7632, R48 ;  /* 0x0000763239307816 */ /* 0x000fc60000000030 */
[----:B------:R-:W3:Y:S01]  /*63670*/  LDL.LU R55, [R1+0xcc] ;  /* 0x0000cc0001377983 */ /* 0x000ee20000300800 */
[----:B0-----:R-:W-:Y:S02]  /*63680*/  PRMT R10, R56, 0x7632, R10 ;  /* 0x00007632380a7816 */ /* 0x001fe4000000000a */
[----:B--2---:R-:W-:Y:S02]  /*63690*/  ISETP.GE.AND P2, PT, R0, c[0x0][0x17c], PT ;  /* 0x00005f0000007a0c */ /* 0x004fe40003f46270 */
[----:B------:R-:W-:-:S05]  /*636a0*/  IADD3 R0, R6, c[0x0][0x198], RZ ;  /* 0x0000660006007a10 */ /* 0x000fca0007ffe0ff */
[----:B------:R-:W-:-:S04]  /*636b0*/  IMAD.WIDE R8, R0, 0x2, R2 ;  /* 0x0000000200087825 */ /* 0x000fc800078e0202 */
[C---:B------:R-:W-:Y:S01]  /*636c0*/  IMAD.WIDE R44, R0.reuse, 0x2, R20 ;  /* 0x00000002002c7825 */ /* 0x040fe200078e0214 */
[----:B------:R0:W-:Y:S03]  /*636d0*/  @P5 STG.E.U16 [R8.64], R57 ;  /* 0x0000003908005986 */ /* 0x0001e6000c101504 */
[C---:B-1----:R-:W-:Y:S01]  /*636e0*/  IMAD.WIDE R4, R0.reuse, 0x2, R22 ;  /* 0x0000000200047825 */ /* 0x042fe200078e0216 */
[----:B------:R1:W-:Y:S01]  /*636f0*/  @P6 STG.E.U16 [R44.64], R56 ;  /* 0x000000382c006986 */ /* 0x0003e2000c101504 */
[----:B------:R-:W-:-:S03]  /*63700*/  IADD3 R6, R0, c[0x0][0x198], RZ ;  /* 0x0000660000067a10 */ /* 0x000fc60007ffe0ff */
[----:B----4-:R2:W-:Y:S04]  /*63710*/  @P4 STG.E.U16 [R4.64], R54 ;  /* 0x0000003604004986 */ /* 0x0105e8000c101504 */
[----:B0-----:R-:W4:Y:S04]  /*63720*/  LDL.LU R57, [R1+0x8c] ;  /* 0x00008c0001397983 */ /* 0x001f280000300800 */
[----:B-1----:R-:W3:Y:S01]  /*63730*/  LDL.LU R56, [R1+0x23d8] ;  /* 0x0023d80001387983 */ /* 0x002ee20000300800 */
[----:B--2---:R-:W-:-:S03]  /*63740*/  IMAD.WIDE R4, R0, 0x2, R52 ;  /* 0x0000000200047825 */ /* 0x004fc600078e0234 */
[----:B------:R-:W2:Y:S01]  /*63750*/  LDL.LU R0, [R1+0xc] ;  /* 0x00000c0001007983 */ /* 0x000ea20000300800 */
[----:B------:R-:W-:-:S03]  /*63760*/  ISETP.GE.AND P3, PT, R49, c[0x0][0x17c], PT ;  /* 0x00005f0031007a0c */ /* 0x000fc60003f66270 */
[----:B------:R-:W3:Y:S01]  /*63770*/  LDL.LU R49, [R1+0x23dc] ;  /* 0x0023dc0001317983 */ /* 0x000ee20000300800 */
[----:B------:R-:W-:Y:S02]  /*63780*/  ISETP.LT.AND P0, PT, R43, c[0x0][0x178], !P0 ;  /* 0x00005e002b007a0c */ /* 0x000fe40004701270 */
[----:B------:R-:W-:Y:S02]  /*63790*/  ISETP.LT.AND P5, PT, R19, c[0x0][0x178], !P1 ;  /* 0x00005e0013007a0c */ /* 0x000fe40004fa1270 */
[----:B------:R-:W-:Y:S02]  /*637a0*/  ISETP.LT.AND P6, PT, R18, c[0x0][0x178], !P1 ;  /* 0x00005e0012007a0c */ /* 0x000fe40004fc1270 */
[----:B------:R-:W-:Y:S02]  /*637b0*/  PRMT R47, R54, 0x7632, R47 ;  /* 0x00007632362f7816 */ /* 0x000fe4000000002f */
[----:B------:R-:W-:Y:S01]  /*637c0*/  ISETP.LT.AND P4, PT, R27, c[0x0][0x178], !P1 ;  /* 0x00005e001b007a0c */ /* 0x000fe20004f81270 */
[----:B------:R-:W4:Y:S01]  /*637d0*/  LDL.LU R54, [R1+0x3c] ;  /* 0x00003c0001367983 */ /* 0x000f220000300800 */
[----:B------:R-:W-:Y:S01]  /*637e0*/  ISETP.LT.AND P1, PT, R43, c[0x0][0x178], !P1 ;  /* 0x00005e002b007a0c */ /* 0x000fe20004f21270 */
[----:B------:R-:W-:-:S04]  /*637f0*/  IMAD.WIDE R8, R6, 0x2, R2 ;  /* 0x0000000206087825 */ /* 0x000fc800078e0202 */
[----:B------:R-:W-:Y:S01]  /*63800*/  IMAD.WIDE R44, R6, 0x2, R20 ;  /* 0x00000002062c7825 */ /* 0x000fe200078e0214 */
[----:B--2---:R0:W-:Y:S01]  /*63810*/  @P0 STG.E.U16 [R4.64], R0 ;  /* 0x0000000004000986 */ /* 0x0041e2000c101504 */
[----:B------:R-:W-:-:S03]  /*63820*/  PRMT R46, R0, 0x7632, R46 ;  /* 0x00007632002e7816 */ /* 0x000fc6000000002e */
[----:B------:R1:W-:Y:S01]  /*63830*/  @P5 STG.E.U16 [R8.64], R48 ;  /* 0x0000003008005986 */ /* 0x0003e2000c101504 */
[----:B---3--:R-:W-:-:S03]  /*63840*/  ISETP.GE.AND P0, PT, R56, c[0x0][0x17c], PT ;  /* 0x00005f0038007a0c */ /* 0x008fc60003f06270 */
[----:B------:R-:W-:Y:S01]  /*63850*/  @P6 STG.E.U16 [R44.64], R10 ;  /* 0x0000000a2c006986 */ /* 0x000fe2000c101504 */
[----:B0-----:R-:W-:-:S03]  /*63860*/  IMAD.WIDE R4, R6, 0x2, R22 ;  /* 0x0000000206047825 */ /* 0x001fc600078e0216 */
[----:B------:R-:W2:Y:S01]  /*63870*/  LDL.LU R56, [R1+0xbc] ;  /* 0x0000bc0001387983 */ /* 0x000ea20000300800 */
[----:B-1----:R-:W-:-:S03]  /*63880*/  IMAD.WIDE R8, R6, 0x2, R52 ;  /* 0x0000000206087825 */ /* 0x002fc600078e0234 */
[----:B------:R0:W-:Y:S04]  /*63890*/  @P4 STG.E.U16 [R4.64], R47 ;  /* 0x0000002f04004986 */ /* 0x0001e8000c101504 */
[----:B------:R1:W-:Y:S01]  /*638a0*/  @P1 STG.E.U16 [R8.64], R46 ;  /* 0x0000002e08001986 */ /* 0x0003e2000c101504 */
[----:B------:R-:W-:-:S03]  /*638b0*/  ISETP.GE.AND P1, PT, R49, c[0x0][0x17c], PT ;  /* 0x00005f0031007a0c */ /* 0x000fc60003f26270 */
[----:B------:R-:W3:Y:S04]  /*638c0*/  LDL.LU R49, [R1+0x23e0] ;  /* 0x0023e00001317983 */ /* 0x000ee80000300800 */
[----:B0-----:R-:W3:Y:S01]  /*638d0*/  LDL.LU R47, [R1+0x23e4] ;  /* 0x0023e400012f7983 */ /* 0x001ee20000300800 */
[----:B------:R-:W-:Y:S02]  /*638e0*/  ISETP.LT.AND P5, PT, R19, c[0x0][0x178], !P2 ;  /* 0x00005e0013007a0c */ /* 0x000fe400057a1270 */
[----:B------:R-:W-:Y:S02]  /*638f0*/  ISETP.LT.AND P6, PT, R18, c[0x0][0x178], !P2 ;  /* 0x00005e0012007a0c */ /* 0x000fe400057c1270 */
[----:B------:R-:W-:Y:S02]  /*63900*/  IADD3 R0, R6, c[0x0][0x198], RZ ;  /* 0x0000660006007a10 */ /* 0x000fe40007ffe0ff */
[----:B------:R-:W-:-:S02]  /*63910*/  ISETP.LT.AND P4, PT, R27, c[0x0][0x178], !P2 ;  /* 0x00005e001b007a0c */ /* 0x000fc40005781270 */
[----:B------:R-:W-:Y:S01]  /*63920*/  ISETP.LT.AND P2, PT, R43, c[0x0][0x178], !P2 ;  /* 0x00005e002b007a0c */ /* 0x000fe20005741270 */
[----:B------:R-:W-:-:S04]  /*63930*/  IMAD.WIDE R4, R0, 0x2, R2 ;  /* 0x0000000200047825 */ /* 0x000fc800078e0202 */
[----:B-1----:R-:W-:Y:S01]  /*63940*/  IMAD.WIDE R8, R0, 0x2, R20 ;  /* 0x0000000200087825 */ /* 0x002fe200078e0214 */
[----:B------:R0:W-:Y:S01]  /*63950*/  @P5 STG.E.U16 [R4.64], R55 ;  /* 0x0000003704005986 */ /* 0x0001e2000c101504 */
[----:B------:R-:W-:Y:S02]  /*63960*/  PRMT R44, R55, 0x7632, R44 ;  /* 0x00007632372c7816 */ /* 0x000fe4000000002c */
[----:B------:R-:W-:Y:S01]  /*63970*/  ISETP.LT.AND P5, PT, R19, c[0x0][0x178], !P3 ;  /* 0x00005e0013007a0c */ /* 0x000fe20005fa1270 */
[----:B----4-:R1:W-:Y:S01]  /*63980*/  @P6 STG.E.U16 [R8.64], R57 ;  /* 0x0000003908006986 */ /* 0x0103e2000c101504 */
[----:B------:R-:W-:Y:S02]  /*63990*/  ISETP.LT.AND P6, PT, R18, c[0x0][0x178], !P3 ;  /* 0x00005e0012007a0c */ /* 0x000fe40005fc1270 */
[----:B------:R-:W-:Y:S01]  /*639a0*/  PRMT R10, R57, 0x7632, R10 ;  /* 0x00007632390a7816 */ /* 0x000fe2000000000a */
[----:B0-----:R-:W4:Y:S01]  /*639b0*/  LDL.LU R55, [R1+0x7c] ;  /* 0x00007c0001377983 */ /* 0x001f220000300800 */
[----:B------:R-:W-:-:S03]  /*639c0*/  IMAD.WIDE R4, R0, 0x2, R22 ;  /* 0x0000000200047825 */ /* 0x000fc600078e0216 */
[----:B-1----:R-:W4:Y:S01]  /*639d0*/  LDL.LU R57, [R1+0x2c] ;  /* 0x00002c0001397983 */ /* 0x002f220000300800 */
[C---:B------:R-:W-:Y:S01]  /*639e0*/  IMAD.WIDE R8, R0.reuse, 0x2, R52 ;  /* 0x0000000200087825 */ /* 0x040fe200078e0234 */
[----:B------:R-:W-:Y:S02]  /*639f0*/  IADD3 R0, R0, c[0x0][0x198], RZ ;  /* 0x0000660000007a10 */ /* 0x000fe40007ffe0ff */
[----:B------:R0:W-:Y:S01]  /*63a00*/  @P4 STG.E.U16 [R4.64], R54 ;  /* 0x0000003604004986 */ /* 0x0001e2000c101504 */
[----:B------:R-:W-:-:S03]  /*63a10*/  ISETP.LT.AND P4, PT, R19, c[0x0][0x178], !P0 ;  /* 0x00005e0013007a0c */ /* 0x000fc60004781270 */
[----:B------:R1:W-:Y:S01]  /*63a20*/  @P2 STG.E.U16 [R8.64], R11 ;  /* 0x0000000b08002986 */ /* 0x0003e2000c101504 */
[----:B------:R-:W-:Y:S02]  /*63a30*/  ISETP.LT.AND P2, PT, R27, c[0x0][0x178], !P3 ;  /* 0x00005e001b007a0c */ /* 0x000fe40005f41270 */
[----:B------:R-:W-:Y:S01]  /*63a40*/  ISETP.LT.AND P3, PT, R43, c[0x0][0x178], !P3 ;  /* 0x00005e002b007a0c */ /* 0x000fe20005f61270 */
[----:B0-----:R-:W-:-:S04]  /*63a50*/  IMAD.WIDE R4, R0, 0x2, R2 ;  /* 0x0000000200047825 */ /* 0x001fc800078e0202 */
[----:B-1----:R-:W-:Y:S01]  /*63a60*/  IMAD.WIDE R8, R0, 0x2, R20 ;  /* 0x0000000200087825 */ /* 0x002fe200078e0214 */
[----:B------:R0:W-:Y:S01]  /*63a70*/  @P5 STG.E.U16 [R4.64], R44 ;  /* 0x0000002c04005986 */ /* 0x0001e2000c101504 */
[----:B------:R-:W-:Y:S02]  /*63a80*/  PRMT R46, R54, 0x7632, R46 ;  /* 0x00007632362e7816 */ /* 0x000fe4000000002e */
[----:B------:R-:W-:Y:S01]  /*63a90*/  PRMT R6, R11, 0x7632, R6 ;  /* 0x000076320b067816 */ /* 0x000fe20000000006 */
[----:B------:R1:W-:Y:S01]  /*63aa0*/  @P6 STG.E.U16 [R8.64], R10 ;  /* 0x0000000a08006986 */ /* 0x0003e2000c101504 */
[C---:B0-----:R-:W-:Y:S01]  /*63ab0*/  IADD3 R4, R0.reuse, c[0x0][0x198], RZ ;  /* 0x0000660000047a10 */ /* 0x041fe20007ffe0ff */
[----:B-1----:R-:W-:-:S04]  /*63ac0*/  IMAD.WIDE R8, R0, 0x2, R22 ;  /* 0x0000000200087825 */ /* 0x002fc800078e0216 */
[----:B------:R-:W-:Y:S01]  /*63ad0*/  IMAD.WIDE R10, R0, 0x2, R52 ;  /* 0x00000002000a7825 */ /* 0x000fe200078e0234 */
[----:B------:R-:W-:Y:S03]  /*63ae0*/  @P2 STG.E.U16 [R8.64], R46 ;  /* 0x0000002e08002986 */ /* 0x000fe6000c101504 */
[----:B------:R-:W-:Y:S01]  /*63af0*/  IMAD.WIDE R44, R4, 0x2, R2 ;  /* 0x00000002042c7825 */ /* 0x000fe200078e0202 */
[----:B------:R-:W-:Y:S04]  /*63b00*/  @P3 STG.E.U16 [R10.64], R6 ;  /* 0x000000060a003986 */ /* 0x000fe8000c101504 */
[----:B--2---:R0:W-:Y:S02]  /*63b10*/  @P4 STG.E.U16 [R44.64], R56 ;  /* 0x000000382c004986 */ /* 0x0041e4000c101504 */
[----:B0-----:R-:W-:-:S02]  /*63b20*/  PRMT R45, R56, 0x7632, R45 ;  /* 0x00007632382d7816 */ /* 0x001fc4000000002d */
[----:B---3--:R-:W-:Y:S02]  /*63b30*/  ISETP.GE.AND P3, PT, R47, c[0x0][0x17c], PT ;  /* 0x00005f002f007a0c */ /* 0x008fe40003f66270 */
[----:B------:R-:W2:Y:S04]  /*63b40*/  LDL.LU R47, [R1+0x23e8] ;  /* 0x0023e800012f7983 */ /* 0x000ea80000300800 */
[----:B------:R-:W3:Y:S04]  /*63b50*/  LDL.LU R56, [R1+0x12c] ;  /* 0x00012c0001387983 */ /* 0x000ee80000300800 */
[----:B------:R-:W3:Y:S04]  /*63b60*/  LDL.LU R46, [R1+0x23ec] ;  /* 0x0023ec00012e7983 */ /* 0x000ee80000300800 */
[----:B------:R-:W3:Y:S01]  /*63b70*/  LDL.LU R54, [R1+0x9c] ;  /* 0x00009c0001367983 */ /* 0x000ee20000300800 */
[----:B------:R-:W-:-:S02]  /*63b80*/  ISETP.LT.AND P5, PT, R18, c[0x0][0x178], !P0 ;  /* 0x00005e0012007a0c */ /* 0x000fc400047a1270 */
[----:B------:R-:W-:Y:S01]  /*63b90*/  ISETP.LT.AND P6, PT, R27, c[0x0][0x178], !P0 ;  /* 0x00005e001b007a0c */ /* 0x000fe200047c1270 */
[C---:B------:R-:W-:Y:S01]  /*63ba0*/  IMAD.WIDE R8, R4.reuse, 0x2, R20 ;  /* 0x0000000204087825 */ /* 0x040fe200078e0214 */
[----:B------:R-:W-:Y:S02]  /*63bb0*/  ISETP.LT.AND P0, PT, R43, c[0x0][0x178], !P0 ;  /* 0x00005e002b007a0c */ /* 0x000fe40004701270 */
[----:B------:R-:W-:Y:S01]  /*63bc0*/  ISETP.LT.AND P4, PT, R19, c[0x0][0x178], !P1 ;  /* 0x00005e0013007a0c */ /* 0x000fe20004f81270 */
[C---:B------:R-:W-:Y:S01]  /*63bd0*/  IMAD.WIDE R10, R4.reuse, 0x2, R22 ;  /* 0x00000002040a7825 */ /* 0x040fe200078e0216 */
[----:B------:R-:W-:-:S05]  /*63be0*/  IADD3 R0, R4, c[0x0][0x198], RZ ;  /* 0x0000660004007a10 */ /* 0x000fca0007ffe0ff */
[----:B----4-:R0:W-:Y:S01]  /*63bf0*/  @P5 STG.E.U16 [R8.64], R55 ;  /* 0x0000003708005986 */ /* 0x0101e2000c101504 */
[----:B------:R-:W-:Y:S01]  /*63c00*/  ISETP.LT.AND P5, PT, R18, c[0x0][0x178], !P1 ;  /* 0x00005e0012007a0c */ /* 0x000fe20004fa1270 */
[----:B------:R-:W-:Y:S02]  /*63c10*/  IMAD.WIDE R4, R4, 0x2, R52 ;  /* 0x0000000204047825 */ /* 0x000fe400078e0234 */
[----:B------:R-:W-:Y:S01]  /*63c20*/  @P6 STG.E.U16 [R10.64], R57 ;  /* 0x000000390a006986 */ /* 0x000fe2000c101504 */
[----:B------:R-:W-:Y:S02]  /*63c30*/  ISETP.LT.AND P6, PT, R27, c[0x0][0x178], !P1 ;  /* 0x00005e001b007a0c */ /* 0x000fe40004fc1270 */
[----:B------:R-:W-:Y:S01]  /*63c40*/  ISETP.GE.AND P2, PT, R49, c[0x0][0x17c], PT ;  /* 0x00005f0031007a0c */ /* 0x000fe20003f46270 */
[----:B------:R1:W-:Y:S01]  /*63c50*/  @P0 STG.E.U16 [R4.64], R7 ;  /* 0x0000000704000986 */ /* 0x0003e2000c101504 */
[----:B------:R-:W-:Y:S01]  /*63c60*/  PRMT R44, R55, 0x7632, R44 ;  /* 0x00007632372c7816 */ /* 0x000fe2000000002c */
[----:B0-----:R-:W-:Y:S01]  /*63c70*/  IMAD.WIDE R8, R0, 0x2, R2 ;  /* 0x0000000200087825 */ /* 0x001fe200078e0202 */
[----:B------:R-:W-:Y:S01]  /*63c80*/  ISETP.LT.AND P1, PT, R43, c[0x0][0x178], !P1 ;  /* 0x00005e002b007a0c */ /* 0x000fe20004f21270 */
[----:B------:R-:W4:Y:S01]  /*63c90*/  LDL.LU R55, [R1+0x5c] ;  /* 0x00005c0001377983 */ /* 0x000f220000300800 */
[----:B------:R-:W-:-:S03]  /*63ca0*/  PRMT R6, R57, 0x7632, R6 ;  /* 0x0000763239067816 */ /* 0x000fc60000000006 */
[----:B------:R0:W-:Y:S01]  /*63cb0*/  @P4 STG.E.U16 [R8.64], R45 ;  /* 0x0000002d08004986 */ /* 0x0001e2000c101504 */
[C---:B-1----:R-:W-:Y:S01]  /*63cc0*/  IMAD.WIDE R4, R0.reuse, 0x2, R20 ;  /* 0x0000000200047825 */ /* 0x042fe200078e0214 */
[----:B------:R-:W-:Y:S02]  /*63cd0*/  ISETP.LT.AND P4, PT, R19, c[0x0][0x178], !P2 ;  /* 0x00005e0013007a0c */ /* 0x000fe40005781270 */
[----:B------:R-:W4:Y:S01]  /*63ce0*/  LDL.LU R57, [R1+0x1c] ;  /* 0x00001c0001397983 */ /* 0x000f220000300800 */
[----:B------:R-:W-:-:S03]  /*63cf0*/  IMAD.WIDE R10, R0, 0x2, R22 ;  /* 0x00000002000a7825 */ /* 0x000fc600078e0216 */
[----:B------:R1:W-:Y:S01]  /*63d00*/  @P5 STG.E.U16 [R4.64], R44 ;  /* 0x0000002c04005986 */ /* 0x0003e2000c101504 */
[----:B------:R-:W-:Y:S02]  /*63d10*/  ISETP.LT.AND P5, PT, R18, c[0x0][0x178], !P2 ;  /* 0x00005e0012007a0c */ /* 0x000fe400057a1270 */
[----:B0-----:R-:W-:Y:S01]  /*63d20*/  IADD3 R8, R0, c[0x0][0x198], RZ ;  /* 0x0000660000087a10 */ /* 0x001fe20007ffe0ff */
[----:B------:R0:W-:Y:S01]  /*63d30*/  @P6 STG.E.U16 [R10.64], R6 ;  /* 0x000000060a006986 */ /* 0x0001e2000c101504 */
[----:B------:R-:W-:-:S03]  /*63d40*/  PRMT R9, R7, 0x7632, R9 ;  /* 0x0000763207097816 */ /* 0x000fc60000000009 */
[----:B------:R-:W4:Y:S01]  /*63d50*/  LDL.LU R49, [R1+0x23f0] ;  /* 0x0023f00001317983 */ /* 0x000f220000300800 */
[----:B-1----:R-:W-:-:S04]  /*63d60*/  IMAD.WIDE R4, R0, 0x2, R52 ;  /* 0x0000000200047825 */ /* 0x002fc800078e0234 */
[C---:B0-----:R-:W-:Y:S01]  /*63d70*/  IMAD.WIDE R6, R8.reuse, 0x2, R2 ;  /* 0x0000000208067825 */ /* 0x041fe200078e0202 */
[----:B------:R-:W-:Y:S03]  /*63d80*/  @P1 STG.E.U16 [R4.64], R9 ;  /* 0x0000000904001986 */ /* 0x000fe6000c101504 */
[C---:B------:R-:W-:Y:S01]  /*63d90*/  IMAD.WIDE R44, R8.reuse, 0x2, R20 ;  /* 0x00000002082c7825 */ /* 0x040fe200078e0214 */
[----:B------:R-:W-:-:S03]  /*63da0*/  IADD3 R0, R8, c[0x0][0x198], RZ ;  /* 0x0000660008007a10 */ /* 0x000fc60007ffe0ff */
[----:B------:R-:W-:Y:S01]  /*63db0*/  IMAD.WIDE R10, R8, 0x2, R22 ;  /* 0x00000002080a7825 */ /* 0x000fe200078e0216 */
[----:B--2---:R-:W-:Y:S01]  /*63dc0*/  ISETP.GE.AND P0, PT, R47, c[0x0][0x17c], PT ;  /* 0x00005f002f007a0c */ /* 0x004fe20003f06270 */
[----:B---3--:R-:W-:Y:S01]  /*63dd0*/  @P4 STG.E.U16 [R6.64], R56 ;  /* 0x0000003806004986 */ /* 0x008fe2000c101504 */
[----:B------:R-:W-:Y:S02]  /*63de0*/  PRMT R48, R56, 0x7632, R48 ;  /* 0x0000763238307816 */ /* 0x000fe40000000030 */
[----:B------:R-:W-:Y:S01]  /*63df0*/  ISETP.GE.AND P1, PT, R46, c[0x0][0x17c], PT ;  /* 0x00005f002e007a0c */ /* 0x000fe20003f26270 */
[----:B------:R0:W1:Y:S01]  /*63e00*/  LDS.128 R4, [R60] ;  /* 0x000000003c047984 */ /* 0x0000620000000c00 */
[----:B------:R-:W-:Y:S01]  /*63e10*/  IMAD.WIDE R46, R8, 0x2, R52 ;  /* 0x00000002082e7825 */ /* 0x000fe200078e0234 */
[----:B------:R-:W-:Y:S02]  /*63e20*/  PRMT R8, R54, 0x7632, R8 ;  /* 0x0000763236087816 */ /* 0x000fe40000000008 */
[----:B------:R2:W-:Y:S04]  /*63e30*/  @P5 STG.E.U16 [R44.64], R54 ;  /* 0x000000362c005986 */ /* 0x0005e8000c101504 */
[----:B0-----:R-:W3:Y:S04]  /*63e40*/  LDL.LU R60, [R1+0x160] ;  /* 0x00016000013c7983 */ /* 0x001ee80000300800 */
[----:B------:R-:W3:Y:S04]  /*63e50*/  LDL.LU R56, [R1+0xd0] ;  /* 0x0000d00001387983 */ /* 0x000ee80000300800 */
[----:B--2---:R-:W2:Y:S01]  /*63e60*/  LDL.LU R54, [R1+0x23f4] ;  /* 0x0023f40001367983 */ /* 0x004ea20000300800 */
[----:B------:R-:W-:-:S02]  /*63e70*/  ISETP.LT.AND P6, PT, R27, c[0x0][0x178], !P2 ;  /* 0x00005e001b007a0c */ /* 0x000fc400057c1270 */
[----:B------:R-:W-:Y:S02]  /*63e80*/  ISETP.LT.AND P2, PT, R43, c[0x0][0x178], !P2 ;  /* 0x00005e002b007a0c */ /* 0x000fe40005741270 */
[----:B------:R-:W-:Y:S02]  /*63e90*/  ISETP.LT.AND P4, PT, R19, c[0x0][0x178], !P3 ;  /* 0x00005e0013007a0c */ /* 0x000fe40005f81270 */
[----:B------:R-:W-:-:S07]  /*63ea0*/  ISETP.LT.AND P5, PT, R18, c[0x0][0x178], !P3 ;  /* 0x00005e0012007a0c */ /* 0x000fce0005fa1270 */
[----:B----4-:R0:W-:Y:S01]  /*63eb0*/  @P6 STG.E.U16 [R10.64], R55 ;  /* 0x000000370a006986 */ /* 0x0101e2000c101504 */
[----:B------:R-:W-:Y:S02]  /*63ec0*/  ISETP.LT.AND P6, PT, R27, c[0x0][0x178], !P3 ;  /* 0x00005e001b007a0c */ /* 0x000fe40005fc1270 */
[----:B------:R-:W-:Y:S02]  /*63ed0*/  ISETP.LT.AND P3, PT, R43, c[0x0][0x178], !P3 ;  /* 0x00005e002b007a0c */ /* 0x000fe40005f61270 */
[----:B------:R-:W-:Y:S01]  /*63ee0*/  PRMT R9, R55, 0x7632, R9 ;  /* 0x0000763237097816 */ /* 0x000fe20000000009 */
[----:B------:R4:W-:Y:S01]  /*63ef0*/  @P2 STG.E.U16 [R46.64], R57 ;  /* 0x000000392e002986 */ /* 0x0009e2000c101504 */
[C---:B0-----:R-:W-:Y:S01]  /*63f00*/  IMAD.WIDE R10, R0.reuse, 0x2, R2 ;  /* 0x00000002000a7825 */ /* 0x041fe200078e0202 */
[----:B------:R-:W-:Y:S02]  /*63f10*/  PRMT R45, R57, 0x7632, R45 ;  /* 0x00007632392d7816 */ /* 0x000fe4000000002d */
[----:B------:R-:W3:Y:S04]  /*63f20*/  LDL.LU R55, [R1+0x23f8] ;  /* 0x0023f80001377983 */ /* 0x000ee80000300800 */
[----:B------:R0:W-:Y:S01]  /*63f30*/  @P4 STG.E.U16 [R10.64], R48 ;  /* 0x000000300a004986 */ /* 0x0001e2000c101504 */
[----:B----4-:R-:W-:Y:S01]  /*63f40*/  IMAD.WIDE R46, R0, 0x2, R22 ;  /* 0x00000002002e7825 */ /* 0x010fe200078e0216 */
[----:B------:R-:W-:-:S03]  /*63f50*/  ISETP.GE.AND P2, PT, R49, c[0x0][0x17c], PT ;  /* 0x00005f0031007a0c */ /* 0x000fc60003f46270 */
[----:B0-----:R-:W-:-:S04]  /*63f60*/  IMAD.WIDE R10, R0, 0x2, R20 ;  /* 0x00000002000a7825 */ /* 0x001fc800078e0214 */
[----:B------:R-:W-:Y:S01]  /*63f70*/  IMAD.WIDE R48, R0, 0x2, R52 ;  /* 0x0000000200307825 */ /* 0x000fe200078e0234 */
[----:B------:R-:W-:Y:S01]  /*63f80*/  @P5 STG.E.U16 [R10.64], R8 ;  /* 0x000000080a005986 */ /* 0x000fe2000c101504 */
[----:B------:R-:W-:-:S03]  /*63f90*/  ISETP.LT.AND P4, PT, R19, c[0x0][0x178], !P0 ;  /* 0x00005e0013007a0c */ /* 0x000fc60004781270 */
[----:B------:R0:W-:Y:S01]  /*63fa0*/  @P6 STG.E.U16 [R46.64], R9 ;  /* 0x000000092e006986 */ /* 0x0001e2000c101504 */
[----:B------:R-:W-:Y:S02]  /*63fb0*/  ISETP.LT.AND P5, PT, R18, c[0x0][0x178], !P0 ;  /* 0x00005e0012007a0c */ /* 0x000fe400047a1270 */
[----:B------:R-:W-:Y:S01]  /*63fc0*/  ISETP.LT.AND P6, PT, R43, c[0x0][0x178], !P0 ;  /* 0x00005e002b007a0c */ /* 0x000fe200047c1270 */
[----:B------:R4:W-:Y:S01]  /*63fd0*/  @P3 STG.E.U16 [R48.64], R45 ;  /* 0x0000002d30003986 */ /* 0x0009e2000c101504 */
[----:B------:R-:W-:Y:S02]  /*63fe0*/  ISETP.LT.AND P3, PT, R27, c[0x0][0x178], !P0 ;  /* 0x00005e001b007a0c */ /* 0x000fe40004761270 */
[----:B--2---:R-:W-:Y:S02]  /*63ff0*/  ISETP.GE.AND P0, PT, R54, c[0x0][0x17c], PT ;  /* 0x00005f0036007a0c */ /* 0x004fe40003f06270 */
[----:B------:R-:W2:Y:S04]  /*64000*/  LDL.LU R54, [R1+0x23fc] ;  /* 0x0023fc0001367983 */ /* 0x000ea80000300800 */
[----:B------:R-:W2:Y:S01]  /*64010*/  LDL.LU R57, [R1+0x150] ;  /* 0x0001500001397983 */ /* 0x000ea20000300800 */
[----:B------:R-:W-:-:S05]  /*64020*/  IADD3 R44, R0, c[0x0][0x198], RZ ;  /* 0x00006600002c7a10 */ /* 0x000fca0007ffe0ff */
[C---:B0-----:R-:W-:Y:S01]  /*64030*/  IMAD.WIDE R8, R44.reuse, 0x2, R2 ;  /* 0x000000022c087825 */ /* 0x041fe200078e0202 */
[----:B------:R-:W-:-:S03]  /*64040*/  IADD3 R0, R44, c[0x0][0x198], RZ ;  /* 0x000066002c007a10 */ /* 0x000fc60007ffe0ff */
[C---:B----4-:R-:W-:Y:S01]  /*64050*/  IMAD.WIDE R48, R44.reuse, 0x2, R20 ;  /* 0x000000022c307825 */ /* 0x050fe200078e0214 */
[----:B---3--:R-:W-:Y:S01]  /*64060*/  @P4 STG.E.U16 [R8.64], R60 ;  /* 0x0000003c08004986 */ /* 0x008fe2000c101504 */
[----:B------:R-:W-:Y:S02]  /*64070*/  ISETP.LT.AND P4, PT, R19, c[0x0][0x178], !P1 ;  /* 0x00005e0013007a0c */ /* 0x000fe40004f81270 */
[----:B------:R-:W-:Y:S01]  /*64080*/  IMAD.WIDE R46, R44, 0x2, R22 ;  /* 0x000000022c2e7825 */ /* 0x000fe200078e0216 */
[----:B------:R0:W-:Y:S01]  /*64090*/  @P5 STG.E.U16 [R48.64], R56 ;  /* 0x0000003830005986 */ /* 0x0001e2000c101504 */
[----:B------:R-:W-:Y:S02]  /*640a0*/  PRMT R50, R60, 0x7632, R50 ;  /* 0x000076323c327816 */ /* 0x000fe40000000032 */
[----:B------:R-:W-:Y:S01]  /*640b0*/  IMAD.WIDE R44, R44, 0x2, R52 ;  /* 0x000000022c2c7825 */ /* 0x000fe200078e0234 */
[----:B------:R3:W-:Y:S01]  /*640c0*/  @P3 STG.E.U16 [R46.64], R28 ;  /* 0x0000001c2e003986 */ /* 0x0007e2000c101504 */
[----:B------:R-:W-:-:S02]  /*640d0*/  ISETP.LT.AND P3, PT, R18, c[0x0][0x178], !P1 ;  /* 0x00005e0012007a0c */ /* 0x000fc40004f61270 */
[----:B------:R-:W-:Y:S01]  /*640e0*/  ISETP.LT.AND P5, PT, R27, c[0x0][0x178], !P1 ;  /* 0x00005e001b007a0c */ /* 0x000fe20004fa1270 */
[----:B-1----:R1:W-:Y:S01]  /*640f0*/  @P6 STG.E.U16 [R44.64], R4 ;  /* 0x000000042c006986 */ /* 0x0023e2000c101504 */
[----:B0-----:R-:W-:Y:S01]  /*64100*/  IMAD.WIDE R48, R0, 0x2, R2 ;  /* 0x0000000200307825 */ /* 0x001fe200078e0202 */
[----:B------:R-:W-:Y:S02]  /*64110*/  ISETP.LT.AND P6, PT, R43, c[0x0][0x178], !P1 ;  /* 0x00005e002b007a0c */ /* 0x000fe40004fc1270 */
[----:B------:R-:W0:Y:S01]  /*64120*/  LDS.128 R8, [R61] ;  /* 0x000000003d087984 */ /* 0x000e220000000c00 */
[----:B------:R-:W-:Y:S01]  /*64130*/  PRMT R51, R28, 0x7632, R51 ;  /* 0x000076321c337816 */ /* 0x000fe20000000033 */
[C---:B---3--:R-:W-:Y:S02]  /*64140*/  IMAD.WIDE R46, R0.reuse, 0x2, R20 ;  /* 0x00000002002e7825 */ /* 0x048fe400078e0214 */
[----:B------:R3:W-:Y:S01]  /*64150*/  @P4 STG.E.U16 [R48.64], R50 ;  /* 0x0000003230004986 */ /* 0x0007e2000c101504 */
[----:B------:R-:W-:Y:S01]  /*64160*/  ISETP.LT.AND P4, PT, R19, c[0x0][0x178], !P2 ;  /* 0x00005e0013007a0c */ /* 0x000fe20005781270 */
[----:B-1----:R-:W-:Y:S01]  /*64170*/  IMAD.WIDE R44, R0, 0x2, R22 ;  /* 0x00000002002c7825 */ /* 0x002fe200078e0216 */
[----:B------:R-:W-:-:S02]  /*64180*/  PRMT R28, R4, 0x7632, R28 ;  /* 0x00007632041c7816 */ /* 0x000fc4000000001c */
[----:B------:R-:W-:Y:S02]  /*64190*/  IADD3 R4, R0, c[0x0][0x198], RZ ;  /* 0x0000660000047a10 */ /* 0x000fe40007ffe0ff */
[----:B---3--:R-:W-:Y:S01]  /*641a0*/  PRMT R50, R56, 0x7632, R50 ;  /* 0x0000763238327816 */ /* 0x008fe20000000032 */
[----:B------:R-:W-:-:S04]  /*641b0*/  IMAD.WIDE R48, R0, 0x2, R52 ;  /* 0x0000000200307825 */ /* 0x000fc800078e0234 */
[----:B------:R-:W-:Y:S04]  /*641c0*/  @P3 STG.E.U16 [R46.64], R50 ;  /* 0x000000322e003986 */ /* 0x000fe8000c101504 */
[----:B------:R1:W-:Y:S04]  /*641d0*/  @P5 STG.E.U16 [R44.64], R51 ;  /* 0x000000332c005986 */ /* 0x0003e8000c101504 */
[----:B------:R-:W-:Y:S01]  /*641e0*/  @P6 STG.E.U16 [R48.64], R28 ;  /* 0x0000001c30006986 */ /* 0x000fe2000c101504 */
[----:B-1----:R-:W-:-:S05]  /*641f0*/  IMAD.WIDE R44, R4, 0x2, R2 ;  /* 0x00000002042c7825 */ /* 0x002fca00078e0202 */
[----:B--2---:R-:W-:Y:S04]  /*64200*/  @P4 STG.E.U16 [R44.64], R57 ;  /* 0x000000392c004986 */ /* 0x004fe8000c101504 */
[----:B------:R1:W-:Y:S04]  /*64210*/  LDS.128 R44, [R59] ;  /* 0x000000003b2c7984 */ /* 0x0003e80000000c00 */
[----:B-1----:R-:W2:Y:S04]  /*64220*/  LDL.LU R59, [R1+0x140] ;  /* 0x00014000013b7983 */ /* 0x002ea80000300800 */
[----:B------:R-:W3:Y:S01]  /*64230*/  LDL.LU R60, [R1+0x2400] ;  /* 0x00240000013c7983 */ /* 0x000ee20000300800 */
[----:B------:R-:W-:-:S02]  /*64240*/  ISETP.LT.AND P5, PT, R18, c[0x0][0x178], !P2 ;  /* 0x00005e0012007a0c */ /* 0x000fc400057a1270 */
[----:B------:R-:W-:Y:S02]  /*64250*/  ISETP.LT.AND P3, PT, R27, c[0x0][0x178], !P2 ;  /* 0x00005e001b007a0c */ /* 0x000fe40005761270 */
[----:B------:R-:W-:Y:S01]  /*64260*/  ISETP.LT.AND P2, PT, R43, c[0x0][0x178], !P2 ;  /* 0x00005e002b007a0c */ /* 0x000fe20005741270 */
[C---:B------:R-:W-:Y:S01]  /*64270*/  IMAD.WIDE R48, R4.reuse, 0x2, R20 ;  /* 0x0000000204307825 */ /* 0x040fe200078e0214 */
[----:B------:R-:W-:Y:S02]  /*64280*/  ISETP.GE.AND P1, PT, R55, c[0x0][0x17c], PT ;  /* 0x00005f0037007a0c */ /* 0x000fe40003f26270 */
[----:B------:R-:W-:Y:S01]  /*64290*/  ISETP.LT.AND P6, PT, R19, c[0x0][0x178], !P0 ;  /* 0x00005e0013007a0c */ /* 0x000fe200047c1270 */
[----:B------:R-:W-:Y:S01]  /*642a0*/  IMAD.WIDE R50, R4, 0x2, R22 ;  /* 0x0000000204327825 */ /* 0x000fe200078e0216 */
[----:B------:R-:W-:-:S03]  /*642b0*/  ISETP.GE.AND P4, PT, R54, c[0x0][0x17c], PT ;  /* 0x00005f0036007a0c */ /* 0x000fc60003f86270 */
[C---:B------:R-:W-:Y:S01]  /*642c0*/  IMAD.WIDE R54, R4.reuse, 0x2, R52 ;  /* 0x0000000204367825 */ /* 0x040fe200078e0234 */
[----:B------:R-:W-:Y:S01]  /*642d0*/  IADD3 R0, R4, c[0x0][0x198], RZ ;  /* 0x0000660004007a10 */ /* 0x000fe20007ffe0ff */
[----:B------:R-:W-:Y:S01]  /*642e0*/  @P5 STG.E.U16 [R48.64], R16 ;  /* 0x0000001030005986 */ /* 0x000fe2000c101504 */
[----:B------:R-:W-:-:S03]  /*642f0*/  PRMT R4, R57, 0x7632, R4 ;  /* 0x0000763239047816 */ /* 0x000fc60000000004 */
[----:B------:R1:W-:Y:S01]  /*64300*/  @P3 STG.E.U16 [R50.64], R36 ;  /* 0x0000002432003986 */ /* 0x0003e2000c101504 */
[----:B------:R-:W-:Y:S01]  /*64310*/  IMAD.WIDE R56, R0, 0x2, R2 ;  /* 0x0000000200387825 */ /* 0x000fe200078e0202 */
[----:B------:R-:W-:Y:S02]  /*64320*/  ISETP.LT.AND P3, PT, R27, c[0x0][0x178], !P0 ;  /* 0x00005e001b007a0c */ /* 0x000fe40004761270 */
[----:B0-----:R-:W-:Y:S01]  /*64330*/  @P2 STG.E.U16 [R54.64], R8 ;  /* 0x0000000836002986 */ /* 0x001fe2000c101504 */
[C---:B------:R-:W-:Y:S02]  /*64340*/  ISETP.LT.AND P2, PT, R18.reuse, c[0x0][0x178], !P0 ;  /* 0x00005e0012007a0c */ /* 0x040fe40004741270 */
[----:B------:R-:W-:Y:S01]  /*64350*/  ISETP.LT.AND P0, PT, R43, c[0x0][0x178], !P0 ;  /* 0x00005e002b007a0c */ /* 0x000fe20004701270 */
[----:B------:R0:W-:Y:S01]  /*64360*/  @P6 STG.E.U16 [R56.64], R4 ;  /* 0x0000000438006986 */ /* 0x0001e2000c101504 */
[----:B------:R-:W-:Y:S02]  /*64370*/  ISETP.LT.AND P5, PT, R19, c[0x0][0x178], !P1 ;  /* 0x00005e0013007a0c */ /* 0x000fe40004fa1270 */
[----:B------:R-:W-:Y:S01]  /*64380*/  ISETP.LT.AND P6, PT, R18, c[0x0][0x178], !P1 ;  /* 0x00005e0012007a0c */ /* 0x000fe20004fc1270 */
[----:B-1----:R-:W-:Y:S01]  /*64390*/  IMAD.WIDE R50, R0, 0x2, R20 ;  /* 0x0000000200327825 */ /* 0x002fe200078e0214 */
[----:B------:R-:W-:Y:S01]  /*643a0*/  PRMT R28, R16, 0x7632, R28 ;  /* 0x00007632101c7816 */ /* 0x000fe2000000001c */
[----:B------:R-:W4:Y:S01]  /*643b0*/  LDL.LU R18, [R1+0x2478] ;  /* 0x0024780001127983 */ /* 0x000f220000300800 */
[----:B------:R-:W-:Y:S01]  /*643c0*/  PRMT R16, R36, 0x7632, R16 ;  /* 0x0000763224107816 */ /* 0x000fe20000000010 */
[C---:B------:R-:W-:Y:S01]  /*643d0*/  IMAD.WIDE R48, R0.reuse, 0x2, R22 ;  /* 0x0000000200307825 */ /* 0x040fe200078e0216 */
[----:B0-----:R-:W-:-:S03]  /*643e0*/  IADD3 R4, R0, c[0x0][0x198], RZ ;  /* 0x0000660000047a10 */ /* 0x001fc60007ffe0ff */
[----:B------:R-:W-:Y:S01]  /*643f0*/  IMAD.WIDE R54, R0, 0x2, R52 ;  /* 0x0000000200367825 */ /* 0x000fe200078e0234 */
[----:B------:R-:W-:Y:S01]  /*64400*/  PRMT R8, R8, 0x7632, R8 ;  /* 0x0000763208087816 */ /* 0x000fe20000000008 */
[----:B------:R0:W-:Y:S04]  /*64410*/  @P2 STG.E.U16 [R50.64], R28 ;  /* 0x0000001c32002986 */ /* 0x0001e8000c101504 */
[----:B------:R1:W-:Y:S04]  /*64420*/  @P3 STG.E.U16 [R48.64], R16 ;  /* 0x0000001030003986 */ /* 0x0003e8000c101504 */
[----:B------:R1:W-:Y:S01]  /*64430*/  @P0 STG.E.U16 [R54.64], R8 ;  /* 0x0000000836000986 */ /* 0x0003e2000c101504 */
[----:B0-----:R-:W-:-:S03]  /*64440*/  IMAD.WIDE R50, R4, 0x2, R2 ;  /* 0x0000000204327825 */ /* 0x001fc600078e0202 */
[----:B------:R-:W4:Y:S01]  /*64450*/  LDL.LU R36, [R1+0x2404] ;  /* 0x0024040001247983 */ /* 0x000f220000300800 */
[C---:B-1----:R-:W-:Y:S01]  /*64460*/  IMAD.WIDE R48, R4.reuse, 0x2, R20 ;  /* 0x0000000204307825 */ /* 0x042fe200078e0214 */
[----:B------:R-:W-:Y:S02]  /*64470*/  ISETP.LT.AND P0, PT, R27, c[0x0][0x178], !P1 ;  /* 0x00005e001b007a0c */ /* 0x000fe40004f01270 */
[----:B------:R-:W-:Y:S02]  /*64480*/  ISETP.LT.AND P1, PT, R43, c[0x0][0x178], !P1 ;  /* 0x00005e002b007a0c */ /* 0x000fe40004f21270 */
[C---:B------:R-:W-:Y:S01]  /*64490*/  IADD3 R0, R4.reuse, c[0x0][0x198], RZ ;  /* 0x0000660004007a10 */ /* 0x040fe20007ffe0ff */
[----:B------:R-:W-:-:S04]  /*644a0*/  IMAD.WIDE R54, R4, 0x2, R22 ;  /* 0x0000000204367825 */ /* 0x000fc800078e0216 */
[----:B------:R-:W-:Y:S01]  /*644b0*/  IMAD.WIDE R56, R4, 0x2, R52 ;  /* 0x0000000204387825 */ /* 0x000fe200078e0234 */
[----:B--2---:R-:W-:Y:S04]  /*644c0*/  @P5 STG.E.U16 [R50.64], R59 ;  /* 0x0000003b32005986 */ /* 0x004fe8000c101504 */
[----:B------:R-:W-:Y:S04]  /*644d0*/  @P6 STG.E.U16 [R48.64], R12 ;  /* 0x0000000c30006986 */ /* 0x000fe8000c101504 */
[----:B------:R0:W1:Y:S01]  /*644e0*/  LDS.128 R48, [R58] ;  /* 0x000000003a307984 */ /* 0x0000620000000c00 */
[----:B------:R-:W-:-:S02]  /*644f0*/  ISETP.LT.AND P5, PT, R19, c[0x0][0x178], !P4 ;  /* 0x00005e0013007a0c */ /* 0x000fc400067a1270 */
[----:B------:R-:W-:Y:S01]  /*64500*/  PRMT R8, R59, 0x7632, R8 ;  /* 0x000076323b087816 */ /* 0x000fe20000000008 */
[----:B------:R-:W-:Y:S01]  /*64510*/  @P0 STG.E.U16 [R54.64], R32 ;  /* 0x0000002036000986 */ /* 0x000fe2000c101504 */
[----:B---3--:R-:W-:Y:S01]  /*64520*/  ISETP.GE.AND P2, PT, R60, c[0x0][0x17c], PT ;  /* 0x00005f003c007a0c */ /* 0x008fe20003f46270 */
[----:B0-----:R-:W-:Y:S02]  /*64530*/  IMAD.WIDE R58, R0, 0x2, R2 ;  /* 0x00000002003a7825 */ /* 0x001fe400078e0202 */
[----:B-1----:R0:W-:Y:S04]  /*64540*/  STL [R1+0x2470], R51 ;  /* 0x0024703301007387 */ /* 0x0021e80000100800 */
[----:B0-----:R-:W2:Y:S04]  /*64550*/  LDL.LU R51, [R1+0xb6c] ;  /* 0x000b6c0001337983 */ /* 0x001ea80000300800 */
[----:B------:R-:W3:Y:S04]  /*64560*/  LDL.LU R28, [R1+0x2408] ;  /* 0x00240800011c7983 */ /* 0x000ee80000300800 */
[----:B------:R0:W-:Y:S04]  /*64570*/  @P1 STG.E.U16 [R56.64], R44 ;  /* 0x0000002c38001986 */ /* 0x0001e8000c101504 */
[----:B------:R-:W-:Y:S01]  /*64580*/  @P5 STG.E.U16 [R58.64], R8 ;  /* 0x000000083a005986 */ /* 0x000fe2000c101504 */
[----:B------:R-:W-:-:S03]  /*64590*/  ISETP.LT.AND P5, PT, R19, c[0x0][0x178], !P2 ;  /* 0x00005e0013007a0c */ /* 0x000fc600057a1270 */
[----:B------:R-:W3:Y:S04]  /*645a0*/  LDL.LU R61, [R1+0x130] ;  /* 0x00013000013d7983 */ /* 0x000ee80000300800 */
[----:B------:R-:W3:Y:S04]  /*645b0*/  LDL.LU R19, [R1+0x2474] ;  /* 0x0024740001137983 */ /* 0x000ee80000300800 */
[----:B------:R-:W3:Y:S01]  /*645c0*/  LDL.LU R60, [R1+0x240c] ;  /* 0x00240c00013c7983 */ /* 0x000ee20000300800 */
[----:B------:R-:W-:Y:S01]  /*645d0*/  ISETP.LT.AND P0, PT, R27, c[0x0][0x178], !P4 ;  /* 0x00005e001b007a0c */ /* 0x000fe20006701270 */
[----:B------:R-:W-:Y:S01]  /*645e0*/  IMAD.WIDE R54, R0, 0x2, R20 ;  /* 0x0000000200367825 */ /* 0x000fe200078e0214 */
[----:B------:R-:W-:-:S02]  /*645f0*/  PRMT R12, R12, 0x7632, R12 ;  /* 0x000076320c0c7816 */ /* 0x000fc4000000000c */
[----:B------:R-:W-:Y:S01]  /*64600*/  PRMT R32, R32, 0x7632, R32 ;  /* 0x0000763220207816 */ /* 0x000fe20000000020 */
[----:B0-----:R-:W-:Y:S01]  /*64610*/  IMAD.WIDE R56, R0, 0x2, R22 ;  /* 0x0000000200387825 */ /* 0x001fe200078e0216 */
[----:B----4-:R-:W-:Y:S02]  /*64620*/  ISETP.GE.AND P3, PT, R36, c[0x0][0x17c], PT ;  /* 0x00005f0024007a0c */ /* 0x010fe40003f66270 */
[----:B------:R-:W4:Y:S01]  /*64630*/  LDL.LU R36, [R1+0x164] ;  /* 0x0001640001247983 */ /* 0x000f220000300800 */
[----:B------:R-:W-:Y:S02]  /*64640*/  PRMT R44, R44, 0x7632, R44 ;  /* 0x000076322c2c7816 */ /* 0x000fe4000000002c */
[----:B--2---:R-:W-:Y:S02]  /*64650*/  ISETP.LT.AND P6, PT, R51, c[0x0][0x178], !P4 ;  /* 0x00005e0033007a0c */ /* 0x004fe400067c1270 */
[----:B---3--:R-:W-:Y:S02]  /*64660*/  ISETP.GE.AND P1, PT, R28, c[0x0][0x17c], PT ;  /* 0x00005f001c007a0c */ /* 0x008fe40003f26270 */
[----:B------:R-:W2:Y:S09]  /*64670*/  LDL.LU R28, [R1+0xd4] ;  /* 0x0000d400011c7983 */ /* 0x000eb20000300800 */
[----:B------:R-:W-:Y:S04]  /*64680*/  @P6 STG.E.U16 [R54.64], R12 ;  /* 0x0000000c36006986 */ /* 0x000fe8000c101504 */
[----:B------:R0:W-:Y:S01]  /*64690*/  @P0 STG.E.U16 [R56.64], R32 ;  /* 0x0000002038000986 */ /* 0x0001e2000c101504 */
[----:B------:R-:W-:-:S03]  /*646a0*/  ISETP.LT.AND P4, PT, R43, c[0x0][0x178], !P4 ;  /* 0x00005e002b007a0c */ /* 0x000fc60006781270 */
[----:B0-----:R-:W3:Y:S01]  /*646b0*/  LDL.LU R32, [R1+0xb68] ;  /* 0x000b680001207983 */ /* 0x001ee20000300800 */
[----:B------:R-:W-:-:S09]  /*646c0*/  IMAD.WIDE R54, R0, 0x2, R52 ;  /* 0x0000000200367825 */ /* 0x000fd200078e0234 */
[----:B------:R0:W-:Y:S01]  /*646d0*/  @P4 STG.E.U16 [R54.64], R44 ;  /* 0x0000002c36004986 */ /* 0x0001e2000c101504 */
[----:B------:R-:W-:-:S03]  /*646e0*/  ISETP.GE.AND P4, PT, R60, c[0x0][0x17c], PT ;  /* 0x00005f003c007a0c */ /* 0x000fc60003f86270 */
[----:B------:R-:W2:Y:S04]  /*646f0*/  LDL.LU R60, [R1+0x2410] ;  /* 0x00241000013c7983 */ /* 0x000ea80000300800 */
[----:B0-----:R-:W2:Y:S01]  /*64700*/  LDL.LU R44, [R1+0x2414] ;  /* 0x00241400012c7983 */ /* 0x001ea20000300800 */
[----:B------:R-:W-:Y:S02]  /*64710*/  IADD3 R4, R0, c[0x0][0x198], RZ ;  /* 0x0000660000047a10 */ /* 0x000fe40007ffe0ff */
[----:B------:R-:W-:Y:S02]  /*64720*/  ISETP.LT.AND P6, PT, R51, c[0x0][0x178], !P2 ;  /* 0x00005e0033007a0c */ /* 0x000fe400057c1270 */
[----:B------:R-:W-:Y:S01]  /*64730*/  ISETP.LT.AND P0, PT, R27, c[0x0][0x178], !P2 ;  /* 0x00005e001b007a0c */ /* 0x000fe20005701270 */
[----:B------:R-:W-:Y:S01]  /*64740*/  IMAD.WIDE R56, R4, 0x2, R2 ;  /* 0x0000000204387825 */ /* 0x000fe200078e0202 */
[----:B------:R-:W-:-:S03]  /*64750*/  ISETP.LT.AND P2, PT, R43, c[0x0][0x178], !P2 ;  /* 0x00005e002b007a0c */ /* 0x000fc60005741270 */
[C---:B------:R-:W-:Y:S01]  /*64760*/  IMAD.WIDE R58, R4.reuse, 0x2, R20 ;  /* 0x00000002043a7825 */ /* 0x040fe200078e0214 */
[----:B------:R0:W-:Y:S01]  /*64770*/  @P5 STG.E.U16 [R56.64], R61 ;  /* 0x0000003d38005986 */ /* 0x0001e2000c101504 */
[C---:B------:R-:W-:Y:S02]  /*64780*/  IADD3 R0, R4.reuse, c[0x0][0x198], RZ ;  /* 0x0000660004007a10 */ /* 0x040fe40007ffe0ff */
[C---:B------:R-:W-:Y:S02]  /*64790*/  IMAD.WIDE R54, R4.reuse, 0x2, R22 ;  /* 0x0000000204367825 */ /* 0x040fe400078e0216 */
[----:B------:R1:W-:Y:S01]  /*647a0*/  @P6 STG.E.U16 [R58.64], R24 ;  /* 0x000000183a006986 */ /* 0x0003e2000c101504 */
[----:B------:R-:W-:Y:S01]  /*647b0*/  ISETP.LT.AND P6, PT, R51, c[0x0][0x178], !P3 ;  /* 0x00005e0033007a0c */ /* 0x000fe20005fc1270 */
[----:B0-----:R-:W-:Y:S01]  /*647c0*/  IMAD.WIDE R56, R4, 0x2, R52 ;  /* 0x0000000204387825 */ /* 0x001fe200078e0234 */
[----:B------:R-:W-:Y:S01]  /*647d0*/  PRMT R4, R61, 0x7632, R4 ;  /* 0x000076323d047816 */ /* 0x000fe20000000004 */
[----:B------:R0:W-:Y:S02]  /*647e0*/  @P0 STG.E.U16 [R54.64], R40 ;  /* 0x0000002836000986 */ /* 0x0001e4000c101504 */
[----:B-1----:R-:W-:-:S02]  /*647f0*/  IMAD.WIDE R58, R0, 0x2, R2 ;  /* 0x00000002003a7825 */ /* 0x002fc400078e0202 */
[----:B------:R1:W-:Y:S01]  /*64800*/  @P2 STG.E.U16 [R56.64], R48 ;  /* 0x0000003038002986 */ /* 0x0003e2000c101504 */
[----:B------:R-:W-:Y:S02]  /*64810*/  ISETP.LT.AND P2, PT, R27, c[0x0][0x178], !P3 ;  /* 0x00005e001b007a0c */ /* 0x000fe40005f41270 */
[----:B------:R-:W-:Y:S01]  /*64820*/  PRMT R24, R24, 0x7632, R24 ;  /* 0x0000763218187816 */ /* 0x000fe20000000018 */
[----:B0-----:R-:W-:Y:S01]  /*64830*/  IMAD.WIDE R54, R0, 0x2, R20 ;  /* 0x0000000200367825 */ /* 0x001fe200078e0214 */
[----:B------:R-:W-:Y:S02]  /*64840*/  PRMT R40, R40, 0x7632, R40 ;  /* 0x0000763228287816 */ /* 0x000fe40000000028 */
[----:B-1----:R-:W-:Y:S01]  /*64850*/  PRMT R48, R48, 0x7632, R48 ;  /* 0x0000763230307816 */ /* 0x002fe20000000030 */
[----:B------:R-:W-:Y:S01]  /*64860*/  IMAD.WIDE R56, R0, 0x2, R52 ;  /* 0x0000000200387825 */ /* 0x000fe200078e0234 */
[----:B----4-:R-:W-:Y:S02]  /*64870*/  PRMT R8, R36, 0x7632, R8 ;  /* 0x0000763224087816 */ /* 0x010fe40000000008 */
[----:B---3--:R-:W-:-:S02]  /*64880*/  ISETP.LT.AND P5, PT, R32, c[0x0][0x178], !P3 ;  /* 0x00005e0020007a0c */ /* 0x008fc40005fa1270 */
[----:B------:R-:W-:-:S11]  /*64890*/  ISETP.LT.AND P3, PT, R43, c[0x0][0x178], !P3 ;  /* 0x00005e002b007a0c */ /* 0x000fd60005f61270 */
[----:B------:R0:W-:Y:S01]  /*648a0*/  @P5 STG.E.U16 [R58.64], R4 ;  /* 0x000000043a005986 */ /* 0x0001e2000c101504 */
[----:B------:R-:W-:-:S03]  /*648b0*/  ISETP.LT.AND P5, PT, R32, c[0x0][0x178], !P1 ;  /* 0x00005e0020007a0c */ /* 0x000fc60004fa1270 */
[----:B------:R1:W-:Y:S01]  /*648c0*/  @P6 STG.E.U16 [R54.64], R24 ;  /* 0x0000001836006986 */ /* 0x0003e2000c101504 */
[C---:B0-----:R-:W-:Y:S01]  /*648d0*/  IADD3 R4, R0.reuse, c[0x0][0x198], RZ ;  /* 0x0000660000047a10 */ /* 0x041fe20007ffe0ff */
[----:B-1----:R-:W-:Y:S01]  /*648e0*/  IMAD.WIDE R54, R0, 0x2, R22 ;  /* 0x0000000200367825 */ /* 0x002fe200078e0216 */
[----:B------:R-:W-:-:S03]  /*648f0*/  ISETP.LT.AND P6, PT, R51, c[0x0][0x178], !P1 ;  /* 0x00005e0033007a0c */ /* 0x000fc60004fc1270 */
[----:B------:R-:W-:Y:S01]  /*64900*/  IMAD.WIDE R58, R4, 0x2, R2 ;  /* 0x00000002043a7825 */ /* 0x000fe200078e0202 */
[----:B------:R-:W-:Y:S01]  /*64910*/  @P2 STG.E.U16 [R54.64], R40 ;  /* 0x0000002836002986 */ /* 0x000fe2000c101504 */
[----:B------:R-:W-:-:S03]  /*64920*/  ISETP.LT.AND P2, PT, R43, c[0x0][0x178], !P1 ;  /* 0x00005e002b007a0c */ /* 0x000fc60004f41270 */
[----:B------:R-:W-:Y:S01]  /*64930*/  @P3 STG.E.U16 [R56.64], R48 ;  /* 0x0000003038003986 */ /* 0x000fe2000c101504 */
[----:B------:R-:W-:Y:S02]  /*64940*/  ISETP.LT.AND P3, PT, R27, c[0x0][0x178], !P1 ;  /* 0x00005e001b007a0c */ /* 0x000fe40004f61270 */
[----:B--2---:R-:W-:Y:S01]  /*64950*/  ISETP.GE.AND P1, PT, R44, c[0x0][0x17c], PT ;  /* 0x00005f002c007a0c */ /* 0x004fe20003f26270 */
[----:B------:R0:W-:Y:S04]  /*64960*/  @P5 STG.E.U16 [R58.64], R36 ;  /* 0x000000243a005986 */ /* 0x0001e8000c101504 */
[----:B------:R-:W2:Y:S04]  /*64970*/  LDL.LU R44, [R1+0x154] ;  /* 0x00015400012c7983 */ /* 0x000ea80000300800 */
[----:B0-----:R-:W3:Y:S01]  /*64980*/  LDL.LU R36, [R1+0x2418] ;  /* 0x0024180001247983 */ /* 0x001ee20000300800 */
[----:B------:R-:W-:Y:S01]  /*64990*/  ISETP.GE.AND P0, PT, R60, c[0x0][0x17c], PT ;  /* 0x00005f003c007a0c */ /* 0x000fe20003f06270 */
[C---:B------:R-:W-:Y:S01]  /*649a0*/  IMAD.WIDE R60, R4.reuse, 0x2, R20 ;  /* 0x00000002043c7825 */ /* 0x040fe200078e0214 */
[----:B------:R-:W-:Y:S01]  /*649b0*/  ISETP.LT.AND P5, PT, R51, c[0x0][0x178], !P4 ;  /* 0x00005e0033007a0c */ /* 0x000fe200067a1270 */
[----:B------:R-:W4:Y:S02]  /*649c0*/  LDL.LU R40, [R1+0x241c] ;  /* 0x00241c0001287983 */ /* 0x000f240000300800 */
[----:B------:R-:W-:-:S02]  /*649d0*/  IMAD.WIDE R54, R4, 0x2, R22 ;  /* 0x0000000204367825 */ /* 0x000fc400078e0216 */
[----:B------:R0:W-:Y:S01]  /*649e0*/  @P6 STG.E.U16 [R60.64], R28 ;  /* 0x0000001c3c006986 */ /* 0x0001e2000c101504 */
[----:B------:R-:W-:Y:S02]  /*649f0*/  ISETP.LT.AND P6, PT, R32, c[0x0][0x178], !P4 ;  /* 0x00005e0020007a0c */ /* 0x000fe400067c1270 */
[C---:B------:R-:W-:Y:S01]  /*64a00*/  IADD3 R0, R4.reuse, c[0x0][0x198], RZ ;  /* 0x0000660004007a10 */ /* 0x040fe20007ffe0ff */
[----:B------:R1:W-:Y:S01]  /*64a10*/  @P3 STG.E.U16 [R54.64], R29 ;  /* 0x0000001d36003986 */ /* 0x0003e2000c101504 */
[----:B------:R-:W-:Y:S01]  /*64a20*/  IMAD.WIDE R56, R4, 0x2, R52 ;  /* 0x0000000204387825 */ /* 0x000fe200078e0234 */
[----:B------:R-:W-:Y:S02]  /*64a30*/  ISETP.LT.AND P3, PT, R27, c[0x0][0x178], !P4 ;  /* 0x00005e001b007a0c */ /* 0x000fe40006761270 */
[----:B------:R-:W-:Y:S01]  /*64a40*/  PRMT R12, R28, 0x7632, R12 ;  /* 0x000076321c0c7816 */ /* 0x000fe2000000000c */
[C---:B------:R-:W-:Y:S01]  /*64a50*/  IMAD.WIDE R58, R0.reuse, 0x2, R2 ;  /* 0x00000002003a7825 */ /* 0x040fe200078e0202 */
[----:B------:R-:W-:Y:S03]  /*64a60*/  @P2 STG.E.U16 [R56.64], R5 ;  /* 0x0000000538002986 */ /* 0x000fe6000c101504 */
[----:B0-----:R-:W-:Y:S01]  /*64a70*/  IMAD.WIDE R60, R0, 0x2, R20 ;  /* 0x00000002003c7825 */ /* 0x001fe200078e0214 */
[----:B------:R0:W-:Y:S01]  /*64a80*/  @P6 STG.E.U16 [R58.64], R8 ;  /* 0x000000083a006986 */ /* 0x0001e2000c101504 */
[----:B------:R-:W-:-:S02]  /*64a90*/  ISETP.LT.AND P4, PT, R43, c[0x0][0x178], !P4 ;  /* 0x00005e002b007a0c */ /* 0x000fc40006781270 */
[----:B------:R-:W-:Y:S01]  /*64aa0*/  PRMT R16, R29, 0x7632, R16 ;  /* 0x000076321d107816 */ /* 0x000fe20000000010 */
[----:B------:R0:W-:Y:S01]  /*64ab0*/  @P5 STG.E.U16 [R60.64], R12 ;  /* 0x0000000c3c005986 */ /* 0x0001e2000c101504 */
[----:B------:R-:W-:Y:S01]  /*64ac0*/  ISETP.LT.AND P5, PT, R32, c[0x0][0x178], !P0 ;  /* 0x00005e0020007a0c */ /* 0x000fe200047a1270 */
[C---:B-1----:R-:W-:Y:S01]  /*64ad0*/  IMAD.WIDE R28, R0.reuse, 0x2, R22 ;  /* 0x00000002001c7825 */ /* 0x042fe200078e0216 */
[----:B------:R-:W-:Y:S02]  /*64ae0*/  ISETP.LT.AND P6, PT, R51, c[0x0][0x178], !P0 ;  /* 0x00005e0033007a0c */ /* 0x000fe400047c1270 */
[C---:B0-----:R-:W-:Y:S02]  /*64af0*/  IADD3 R8, R0.reuse, c[0x0][0x198], RZ ;  /* 0x0000660000087a10 */ /* 0x041fe40007ffe0ff */
[----:B------:R0:W-:Y:S01]  /*64b00*/  @P3 STG.E.U16 [R28.64], R16 ;  /* 0x000000101c003986 */ /* 0x0001e2000c101504 */
[----:B------:R-:W-:Y:S02]  /*64b10*/  ISETP.LT.AND P3, PT, R27, c[0x0][0x178], !P0 ;  /* 0x00005e001b007a0c */ /* 0x000fe40004761270 */
[----:B------:R-:W-:Y:S01]  /*64b20*/  PRMT R12, R5, 0x7632, R12 ;  /* 0x00007632050c7816 */ /* 0x000fe2000000000c */
[----:B------:R-:W-:Y:S01]  /*64b30*/  IMAD.WIDE R4, R0, 0x2, R52 ;  /* 0x0000000200047825 */ /* 0x000fe200078e0234 */
[----:B------:R-:W-:-:S03]  /*64b40*/  ISETP.LT.AND P0, PT, R43, c[0x0][0x178], !P0 ;  /* 0x00005e002b007a0c */ /* 0x000fc60004701270 */
[C---:B0-----:R-:W-:Y:S01]  /*64b50*/  IMAD.WIDE R28, R8.reuse, 0x2, R2 ;  /* 0x00000002081c7825 */ /* 0x041fe200078e0202 */
[----:B------:R0:W-:Y:S03]  /*64b60*/  @P4 STG.E.U16 [R4.64], R12 ;  /* 0x0000000c04004986 */ /* 0x0001e6000c101504 */
[----:B------:R-:W-:-:S04]  /*64b70*/  IMAD.WIDE R54, R8, 0x2, R20 ;  /* 0x0000000208367825 */ /* 0x000fc800078e0214 */
[----:B0-----:R-:W-:Y:S01]  /*64b80*/  IMAD.WIDE R4, R8, 0x2, R22 ;  /* 0x0000000208047825 */ /* 0x001fe200078e0216 */
[----:B---3--:R-:W-:Y:S02]  /*64b90*/  ISETP.GE.AND P2, PT, R36, c[0x0][0x17c], PT ;  /* 0x00005f0024007a0c */ /* 0x008fe40003f46270 */
[----:B------:R-:W3:Y:S01]  /*64ba0*/  LDL.LU R36, [R1+0x2420] ;  /* 0x0024200001247983 */ /* 0x000ee20000300800 */
[----:B--2---:R-:W-:-:S03]  /*64bb0*/  PRMT R12, R44, 0x7632, R12 ;  /* 0x000076322c0c7816 */ /* 0x004fc6000000000c */
[----:B------:R0:W-:Y:S04]  /*64bc0*/  @P5 STG.E.U16 [R28.64], R44 ;  /* 0x0000002c1c005986 */ /* 0x0001e8000c101504 */
[----:B------:R-:W-:Y:S04]  /*64bd0*/  @P6 STG.E.U16 [R54.64], R17 ;  /* 0x0000001136006986 */ /* 0x000fe8000c101504 */
[----:B0-----:R-:W2:Y:S01]  /*64be0*/  LDL.LU R44, [R1+0x144] ;  /* 0x00014400012c7983 */ /* 0x001ea20000300800 */
[----:B------:R-:W-:-:S03]  /*64bf0*/  IMAD.WIDE R28, R8, 0x2, R52 ;  /* 0x00000002081c7825 */ /* 0x000fc600078e0234 */
[----:B------:R-:W-:Y:S04]  /*64c00*/  @P3 STG.E.U16 [R4.64], R37 ;  /* 0x0000002504003986 */ /* 0x000fe8000c101504 */
[----:B------:R-:W2:Y:S04]  /*64c10*/  LDL.LU R48, [R1+0x2424] ;  /* 0x0024240001307983 */ /* 0x000ea80000300800 */
[----:B------:R0:W-:Y:S04]  /*64c20*/  @P0 STG.E.U16 [R28.64], R9 ;  /* 0x000000091c000986 */ /* 0x0001e8000c101504 */
[----:B0-----:R-:W2:Y:S01]  /*64c30*/  LDL.LU R29, [R1+0x2428] ;  /* 0x00242800011d7983 */ /* 0x001ea20000300800 */
[----:B------:R-:W-:-:S02]  /*64c40*/  ISETP.LT.AND P4, PT, R32, c[0x0][0x178], !P1 ;  /* 0x00005e0020007a0c */ /* 0x000fc40004f81270 */
[----:B------:R-:W-:Y:S02]  /*64c50*/  IADD3 R0, R8, c[0x0][0x198], RZ ;  /* 0x0000660008007a10 */ /* 0x000fe40007ffe0ff */
[----:B------:R-:W-:Y:S02]  /*64c60*/  ISETP.LT.AND P6, PT, R51, c[0x0][0x178], !P1 ;  /* 0x00005e0033007a0c */ /* 0x000fe40004fc1270 */
[----:B------:R-:W-:Y:S01]  /*64c70*/  ISETP.LT.AND P3, PT, R27, c[0x0][0x178], !P1 ;  /* 0x00005e001b007a0c */ /* 0x000fe20004f61270 */
[C---:B------:R-:W-:Y:S01]  /*64c80*/  IMAD.WIDE R54, R0.reuse, 0x2, R2 ;  /* 0x0000000200367825 */ /* 0x040fe200078e0202 */
[----:B------:R-:W-:Y:S02]  /*64c90*/  PRMT R8, R17, 0x7632, R8 ;  /* 0x0000763211087816 */ /* 0x000fe40000000008 */
[----:B------:R-:W-:Y:S01]  /*64ca0*/  PRMT R37, R37, 0x7632, R37 ;  /* 0x0000763225257816 */ /* 0x000fe20000000025 */
[----:B------:R-:W-:Y:S01]  /*64cb0*/  IMAD.WIDE R4, R0, 0x2, R20 ;  /* 0x0000000200047825 */ /* 0x000fe200078e0214 */
[----:B------:R-:W-:Y:S01]  /*64cc0*/  ISETP.LT.AND P1, PT, R43, c[0x0][0x178], !P1 ;  /* 0x00005e002b007a0c */ /* 0x000fe20004f21270 */
[----:B------:R0:W-:Y:S01]  /*64cd0*/  @P4 STG.E.U16 [R54.64], R12 ;  /* 0x0000000c36004986 */ /* 0x0001e2000c101504 */
[----:B------:R-:W-:Y:S01]  /*64ce0*/  ISETP.LT.AND P4, PT, R32, c[0x0][0x178], !P2 ;  /* 0x00005e0020007a0c */ /* 0x000fe20005781270 */
[----:B------:R-:W-:Y:S01]  /*64cf0*/  IMAD.WIDE R16, R0, 0x2, R22 ;  /* 0x0000000200107825 */ /* 0x000fe200078e0216 */
[----:B----4-:R-:W-:Y:S01]  /*64d00*/  ISETP.GE.AND P5, PT, R40, c[0x0][0x17c], PT ;  /* 0x00005f0028007a0c */ /* 0x010fe20003fa6270 */
[----:B------:R1:W-:Y:S01]  /*64d10*/  @P6 STG.E.U16 [R4.64], R8 ;  /* 0x0000000804006986 */ /* 0x0003e2000c101504 */
[----:B------:R-:W-:-:S03]  /*64d20*/  ISETP.LT.AND P6, PT, R51, c[0x0][0x178], !P2 ;  /* 0x00005e0033007a0c */ /* 0x000fc600057c1270 */
[----:B------:R-:W4:Y:S01]  /*64d30*/  LDL.LU R40, [R1+0x242c] ;  /* 0x00242c0001287983 */ /* 0x000f220000300800 */
[----:B0-----:R-:W-:-:S03]  /*64d40*/  IADD3 R12, R0, c[0x0][0x198], RZ ;  /* 0x00006600000c7a10 */ /* 0x001fc60007ffe0ff */
[----:B------:R0:W-:Y:S01]  /*64d50*/  @P3 STG.E.U16 [R16.64], R37 ;  /* 0x0000002510003986 */ /* 0x0001e2000c101504 */
[----:B------:R-:W-:Y:S02]  /*64d60*/  ISETP.LT.AND P3, PT, R27, c[0x0][0x178], !P2 ;  /* 0x00005e001b007a0c */ /* 0x000fe40005761270 */
[----:B------:R-:W-:Y:S01]  /*64d70*/  ISETP.LT.AND P2, PT, R43, c[0x0][0x178], !P2 ;  /* 0x00005e002b007a0c */ /* 0x000fe20005741270 */
[----:B-1----:R-:W-:Y:S01]  /*64d80*/  IMAD.WIDE R4, R0, 0x2, R52 ;  /* 0x0000000200047825 */ /* 0x002fe200078e0234 */
[----:B------:R-:W-:-:S03]  /*64d90*/  PRMT R24, R9, 0x7632, R24 ;  /* 0x0000763209187816 */ /* 0x000fc60000000018 */
[C---:B------:R-:W-:Y:S02]  /*64da0*/  IMAD.WIDE R8, R12.reuse, 0x2, R2 ;  /* 0x000000020c087825 */ /* 0x040fe400078e0202 */
[----:B------:R1:W-:Y:S02]  /*64db0*/  @P1 STG.E.U16 [R4.64], R24 ;  /* 0x0000001804001986 */ /* 0x0003e4000c101504 */
[----:B0-----:R-:W-:-:S04]  /*64dc0*/  IMAD.WIDE R16, R12, 0x2, R20 ;  /* 0x000000020c107825 */ /* 0x001fc800078e0214 */
[----:B-1----:R-:W-:Y:S01]  /*64dd0*/  IMAD.WIDE R4, R12, 0x2, R22 ;  /* 0x000000020c047825 */ /* 0x002fe200078e0216 */
[----:B---3--:R-:W-:Y:S02]  /*64de0*/  ISETP.GE.AND P0, PT, R36, c[0x0][0x17c], PT ;  /* 0x00005f0024007a0c */ /* 0x008fe40003f06270 */
[----:B------:R-:W3:Y:S04]  /*64df0*/  LDL.LU R36, [R1+0x134] ;  /* 0x0001340001247983 */ /* 0x000ee80000300800 */
[----:B--2---:R0:W-:Y:S04]  /*64e00*/  @P4 STG.E.U16 [R8.64], R44 ;  /* 0x0000002c08004986 */ /* 0x0041e8000c101504 */
[----:B------:R1:W-:Y:S04]  /*64e10*/  @P6 STG.E.U16 [R16.64], R13 ;  /* 0x0000000d10006986 */ /* 0x0003e8000c101504 */
[----:B------:R2:W-:Y:S01]  /*64e20*/  @P3 STG.E.U16 [R4.64], R33 ;  /* 0x0000002104003986 */ /* 0x0005e2000c101504 */
[----:B0-----:R-:W-:-:S05]  /*64e30*/  IMAD.WIDE R8, R12, 0x2, R52 ;  /* 0x000000020c087825 */ /* 0x001fca00078e0234 */
[----:B------:R0:W-:Y:S01]  /*64e40*/  @P2 STG.E.U16 [R8.64], R45 ;  /* 0x0000002d08002986 */ /* 0x0001e2000c101504 */
[----:B------:R-:W-:-:S03]  /*64e50*/  ISETP.GE.AND P2, PT, R29, c[0x0][0x17c], PT ;  /* 0x00005f001d007a0c */ /* 0x000fc60003f46270 */
[----:B------:R-:W4:Y:S01]  /*64e60*/  LDL.LU R29, [R1+0x243c] ;  /* 0x00243c00011d7983 */ /* 0x000f220000300800 */
[----:B------:R-:W-:Y:S02]  /*64e70*/  ISETP.LT.AND P4, PT, R32, c[0x0][0x178], !P5 ;  /* 0x00005e0020007a0c */ /* 0x000fe40006f81270 */
[----:B------:R-:W-:Y:S02]  /*64e80*/  IADD3 R0, R12, c[0x0][0x198], RZ ;  /* 0x000066000c007a10 */ /* 0x000fe40007ffe0ff */
[----:B------:R-:W-:Y:S02]  /*64e90*/  ISETP.LT.AND P6, PT, R51, c[0x0][0x178], !P5 ;  /* 0x00005e0033007a0c */ /* 0x000fe40006fc1270 */
[----:B------:R-:W-:Y:S01]  /*64ea0*/  PRMT R12, R44, 0x7632, R12 ;  /* 0x000076322c0c7816 */ /* 0x000fe2000000000c */
[C---:B-1----:R-:W-:Y:S01]  /*64eb0*/  IMAD.WIDE R16, R0.reuse, 0x2, R2 ;  /* 0x0000000200107825 */ /* 0x042fe200078e0202 */
[----:B------:R-:W-:Y:S02]  /*64ec0*/  ISETP.LT.AND P3, PT, R27, c[0x0][0x178], !P5 ;  /* 0x00005e001b007a0c */ /* 0x000fe40006f61270 */
[----:B------:R-:W-:Y:S01]  /*64ed0*/  ISETP.LT.AND P5, PT, R43, c[0x0][0x178], !P5 ;  /* 0x00005e002b007a0c */ /* 0x000fe20006fa1270 */
[----:B--2---:R-:W-:Y:S01]  /*64ee0*/  IMAD.WIDE R4, R0, 0x2, R20 ;  /* 0x0000000200047825 */ /* 0x004fe200078e0214 */
[----:B------:R-:W-:Y:S01]  /*64ef0*/  PRMT R13, R13, 0x7632, R13 ;  /* 0x000076320d0d7816 */ /* 0x000fe2000000000d */
[----:B------:R-:W-:Y:S01]  /*64f00*/  @P4 STG.E.U16 [R16.64], R12 ;  /* 0x0000000c10004986 */ /* 0x000fe2000c101504 */
[----:B------:R-:W-:-:S02]  /*64f10*/  ISETP.LT.AND P4, PT, R32, c[0x0][0x178], !P0 ;  /* 0x00005e0020007a0c */ /* 0x000fc40004781270 */
[C---:B------:R-:W-:Y:S01]  /*64f20*/  IADD3 R24, R0.reuse, c[0x0][0x198], RZ ;  /* 0x0000660000187a10 */ /* 0x040fe20007ffe0ff */
[----:B------:R1:W-:Y:S01]  /*64f30*/  @P6 STG.E.U16 [R4.64], R13 ;  /* 0x0000000d04006986 */ /* 0x0003e2000c101504 */
[----:B------:R-:W-:Y:S01]  /*64f40*/  ISETP.LT.AND P6, PT, R51, c[0x0][0x178], !P0 ;  /* 0x00005e0033007a0c */ /* 0x000fe200047c1270 */
[C---:B0-----:R-:W-:Y:S01]  /*64f50*/  IMAD.WIDE R8, R0.reuse, 0x2, R52 ;  /* 0x0000000200087825 */ /* 0x041fe200078e0234 */
[----:B------:R-:W-:Y:S02]  /*64f60*/  PRMT R33, R33, 0x7632, R33 ;  /* 0x0000763221217816 */ /* 0x000fe40000000021 */
[----:B------:R-:W-:Y:S01]  /*64f70*/  PRMT R45, R45, 0x7632, R45 ;  /* 0x000076322d2d7816 */ /* 0x000fe2000000002d */
[----:B-1----:R-:W-:-:S04]  /*64f80*/  IMAD.WIDE R4, R0, 0x2, R22 ;  /* 0x0000000200047825 */ /* 0x002fc800078e0216 */
[----:B------:R-:W-:Y:S01]  /*64f90*/  IMAD.WIDE R12, R24, 0x2, R2 ;  /* 0x00000002180c7825 */ /* 0x000fe200078e0202 */
[----:B------:R0:W-:Y:S01]  /*64fa0*/  @P3 STG.E.U16 [R4.64], R33 ;  /* 0x0000002104003986 */ /* 0x0001e2000c101504 */
[----:B------:R-:W-:-:S03]  /*64fb0*/  ISETP.LT.AND P3, PT, R43, c[0x0][0x178], !P0 ;  /* 0x00005e002b007a0c */ /* 0x000fc60004761270 */
[----:B------:R-:W-:Y:S01]  /*64fc0*/  @P5 STG.E.U16 [R8.64], R45 ;  /* 0x0000002d08005986 */ /* 0x000fe2000c101504 */
[C---:B------:R-:W-:Y:S01]  /*64fd0*/  IMAD.WIDE R16, R24.reuse, 0x2, R20 ;  /* 0x0000000218107825 */ /* 0x040fe200078e0214 */
[----:B------:R-:W-:Y:S02]  /*64fe0*/  IADD3 R0, R24, c[0x0][0x198], RZ ;  /* 0x0000660018007a10 */ /* 0x000fe40007ffe0ff */
[----:B------:R-:W-:Y:S01]  /*64ff0*/  ISETP.GE.AND P1, PT, R48, c[0x0][0x17c], PT ;  /* 0x00005f0030007a0c */ /* 0x000fe20003f26270 */
[----:B0-----:R-:W-:-:S03]  /*65000*/  IMAD.WIDE R4, R24, 0x2, R22 ;  /* 0x0000000218047825 */ /* 0x001fc600078e0216 */
[----:B------:R-:W-:Y:S01]  /*65010*/  ISETP.LT.AND P5, PT, R51, c[0x0][0x178], !P1 ;  /* 0x00005e0033007a0c */ /* 0x000fe20004fa1270 */
[----:B---3--:R-:W-:Y:S01]  /*65020*/  @P4 STG.E.U16 [R12.64], R36 ;  /* 0x000000240c004986 */ /* 0x008fe2000c101504 */
[----:B------:R-:W-:Y:S02]  /*65030*/  ISETP.LT.AND P4, PT, R27, c[0x0][0x178], !P0 ;  /* 0x00005e001b007a0c */ /* 0x000fe40004781270 */
[----:B----4-:R-:W-:Y:S01]  /*65040*/  ISETP.GE.AND P0, PT, R40, c[0x0][0x17c], PT ;  /* 0x00005f0028007a0c */ /* 0x010fe20003f06270 */
[----:B------:R0:W-:Y:S04]  /*65050*/  @P6 STG.E.U16 [R16.64], R25 ;  /* 0x0000001910006986 */ /* 0x0001e8000c101504 */
[----:B------:R-:W2:Y:S04]  /*65060*/  LDL.LU R40, [R1+0x168] ;  /* 0x0001680001287983 */ /* 0x000ea80000300800 */
[----:B------:R-:W3:Y:S01]  /*65070*/  LDL.LU R33, [R1+0x2444] ;  /* 0x0024440001217983 */ /* 0x000ee20000300800 */
[----:B0-----:R-:W-:-:S03]  /*65080*/  PRMT R16, R36, 0x7632, R16 ;  /* 0x0000763224107816 */ /* 0x001fc60000000010 */
[----:B------:R-:W4:Y:S01]  /*65090*/  LDL.LU R36, [R1+0xd8] ;  /* 0x0000d80001247983 */ /* 0x000f220000300800 */
[----:B------:R-:W-:Y:S01]  /*650a0*/  PRMT R17, R25, 0x7632, R17 ;  /* 0x0000763219117816 */ /* 0x000fe20000000011 */
[----:B------:R-:W-:Y:S02]  /*650b0*/  IMAD.WIDE R24, R24, 0x2, R52 ;  /* 0x0000000218187825 */ /* 0x000fe400078e0234 */
[----:B------:R-:W-:Y:S01]  /*650c0*/  @P4 STG.E.U16 [R4.64], R41 ;  /* 0x0000002904004986 */ /* 0x000fe2000c101504 */
[----:B------:R-:W-:Y:S02]  /*650d0*/  ISETP.LT.AND P6, PT, R32, c[0x0][0x178], !P1 ;  /* 0x00005e0020007a0c */ /* 0x000fe40004fc1270 */
[----:B------:R-:W-:Y:S01]  /*650e0*/  ISETP.LT.AND P4, PT, R27, c[0x0][0x178], !P1 ;  /* 0x00005e001b007a0c */ /* 0x000fe20004f81270 */
[----:B------:R0:W-:Y:S01]  /*650f0*/  @P3 STG.E.U16 [R24.64], R49 ;  /* 0x0000003118003986 */ /* 0x0001e2000c101504 */
[----:B------:R-:W-:Y:S02]  /*65100*/  ISETP.LT.AND P3, PT, R43, c[0x0][0x178], !P1 ;  /* 0x00005e002b007a0c */ /* 0x000fe40004f61270 */
[----:B------:R-:W-:-:S02]  /*65110*/  ISETP.GE.AND P1, PT, R29, c[0x0][0x17c], PT ;  /* 0x00005f001d007a0c */ /* 0x000fc40003f26270 */
[----:B------:R-:W3:Y:S04]  /*65120*/  LDL.LU R29, [R1+0x2440] ;  /* 0x00244000011d7983 */ /* 0x000ee80000300800 */
[----:B0-----:R-:W3:Y:S04]  /*65130*/  LDL.LU R25, [R1+0x2438] ;  /* 0x0024380001197983 */ /* 0x001ee80000300800 */
[----:B------:R-:W3:Y:S01]  /*65140*/  LDL.LU R44, [R1+0x158] ;  /* 0x00015800012c7983 */ /* 0x000ee20000300800 */
[----:B------:R-:W-:-:S04]  /*65150*/  IMAD.WIDE R8, R0, 0x2, R2 ;  /* 0x0000000200087825 */ /* 0x000fc800078e0202 */
[----:B------:R-:W-:Y:S01]  /*65160*/  IMAD.WIDE R12, R0, 0x2, R20 ;  /* 0x00000002000c7825 */ /* 0x000fe200078e0214 */
[----:B------:R0:W-:Y:S01]  /*65170*/  @P6 STG.E.U16 [R8.64], R16 ;  /* 0x0000001008006986 */ /* 0x0001e2000c101504 */
[----:B------:R-:W-:Y:S02]  /*65180*/  PRMT R41, R41, 0x7632, R41 ;  /* 0x0000763229297816 */ /* 0x000fe40000000029 */
[----:B------:R-:W-:Y:S01]  /*65190*/  ISETP.LT.AND P6, PT, R32, c[0x0][0x178], !P2 ;  /* 0x00005e0020007a0c */ /* 0x000fe200057c1270 */
[----:B------:R1:W-:Y:S01]  /*651a0*/  @P5 STG.E.U16 [R12.64], R17 ;  /* 0x000000110c005986 */ /* 0x0003e2000c101504 */
[C---:B------:R-:W-:Y:S01]  /*651b0*/  IMAD.WIDE R4, R0.reuse, 0x2, R22 ;  /* 0x0000000200047825 */ /* 0x040fe200078e0216 */
[----:B------:R-:W-:Y:S02]  /*651c0*/  ISETP.LT.AND P5, PT, R51, c[0x0][0x178], !P2 ;  /* 0x00005e0033007a0c */ /* 0x000fe400057a1270 */
[----:B------:R-:W-:Y:S02]  /*651d0*/  PRMT R49, R49, 0x7632, R49 ;  /* 0x0000763231317816 */ /* 0x000fe40000000031 */
[----:B------:R1:W-:Y:S01]  /*651e0*/  @P4 STG.E.U16 [R4.64], R41 ;  /* 0x0000002904004986 */ /* 0x0003e2000c101504 */
[C---:B0-----:R-:W-:Y:S01]  /*651f0*/  IADD3 R16, R0.reuse, c[0x0][0x198], RZ ;  /* 0x0000660000107a10 */ /* 0x041fe20007ffe0ff */
[----:B------:R-:W-:Y:S01]  /*65200*/  IMAD.WIDE R8, R0, 0x2, R52 ;  /* 0x0000000200087825 */ /* 0x000fe200078e0234 */
[----:B------:R-:W-:-:S02]  /*65210*/  ISETP.LT.AND P4, PT, R27, c[0x0][0x178], !P2 ;  /* 0x00005e001b007a0c */ /* 0x000fc40005781270 */
[----:B------:R-:W-:Y:S01]  /*65220*/  ISETP.LT.AND P2, PT, R43, c[0x0][0x178], !P2 ;  /* 0x00005e002b007a0c */ /* 0x000fe20005741270 */
[----:B-1----:R-:W-:Y:S01]  /*65230*/  IMAD.WIDE R12, R16, 0x2, R20 ;  /* 0x00000002100c7825 */ /* 0x002fe200078e0214 */
[----:B------:R0:W-:Y:S01]  /*65240*/  @P3 STG.E.U16 [R8.64], R49 ;  /* 0x0000003108003986 */ /* 0x0001e2000c101504 */
[----:B------:R-:W-:Y:S02]  /*65250*/  ISETP.LT.AND P3, PT, R32, c[0x0][0x178], !P0 ;  /* 0x00005e0020007a0c */ /* 0x000fe40004761270 */
[C---:B------:R-:W-:Y:S01]  /*65260*/  IMAD.WIDE R4, R16.reuse, 0x2, R2 ;  /* 0x0000000210047825 */ /* 0x040fe200078e0202 */
[----:B------:R-:W-:-:S03]  /*65270*/  IADD3 R0, R16, c[0x0][0x198], RZ ;  /* 0x0000660010007a10 */ /* 0x000fc60007ffe0ff */
[----:B0-----:R-:W-:Y:S01]  /*65280*/  IMAD.WIDE R8, R16, 0x2, R52 ;  /* 0x0000000210087825 */ /* 0x001fe200078e0234 */
[----:B--2---:R0:W-:Y:S01]  /*65290*/  @P6 STG.E.U16 [R4.64], R40 ;  /* 0x0000002804006986 */ /* 0x0041e2000c101504 */
[----:B------:R-:W-:Y:S02]  /*652a0*/  PRMT R17, R40, 0x7632, R17 ;  /* 0x0000763228117816 */ /* 0x000fe40000000011 */
[----:B------:R-:W-:Y:S01]  /*652b0*/  ISETP.LT.AND P6, PT, R27, c[0x0][0x178], !P0 ;  /* 0x00005e001b007a0c */ /* 0x000fe200047c1270 */
[----:B----4-:R1:W-:Y:S01]  /*652c0*/  @P5 STG.E.U16 [R12.64], R36 ;  /* 0x000000240c005986 */ /* 0x0103e2000c101504 */
[----:B------:R-:W-:Y:S01]  /*652d0*/  ISETP.LT.AND P5, PT, R51, c[0x0][0x178], !P0 ;  /* 0x00005e0033007a0c */ /* 0x000fe200047a1270 */
[----:B0-----:R-:W-:-:S05]  /*652e0*/  IMAD.WIDE R4, R16, 0x2, R22 ;  /* 0x0000000210047825 */ /* 0x001fca00078e0216 */
[----:B------:R0:W-:Y:S01]  /*652f0*/  @P4 STG.E.U16 [R4.64], R30 ;  /* 0x0000001e04004986 */ /* 0x0001e2000c101504 */
[----:B-1----:R-:W-:-:S03]  /*65300*/  IMAD.WIDE R12, R0, 0x2, R2 ;  /* 0x00000002000c7825 */ /* 0x002fc600078e0202 */
[----:B------:R-:W-:Y:S01]  /*65310*/  @P2 STG.E.U16 [R8.64], R6 ;  /* 0x0000000608002986 */ /* 0x000fe2000c101504 */
[----:B------:R-:W-:-:S03]  /*65320*/  ISETP.LT.AND P2, PT, R43, c[0x0][0x178], !P0 ;  /* 0x00005e002b007a0c */ /* 0x000fc60004741270 */
[----:B------:R1:W-:Y:S01]  /*65330*/  @P3 STG.E.U16 [R12.64], R17 ;  /* 0x000000110c003986 */ /* 0x0003e2000c101504 */
[----:B0-----:R-:W-:Y:S01]  /*65340*/  IMAD.WIDE R4, R0, 0x2, R20 ;  /* 0x0000000200047825 */ /* 0x001fe200078e0214 */
[----:B------:R-:W-:Y:S02]  /*65350*/  PRMT R16, R30, 0x7632, R16 ;  /* 0x000076321e107816 */ /* 0x000fe40000000010 */
[----:B---3--:R-:W-:Y:S02]  /*65360*/  ISETP.GE.AND P0, PT, R29, c[0x0][0x17c], PT ;  /* 0x00005f001d007a0c */ /* 0x008fe40003f06270 */
[----:B------:R-:W2:Y:S01]  /*65370*/  LDL.LU R29, [R1+0x244c] ;  /* 0x00244c00011d7983 */ /* 0x000ea20000300800 */
[----:B-1----:R-:W-:Y:S01]  /*65380*/  PRMT R13, R36, 0x7632, R13 ;  /* 0x00007632240d7816 */ /* 0x002fe2000000000d */
[----:B------:R-:W-:Y:S02]  /*65390*/  IMAD.WIDE R8, R0, 0x2, R22 ;  /* 0x0000000200087825 */ /* 0x000fe400078e0216 */
[----:B------:R-:W3:Y:S01]  /*653a0*/  LDL.LU R36, [R1+0x148] ;  /* 0x0001480001247983 */ /* 0x000ee20000300800 */
[----:B------:R-:W-:-:S02]  /*653b0*/  ISETP.LT.AND P3, PT, R32, c[0x0][0x178], !P1 ;  /* 0x00005e0020007a0c */ /* 0x000fc40004f61270 */
[----:B------:R-:W-:Y:S01]  /*653c0*/  PRMT R6, R6, 0x7632, R6 ;  /* 0x0000763206067816 */ /* 0x000fe20000000006 */
[----:B------:R0:W-:Y:S01]  /*653d0*/  @P5 STG.E.U16 [R4.64], R13 ;  /* 0x0000000d04005986 */ /* 0x0001e2000c101504 */
[C---:B------:R-:W-:Y:S02]  /*653e0*/  IADD3 R12, R0.reuse, c[0x0][0x198], RZ ;  /* 0x00006600000c7a10 */ /* 0x040fe40007ffe0ff */
[----:B------:R-:W-:Y:S01]  /*653f0*/  ISETP.GE.AND P4, PT, R33, c[0x0][0x17c], PT ;  /* 0x00005f0021007a0c */ /* 0x000fe20003f86270 */
[----:B------:R1:W-:Y:S01]  /*65400*/  @P6 STG.E.U16 [R8.64], R16 ;  /* 0x0000001008006986 */ /* 0x0003e2000c101504 */
[----:B------:R-:W-:Y:S02]  /*65410*/  ISETP.LT.AND P5, PT, R51, c[0x0][0x178], !P1 ;  /* 0x00005e0033007a0c */ /* 0x000fe40004fa1270 */
[----:B------:R-:W-:Y:S01]  /*65420*/  ISETP.LT.AND P6, PT, R27, c[0x0][0x178], !P1 ;  /* 0x00005e001b007a0c */ /* 0x000fe20004fc1270 */
[----:B------:R-:W4:Y:S01]  /*65430*/  LDL.LU R30, [R1+0x2448] ;  /* 0x00244800011e7983 */ /* 0x000f220000300800 */
[----:B0-----:R-:W-:Y:S01]  /*65440*/  IMAD.WIDE R4, R0, 0x2, R52 ;  /* 0x0000000200047825 */ /* 0x001fe200078e0234 */
[----:B------:R-:W-:-:S03]  /*65450*/  ISETP.LT.AND P1, PT, R43, c[0x0][0x178], !P1 ;  /* 0x00005e002b007a0c */ /* 0x000fc60004f21270 */
[----:B-1----:R-:W-:Y:S01]  /*65460*/  IMAD.WIDE R8, R12, 0x2, R2 ;  /* 0x000000020c087825 */ /* 0x002fe200078e0202 */
[----:B------:R0:W-:Y:S01]  /*65470*/  @P2 STG.E.U16 [R4.64], R6 ;  /* 0x0000000604002986 */ /* 0x0001e2000c101504 */
[----:B------:R-:W-:Y:S02]  /*65480*/  ISETP.LT.AND P2, PT, R32, c[0x0][0x178], !P4 ;  /* 0x00005e0020007a0c */ /* 0x000fe40006741270 */
[----:B------:R-:W-:Y:S01]  /*65490*/  IADD3 R0, R12, c[0x0][0x198], RZ ;  /* 0x000066000c007a10 */ /* 0x000fe20007ffe0ff */
[----:B------:R1:W-:Y:S01]  /*654a0*/  @P3 STG.E.U16 [R8.64], R44 ;  /* 0x0000002c08003986 */ /* 0x0003e2000c101504 */
[----:B------:R-:W-:-:S03]  /*654b0*/  PRMT R24, R44, 0x7632, R24 ;  /* 0x000076322c187816 */ /* 0x000fc60000000018 */
[----:B------:R-:W-:-:S04]  /*654c0*/  IMAD.WIDE R16, R0, 0x2, R2 ;  /* 0x0000000200107825 */ /* 0x000fc800078e0202 */
[----:B0-----:R-:W-:-:S04]  /*654d0*/  IMAD.WIDE R4, R12, 0x2, R20 ;  /* 0x000000020c047825 */ /* 0x001fc800078e0214 */
[C---:B-1----:R-:W-:Y:S01]  /*654e0*/  IMAD.WIDE R8, R12.reuse, 0x2, R22 ;  /* 0x000000020c087825 */ /* 0x042fe200078e0216 */
[----:B------:R-:W-:Y:S03]  /*654f0*/  @P5 STG.E.U16 [R4.64], R18 ;  /* 0x0000001204005986 */ /* 0x000fe6000c101504 */
[----:B------:R-:W-:Y:S01]  /*65500*/  IMAD.WIDE R12, R12, 0x2, R52 ;  /* 0x000000020c0c7825 */ /* 0x000fe200078e0234 */
[----:B------:R-:W-:Y:S04]  /*65510*/  @P6 STG.E.U16 [R8.64], R38 ;  /* 0x0000002608006986 */ /* 0x000fe8000c101504 */
[----:B------:R-:W-:Y:S04]  /*65520*/  @P1 STG.E.U16 [R12.64], R10 ;  /* 0x0000000a0c001986 */ /* 0x000fe8000c101504 */
[----:B------:R0:W-:Y:S04]  /*65530*/  @P2 STG.E.U16 [R16.64], R24 ;  /* 0x0000001810002986 */ /* 0x0001e8000c101504 */
[----:B0-----:R-:W4:Y:S01]  /*65540*/  LDL.LU R24, [R1+0x2458] ;  /* 0x0024580001187983 */ /* 0x001f220000300800 */
[----:B------:R-:W-:-:S02]  /*65550*/  ISETP.LT.AND P1, PT, R51, c[0x0][0x178], !P4 ;  /* 0x00005e0033007a0c */ /* 0x000fc40006721270 */
[----:B------:R-:W-:Y:S01]  /*65560*/  ISETP.LT.AND P2, PT, R27, c[0x0][0x178], !P4 ;  /* 0x00005e001b007a0c */ /* 0x000fe20006741270 */
[----:B------:R-:W-:Y:S01]  /*65570*/  IMAD.WIDE R12, R0, 0x2, R20 ;  /* 0x00000002000c7825 */ /* 0x000fe200078e0214 */
[----:B------:R-:W-:Y:S01]  /*65580*/  ISETP.LT.AND P4, PT, R43, c[0x0][0x178], !P4 ;  /* 0x00005e002b007a0c */ /* 0x000fe20006781270 */
[----:B------:R-:W4:Y:S01]  /*65590*/  LDL.LU R44, [R1+0x138] ;  /* 0x00013800012c7983 */ /* 0x000f220000300800 */
[----:B------:R-:W-:Y:S01]  /*655a0*/  PRMT R6, R18, 0x7632, R6 ;  /* 0x0000763212067816 */ /* 0x000fe20000000006 */
[----:B------:R-:W-:Y:S01]  /*655b0*/  IMAD.WIDE R8, R0, 0x2, R22 ;  /* 0x0000000200087825 */ /* 0x000fe200078e0216 */
[----:B------:R-:W-:Y:S02]  /*655c0*/  PRMT R17, R38, 0x7632, R17 ;  /* 0x0000763226117816 */ /* 0x000fe40000000011 */
[----:B------:R-:W-:Y:S01]  /*655d0*/  ISETP.LT.AND P6, PT, R32, c[0x0][0x178], !P0 ;  /* 0x00005e0020007a0c */ /* 0x000fe200047c1270 */
[----:B------:R-:W-:Y:S01]  /*655e0*/  IMAD.WIDE R4, R0, 0x2, R52 ;  /* 0x0000000200047825 */ /* 0x000fe200078e0234 */
[----:B------:R-:W-:-:S02]  /*655f0*/  PRMT R28, R10, 0x7632, R28 ;  /* 0x000076320a1c7816 */ /* 0x000fc4000000001c */
[----:B------:R-:W-:Y:S02]  /*65600*/  ISETP.LT.AND P5, PT, R51, c[0x0][0x178], !P0 ;  /* 0x00005e0033007a0c */ /* 0x000fe400047a1270 */
[----:B------:R-:W-:Y:S01]  /*65610*/  ISETP.GE.AND P3, PT, R25, c[0x0][0x17c], PT ;  /* 0x00005f0019007a0c */ /* 0x000fe20003f66270 */
[----:B------:R0:W-:Y:S01]  /*65620*/  @P1 STG.E.U16 [R12.64], R6 ;  /* 0x000000060c001986 */ /* 0x0001e2000c101504 */
[----:B------:R-:W-:-:S03]  /*65630*/  IADD3 R25, R0, c[0x0][0x198], RZ ;  /* 0x0000660000197a10 */ /* 0x000fc60007ffe0ff */
[----:B------:R-:W-:Y:S04]  /*65640*/  @P2 STG.E.U16 [R8.64], R17 ;  /* 0x0000001108002986 */ /* 0x000fe8000c101504 */
[----:B------:R1:W-:Y:S01]  /*65650*/  @P4 STG.E.U16 [R4.64], R28 ;  /* 0x0000001c04004986 */ /* 0x0003e2000c101504 */
[----:B------:R-:W-:Y:S02]  /*65660*/  ISETP.LT.AND P4, PT, R27, c[0x0][0x178], !P0 ;  /* 0x00005e001b007a0c */ /* 0x000fe40004781270 */
[----:B------:R-:W-:Y:S01]  /*65670*/  ISETP.LT.AND P0, PT, R43, c[0x0][0x178], !P0 ;  /* 0x00005e002b007a0c */ /* 0x000fe20004701270 */
[----:B0-----:R-:W-:-:S04]  /*65680*/  IMAD.WIDE R12, R25, 0x2, R2 ;  /* 0x00000002190c7825 */ /* 0x001fc800078e0202 */
[----:B-1----:R-:W-:-:S04]  /*65690*/  IMAD.WIDE R4, R25, 0x2, R20 ;  /* 0x0000000219047825 */ /* 0x002fc800078e0214 */
[----:B------:R-:W-:Y:S01]  /*656a0*/  IMAD.WIDE R8, R25, 0x2, R52 ;  /* 0x0000000219087825 */ /* 0x000fe200078e0234 */
[----:B------:R-:W-:Y:S02]  /*656b0*/  PRMT R0, R14, 0x7632, R0 ;  /* 0x000076320e007816 */ /* 0x000fe40000000000 */
[----:B------:R-:W-:Y:S01]  /*656c0*/  PRMT R10, R34, 0x7632, R10 ;  /* 0x00007632220a7816 */ /* 0x000fe2000000000a */
[----:B---3--:R-:W-:Y:S04]  /*656d0*/  @P6 STG.E.U16 [R12.64], R36 ;  /* 0x000000240c006986 */ /* 0x008fe8000c101504 */
[----:B------:R0:W-:Y:S01]  /*656e0*/  @P5 STG.E.U16 [R4.64], R14 ;  /* 0x0000000e04005986 */ /* 0x0001e2000c101504 */
[----:B------:R-:W-:Y:S02]  /*656f0*/  ISETP.LT.AND P6, PT, R32, c[0x0][0x178], !P3 ;  /* 0x00005e0020007a0c */ /* 0x000fe40005fc1270 */
[----:B------:R-:W-:-:S02]  /*65700*/  ISETP.LT.AND P5, PT, R51, c[0x0][0x178], !P3 ;  /* 0x00005e0033007a0c */ /* 0x000fc40005fa1270 */
[----:B--2---:R-:W-:Y:S01]  /*65710*/  ISETP.GE.AND P1, PT, R29, c[0x0][0x17c], PT ;  /* 0x00005f001d007a0c */ /* 0x004fe20003f26270 */
[C---:B0-----:R-:W-:Y:S01]  /*65720*/  IMAD.WIDE R4, R25.reuse, 0x2, R22 ;  /* 0x0000000219047825 */ /* 0x041fe200078e0216 */
[----:B------:R-:W-:-:S04]  /*65730*/  IADD3 R29, R25, c[0x0][0x198], RZ ;  /* 0x00006600191d7a10 */ /* 0x000fc80007ffe0ff */
[----:B------:R0:W-:Y:S04]  /*65740*/  @P4 STG.E.U16 [R4.64], R34 ;  /* 0x0000002204004986 */ /* 0x0001e8000c101504 */
[----:B------:R1:W-:Y:S01]  /*65750*/  @P0 STG.E.U16 [R8.64], R46 ;  /* 0x0000002e08000986 */ /* 0x0003e2000c101504 */
[----:B------:R-:W-:Y:S01]  /*65760*/  ISETP.LT.AND P0, PT, R27, c[0x0][0x178], !P3 ;  /* 0x00005e001b007a0c */ /* 0x000fe20005f01270 */
[----:B------:R-:W-:Y:S01]  /*65770*/  IMAD.WIDE R12, R29, 0x2, R2 ;  /* 0x000000021d0c7825 */ /* 0x000fe200078e0202 */
[----:B------:R-:W-:-:S03]  /*65780*/  PRMT R6, R36, 0x7632, R6 ;  /* 0x0000763224067816 */ /* 0x000fc60000000006 */
[----:B------:R-:W-:-:S04]  /*65790*/  IMAD.WIDE R16, R29, 0x2, R20 ;  /* 0x000000021d107825 */ /* 0x000fc800078e0214 */
[----:B0-----:R-:W-:Y:S01]  /*657a0*/  IMAD.WIDE R4, R29, 0x2, R22 ;  /* 0x000000021d047825 */ /* 0x001fe200078e0216 */
[----:B------:R0:W-:Y:S01]  /*657b0*/  @P6 STG.E.U16 [R12.64], R6 ;  /* 0x000000060c006986 */ /* 0x0001e2000c101504 */
[----:B----4-:R-:W-:-:S03]  /*657c0*/  ISETP.GE.AND P2, PT, R30, c[0x0][0x17c], PT ;  /* 0x00005f001e007a0c */ /* 0x010fc60003f46270 */
[----:B------:R2:W-:Y:S04]  /*657d0*/  @P5 STG.E.U16 [R16.64], R0 ;  /* 0x0000000010005986 */ /* 0x0005e8000c101504 */
[----:B------:R-:W3:Y:S04]  /*657e0*/  LDL.LU R30, [R1+0x2454] ;  /* 0x00245400011e7983 */ /* 0x000ee80000300800 */
[----:B------:R-:W-:Y:S04]  /*657f0*/  @P0 STG.E.U16 [R4.64], R10 ;  /* 0x0000000a04000986 */ /* 0x000fe8000c101504 */
[----:B------:R-:W4:Y:S01]  /*65800*/  LDL.LU R28, [R1+0x2460] ;  /* 0x00246000011c7983 */ /* 0x000f220000300800 */
[----:B------:R-:W-:-:S03]  /*65810*/  ISETP.GE.AND P0, PT, R24, c[0x0][0x17c], PT ;  /* 0x00005f0018007a0c */ /* 0x000fc60003f06270 */
[----:B------:R-:W4:Y:S04]  /*65820*/  LDL.LU R24, [R1+0x245c] ;  /* 0x00245c0001187983 */ /* 0x000f280000300800 */
[----:B------:R-:W4:Y:S01]  /*65830*/  LDL.LU R36, [R1+0x16c] ;  /* 0x00016c0001247983 */ /* 0x000f220000300800 */
[----:B------:R-:W-:Y:S02]  /*65840*/  ISETP.LT.AND P3, PT, R43, c[0x0][0x178], !P3 ;  /* 0x00005e002b007a0c */ /* 0x000fe40005f61270 */
[----:B------:R-:W-:Y:S02]  /*65850*/  ISETP.LT.AND P6, PT, R32, c[0x0][0x178], !P1 ;  /* 0x00005e0020007a0c */ /* 0x000fe40004fc1270 */
[C---:B------:R-:W-:Y:S01]  /*65860*/  IADD3 R25, R29.reuse, c[0x0][0x198], RZ ;  /* 0x000066001d197a10 */ /* 0x040fe20007ffe0ff */
[----:B-1----:R-:W-:Y:S01]  /*65870*/  IMAD.WIDE R8, R29, 0x2, R52 ;  /* 0x000000021d087825 */ /* 0x002fe200078e0234 */
[----:B------:R-:W-:-:S03]  /*65880*/  PRMT R14, R46, 0x7632, R14 ;  /* 0x000076322e0e7816 */ /* 0x000fc6000000000e */
[----:B0-----:R-:W-:Y:S01]  /*65890*/  IMAD.WIDE R12, R25, 0x2, R2 ;  /* 0x00000002190c7825 */ /* 0x001fe200078e0202 */
[----:B------:R-:W-:Y:S02]  /*658a0*/  ISETP.LT.AND P5, PT, R51, c[0x0][0x178], !P1 ;  /* 0x00005e0033007a0c */ /* 0x000fe40004fa1270 */
[----:B--2---:R-:W-:Y:S01]  /*658b0*/  PRMT R0, R44, 0x7632, R0 ;  /* 0x000076322c007816 */ /* 0x004fe20000000000 */
[----:B------:R-:W-:Y:S04]  /*658c0*/  @P3 STG.E.U16 [R8.64], R14 ;  /* 0x0000000e08003986 */ /* 0x000fe8000c101504 */
[----:B------:R0:W-:Y:S01]  /*658d0*/  @P6 STG.E.U16 [R12.64], R44 ;  /* 0x0000002c0c006986 */ /* 0x0001e2000c101504 */
[----:B------:R-:W-:Y:S01]  /*658e0*/  ISETP.LT.AND P4, PT, R27, c[0x0][0x178], !P1 ;  /* 0x00005e001b007a0c */ /* 0x000fe20004f81270 */
[----:B------:R-:W-:-:S02]  /*658f0*/  IMAD.WIDE R16, R25, 0x2, R20 ;  /* 0x0000000219107825 */ /* 0x000fc400078e0214 */
[----:B0-----:R-:W2:Y:S01]  /*65900*/  LDL.LU R44, [R1+0xdc] ;  /* 0x0000dc00012c7983 */ /* 0x001ea20000300800 */
[----:B------:R-:W-:Y:S01]  /*65910*/  ISETP.LT.AND P3, PT, R43, c[0x0][0x178], !P1 ;  /* 0x00005e002b007a0c */ /* 0x000fe20004f61270 */
[C---:B------:R-:W-:Y:S02]  /*65920*/  IMAD.WIDE R4, R25.reuse, 0x2, R22 ;  /* 0x0000000219047825 */ /* 0x040fe400078e0216 */
[----:B------:R-:W-:Y:S01]  /*65930*/  @P5 STG.E.U16 [R16.64], R26 ;  /* 0x0000001a10005986 */ /* 0x000fe2000c101504 */
[----:B------:R-:W-:Y:S02]  /*65940*/  ISETP.LT.AND P5, PT, R32, c[0x0][0x178], !P2 ;  /* 0x00005e0020007a0c */ /* 0x000fe400057a1270 */
[----:B------:R-:W-:-:S03]  /*65950*/  IADD3 R29, R25, c[0x0][0x198], RZ ;  /* 0x00006600191d7a10 */ /* 0x000fc60007ffe0ff */
[----:B------:R0:W-:Y:S01]  /*65960*/  @P4 STG.E.U16 [R4.64], R42 ;  /* 0x0000002a04004986 */ /* 0x0001e2000c101504 */
[----:B------:R-:W-:Y:S02]  /*65970*/  ISETP.LT.AND P6, PT, R51, c[0x0][0x178], !P2 ;  /* 0x00005e0033007a0c */ /* 0x000fe400057c1270 */
[----:B------:R-:W-:Y:S01]  /*65980*/  ISETP.LT.AND P4, PT, R27, c[0x0][0x178], !P2 ;  /* 0x00005e001b007a0c */ /* 0x000fe20005781270 */
[----:B------:R-:W-:Y:S01]  /*65990*/  IMAD.WIDE R8, R29, 0x2, R2 ;  /* 0x000000021d087825 */ /* 0x000fe200078e0202 */
[----:B------:R-:W-:-:S03]  /*659a0*/  ISETP.LT.AND P2, PT, R43, c[0x0][0x178], !P2 ;  /* 0x00005e002b007a0c */ /* 0x000fc60005741270 */
[----:B0-----:R-:W-:Y:S01]  /*659b0*/  IMAD.WIDE R4, R25, 0x2, R52 ;  /* 0x0000000219047825 */ /* 0x001fe200078e0234 */
[----:B------:R-:W-:-:S04]  /*659c0*/  PRMT R6, R26, 0x7632, R6 ;  /* 0x000076321a067816 */ /* 0x000fc80000000006 */
[----:B------:R0:W-:Y:S01]  /*659d0*/  @P3 STG.E.U16 [R4.64], R50 ;  /* 0x0000003204003986 */ /* 0x0001e2000c101504 */
[----:B------:R-:W-:Y:S01]  /*659e0*/  ISETP.LT.AND P3, PT, R32, c[0x0][0x178], !P0 ;  /* 0x00005e0020007a0c */ /* 0x000fe20004761270 */
[----:B------:R-:W-:Y:S01]  /*659f0*/  IMAD.WIDE R12, R29, 0x2, R20 ;  /* 0x000000021d0c7825 */ /* 0x000fe200078e0214 */
[----:B------:R-:W-:Y:S01]  /*65a00*/  PRMT R42, R42, 0x7632, R42 ;  /* 0x000076322a2a7816 */ /* 0x000fe2000000002a */
[----:B------:R1:W-:Y:S01]  /*65a10*/  @P5 STG.E.U16 [R8.64], R0 ;  /* 0x0000000008005986 */ /* 0x0003e2000c101504 */
[----:B------:R-:W-:-:S03]  /*65a20*/  PRMT R10, R50, 0x7632, R10 ;  /* 0x00007632320a7816 */ /* 0x000fc6000000000a */
[----:B------:R-:W-:Y:S01]  /*65a30*/  @P6 STG.E.U16 [R12.64], R6 ;  /* 0x000000060c006986 */ /* 0x000fe2000c101504 */
[----:B0-----:R-:W-:-:S04]  /*65a40*/  IMAD.WIDE R4, R29, 0x2, R22 ;  /* 0x000000021d047825 */ /* 0x001fc800078e0216 */
[C---:B-1----:R-:W-:Y:S01]  /*65a50*/  IMAD.WIDE R8, R29.reuse, 0x2, R52 ;  /* 0x000000021d087825 */ /* 0x042fe200078e0234 */
[----:B------:R-:W-:Y:S01]  /*65a60*/  IADD3 R29, R29, c[0x0][0x198], RZ ;  /* 0x000066001d1d7a10 */ /* 0x000fe20007ffe0ff */
[----:B------:R0:W-:Y:S04]  /*65a70*/  @P4 STG.E.U16 [R4.64], R42 ;  /* 0x0000002a04004986 */ /* 0x0001e8000c101504 */
[----:B------:R-:W-:Y:S01]  /*65a80*/  @P2 STG.E.U16 [R8.64], R10 ;  /* 0x0000000a08002986 */ /* 0x000fe2000c101504 */
[----:B0-----:R-:W-:Y:S01]  /*65a90*/  IMAD.WIDE R4, R29, 0x2, R2 ;  /* 0x000000021d047825 */ /* 0x001fe200078e0202 */
[----:B---3--:R-:W-:Y:S02]  /*65aa0*/  ISETP.GE.AND P1, PT, R30, c[0x0][0x17c], PT ;  /* 0x00005f001e007a0c */ /* 0x008fe40003f26270 */
[----:B------:R-:W3:Y:S01]  /*65ab0*/  LDL.LU R30, [R1+0x2464] ;  /* 0x00246400011e7983 */ /* 0x000ee20000300800 */
[----:B----4-:R-:W-:-:S03]  /*65ac0*/  ISETP.GE.AND P4, PT, R28, c[0x0][0x17c], PT ;  /* 0x00005f001c007a0c */ /* 0x010fc60003f86270 */
[----:B------:R-:W4:Y:S01]  /*65ad0*/  LDL.LU R28, [R1+0x2450] ;  /* 0x00245000011c7983 */ /* 0x000f220000300800 */
[----:B------:R-:W-:-:S03]  /*65ae0*/  PRMT R0, R36, 0x7632, R0 ;  /* 0x0000763224007816 */ /* 0x000fc60000000000 */
[----:B------:R0:W-:Y:S04]  /*65af0*/  @P3 STG.E.U16 [R4.64], R36 ;  /* 0x0000002404003986 */ /* 0x0001e8000c101504 */
[----:B0-----:R-:W3:Y:S01]  /*65b00*/  LDL.LU R36, [R1+0x15c] ;  /* 0x00015c0001247983 */ /* 0x001ee20000300800 */
[----:B------:R-:W-:Y:S02]  /*65b10*/  ISETP.LT.AND P6, PT, R51, c[0x0][0x178], !P0 ;  /* 0x00005e0033007a0c */ /* 0x000fe400047c1270 */
[----:B------:R-:W-:Y:S01]  /*65b20*/  ISETP.LT.AND P5, PT, R27, c[0x0][0x178], !P0 ;  /* 0x00005e001b007a0c */ /* 0x000fe200047a1270 */
[----:B------:R-:W-:Y:S01]  /*65b30*/  IMAD.WIDE R8, R29, 0x2, R20 ;  /* 0x000000021d087825 */ /* 0x000fe200078e0214 */
[----:B------:R-:W-:-:S03]  /*65b40*/  ISETP.LT.AND P0, PT, R43, c[0x0][0x178], !P0 ;  /* 0x00005e002b007a0c */ /* 0x000fc60004701270 */
[----:B------:R-:W-:Y:S01]  /*65b50*/  IMAD.WIDE R12, R29, 0x2, R22 ;  /* 0x000000021d0c7825 */ /* 0x000fe200078e0216 */
[----:B------:R-:W-:-:S03]  /*65b60*/  ISETP.LT.AND P3, PT, R32, c[0x0][0x178], !P1 ;  /* 0x00005e0020007a0c */ /* 0x000fc60004f61270 */
[C---:B------:R-:W-:Y:S01]  /*65b70*/  IMAD.WIDE R16, R29.reuse, 0x2, R52 ;  /* 0x000000021d107825 */ /* 0x040fe200078e0234 */
[----:B------:R-:W-:Y:S01]  /*65b80*/  IADD3 R29, R29, c[0x0][0x198], RZ ;  /* 0x000066001d1d7a10 */ /* 0x000fe20007ffe0ff */
[----:B--2---:R0:W-:Y:S01]  /*65b90*/  @P6 STG.E.U16 [R8.64], R44 ;  /* 0x0000002c08006986 */ /* 0x0041e2000c101504 */
[----:B------:R-:W-:-:S03]  /*65ba0*/  ISETP.LT.AND P6, PT, R51, c[0x0][0x178], !P1 ;  /* 0x00005e0033007a0c */ /* 0x000fc60004fc1270 */
[----:B------:R1:W-:Y:S01]  /*65bb0*/  @P5 STG.E.U16 [R12.64], R31 ;  /* 0x0000001f0c005986 */ /* 0x0003e2000c101504 */
[----:B------:R-:W-:Y:S02]  /*65bc0*/  ISETP.LT.AND P5, PT, R27, c[0x0][0x178], !P1 ;  /* 0x00005e001b007a0c */ /* 0x000fe40004fa1270 */
[----:B------:R-:W-:Y:S01]  /*65bd0*/  ISETP.LT.AND P1, PT, R43, c[0x0][0x178], !P1 ;  /* 0x00005e002b007a0c */ /* 0x000fe20004f21270 */
[----:B------:R2:W-:Y:S01]  /*65be0*/  @P0 STG.E.U16 [R16.64], R7 ;  /* 0x0000000710000986 */ /* 0x0005e2000c101504 */
[----:B------:R-:W-:Y:S01]  /*65bf0*/  PRMT R10, R44, 0x7632, R10 ;  /* 0x000076322c0a7816 */ /* 0x000fe2000000000a */
[----:B------:R-:W-:Y:S01]  /*65c00*/  IMAD.WIDE R4, R29, 0x2, R22 ;  /* 0x000000021d047825 */ /* 0x000fe200078e0216 */
[----:B------:R-:W-:-:S03]  /*65c10*/  PRMT R14, R31, 0x7632, R14 ;  /* 0x000076321f0e7816 */ /* 0x000fc6000000000e */
[----:B0-----:R-:W-:Y:S01]  /*65c20*/  IMAD.WIDE R8, R29, 0x2, R2 ;  /* 0x000000021d087825 */ /* 0x001fe200078e0202 */
[----:B------:R-:W-:-:S03]  /*65c30*/  PRMT R18, R7, 0x7632, R18 ;  /* 0x0000763207127816 */ /* 0x000fc60000000012 */
[C---:B-1----:R-:W-:Y:S01]  /*65c40*/  IMAD.WIDE R12, R29.reuse, 0x2, R20 ;  /* 0x000000021d0c7825 */ /* 0x042fe200078e0214 */
[----:B------:R-:W-:Y:S03]  /*65c50*/  @P3 STG.E.U16 [R8.64], R0 ;  /* 0x0000000008003986 */ /* 0x000fe6000c101504 */
[----:B--2---:R-:W-:Y:S01]  /*65c60*/  IMAD.WIDE R6, R29, 0x2, R52 ;  /* 0x000000021d067825 */ /* 0x004fe200078e0234 */
[----:B------:R-:W-:Y:S01]  /*65c70*/  @P6 STG.E.U16 [R12.64], R10 ;  /* 0x0000000a0c006986 */ /* 0x000fe2000c101504 */
[----:B------:R-:W-:-:S03]  /*65c80*/  ISETP.GE.AND P2, PT, R24, c[0x0][0x17c], PT ;  /* 0x00005f0018007a0c */ /* 0x000fc60003f46270 */
[----:B------:R-:W-:Y:S04]  /*65c90*/  @P5 STG.E.U16 [R4.64], R14 ;  /* 0x0000000e04005986 */ /* 0x000fe8000c101504 */
[----:B------:R-:W2:Y:S04]  /*65ca0*/  LDL.LU R24, [R1+0x2434] ;  /* 0x0024340001187983 */ /* 0x000ea80000300800 */
[----:B------:R0:W-:Y:S01]  /*65cb0*/  @P1 STG.E.U16 [R6.64], R18 ;  /* 0x0000001206001986 */ /* 0x0001e2000c101504 */
[----:B------:R-:W-:-:S03]  /*65cc0*/  ISETP.LT.AND P0, PT, R32, c[0x0][0x178], !P4 ;  /* 0x00005e0020007a0c */ /* 0x000fc60006701270 */
[----:B0-----:R-:W2:Y:S04]  /*65cd0*/  LDL.LU R18, [R1+0x2430] ;  /* 0x0024300001127983 */ /* 0x001ea80000300800 */
[----:B------:R-:W2:Y:S01]  /*65ce0*/  LDL.LU R44, [R1+0x14c] ;  /* 0x00014c00012c7983 */ /* 0x000ea20000300800 */
[----:B------:R-:W-:-:S05]  /*65cf0*/  IADD3 R25, R29, c[0x0][0x198], RZ ;  /* 0x000066001d197a10 */ /* 0x000fca0007ffe0ff */
[----:B------:R-:W-:-:S05]  /*65d00*/  IMAD.WIDE R16, R25, 0x2, R2 ;  /* 0x0000000219107825 */ /* 0x000fca00078e0202 */
[----:B---3--:R0:W-:Y:S01]  /*65d10*/  @P0 STG.E.U16 [R16.64], R36 ;  /* 0x0000002410000986 */ /* 0x0081e2000c101504 */
[----:B------:R-:W-:-:S03]  /*65d20*/  PRMT R0, R36, 0x7632, R0 ;  /* 0x0000763224007816 */ /* 0x000fc60000000000 */
[----:B0-----:R-:W3:Y:S01]  /*65d30*/  LDL.LU R36, [R1+0x13c] ;  /* 0x00013c0001247983 */ /* 0x001ee20000300800 */
[----:B------:R-:W-:Y:S02]  /*65d40*/  ISETP.LT.AND P5, PT, R51, c[0x0][0x178], !P4 ;  /* 0x00005e0033007a0c */ /* 0x000fe400067a1270 */
[----:B------:R-:W-:Y:S01]  /*65d50*/  ISETP.LT.AND P6, PT, R27, c[0x0][0x178], !P4 ;  /* 0x00005e001b007a0c */ /* 0x000fe200067c1270 */
[----:B------:R-:W-:Y:S01]  /*65d60*/  IMAD.WIDE R8, R25, 0x2, R20 ;  /* 0x0000000219087825 */ /* 0x000fe200078e0214 */
[----:B------:R-:W-:Y:S02]  /*65d70*/  ISETP.LT.AND P4, PT, R43, c[0x0][0x178], !P4 ;  /* 0x00005e002b007a0c */ /* 0x000fe40006781270 */
[----:B------:R-:W-:Y:S01]  /*65d80*/  ISETP.LT.AND P0, PT, R32, c[0x0][0x178], !P2 ;  /* 0x00005e0020007a0c */ /* 0x000fe20005701270 */
[----:B------:R-:W-:-:S04]  /*65d90*/  IMAD.WIDE R4, R25, 0x2, R22 ;  /* 0x0000000219047825 */ /* 0x000fc800078e0216 */
[----:B------:R-:W-:Y:S02]  /*65da0*/  IMAD.WIDE R12, R25, 0x2, R52 ;  /* 0x00000002190c7825 */ /* 0x000fe400078e0234 */
[----:B------:R0:W-:Y:S01]  /*65db0*/  @P5 STG.E.U16 [R8.64], R19 ;  /* 0x0000001308005986 */ /* 0x0001e2000c101504 */
[----:B------:R-:W-:Y:S02]  /*65dc0*/  ISETP.LT.AND P5, PT, R51, c[0x0][0x178], !P2 ;  /* 0x00005e0033007a0c */ /* 0x000fe400057a1270 */
[----:B------:R-:W-:Y:S01]  /*65dd0*/  IADD3 R25, R25, c[0x0][0x198], RZ ;  /* 0x0000660019197a10 */ /* 0x000fe20007ffe0ff */
[----:B------:R-:W-:Y:S01]  /*65de0*/  @P6 STG.E.U16 [R4.64], R39 ;  /* 0x0000002704006986 */ /* 0x000fe2000c101504 */
[----:B------:R-:W-:Y:S02]  /*65df0*/  ISETP.LT.AND P6, PT, R27, c[0x0][0x178], !P2 ;  /* 0x00005e001b007a0c */ /* 0x000fe400057c1270 */
[----:B------:R-:W-:Y:S01]  /*65e00*/  ISETP.LT.AND P2, PT, R43, c[0x0][0x178], !P2 ;  /* 0x00005e002b007a0c */ /* 0x000fe20005741270 */
[----:B------:R1:W-:Y:S01]  /*65e10*/  @P4 STG.E.U16 [R12.64], R11 ;  /* 0x0000000b0c004986 */ /* 0x0003e2000c101504 */
[----:B------:R-:W-:Y:S01]  /*65e20*/  IMAD.WIDE R6, R25, 0x2, R2 ;  /* 0x0000000219067825 */ /* 0x000fe200078e0202 */
[----:B------:R-:W-:-:S03]  /*65e30*/  ISETP.GE.AND P3, PT, R30, c[0x0][0x17c], PT ;  /* 0x00005f001e007a0c */ /* 0x000fc60003f66270 */
[----:B0-----:R-:W-:Y:S01]  /*65e40*/  IMAD.WIDE R8, R25, 0x2, R20 ;  /* 0x0000000219087825 */ /* 0x001fe200078e0214 */
[----:B------:R0:W-:Y:S01]  /*65e50*/  @P0 STG.E.U16 [R6.64], R0 ;  /* 0x0000000006000986 */ /* 0x0001e2000c101504 */
[----:B------:R-:W-:Y:S02]  /*65e60*/  PRMT R14, R39, 0x7632, R14 ;  /* 0x00007632270e7816 */ /* 0x000fe4000000000e */
[----:B-1----:R-:W-:Y:S01]  /*65e70*/  PRMT R13, R19, 0x7632, R13 ;  /* 0x00007632130d7816 */ /* 0x002fe2000000000d */
[----:B------:R-:W-:Y:S01]  /*65e80*/  IMAD.WIDE R4, R25, 0x2, R22 ;  /* 0x0000000219047825 */ /* 0x000fe200078e0216 */
[----:B------:R-:W-:-:S03]  /*65e90*/  ISETP.LT.AND P0, PT, R32, c[0x0][0x178], !P3 ;  /* 0x00005e0020007a0c */ /* 0x000fc60005f01270 */
[----:B------:R1:W-:Y:S01]  /*65ea0*/  @P5 STG.E.U16 [R8.64], R13 ;  /* 0x0000000d08005986 */ /* 0x0003e2000c101504 */
[----:B0-----:R-:W-:Y:S01]  /*65eb0*/  PRMT R7, R11, 0x7632, R7 ;  /* 0x000076320b077816 */ /* 0x001fe20000000007 */
[----:B------:R-:W-:Y:S01]  /*65ec0*/  IMAD.WIDE R10, R25, 0x2, R52 ;  /* 0x00000002190a7825 */ /* 0x000fe200078e0234 */
[----:B------:R-:W-:Y:S02]  /*65ed0*/  ISETP.LT.AND P5, PT, R51, c[0x0][0x178], !P3 ;  /* 0x00005e0033007a0c */ /* 0x000fe40005fa1270 */
[----:B------:R-:W-:Y:S01]  /*65ee0*/  IADD3 R17, R25, c[0x0][0x198], RZ ;  /* 0x0000660019117a10 */ /* 0x000fe20007ffe0ff */
[----:B------:R-:W-:Y:S01]  /*65ef0*/  @P6 STG.E.U16 [R4.64], R14 ;  /* 0x0000000e04006986 */ /* 0x000fe2000c101504 */
[----:B----4-:R-:W-:Y:S02]  /*65f00*/  ISETP.GE.AND P1, PT, R28, c[0x0][0x17c], PT ;  /* 0x00005f001c007a0c */ /* 0x010fe40003f26270 */
[----:B------:R-:W-:Y:S01]  /*65f10*/  ISETP.LT.AND P6, PT, R27, c[0x0][0x178], !P3 ;  /* 0x00005e001b007a0c */ /* 0x000fe20005fc1270 */
[----:B------:R0:W-:Y:S01]  /*65f20*/  @P2 STG.E.U16 [R10.64], R7 ;  /* 0x000000070a002986 */ /* 0x0001e2000c101504 */
[----:B------:R-:W-:Y:S01]  /*65f30*/  ISETP.LT.AND P3, PT, R43, c[0x0][0x178], !P3 ;  /* 0x00005e002b007a0c */ /* 0x000fe20005f61270 */
[----:B-1----:R-:W-:Y:S01]  /*65f40*/  IMAD.WIDE R12, R17, 0x2, R2 ;  /* 0x00000002110c7825 */ /* 0x002fe200078e0202 */
[----:B------:R-:W-:-:S02]  /*65f50*/  ISETP.LT.AND P2, PT, R32, c[0x0][0x178], !P1 ;  /* 0x00005e0020007a0c */ /* 0x000fc40004f41270 */
[C---:B------:R-:W-:Y:S02]  /*65f60*/  IADD3 R19, R17.reuse, c[0x0][0x198], RZ ;  /* 0x0000660011137a10 */ /* 0x040fe40007ffe0ff */
[----:B--2---:R-:W-:Y:S01]  /*65f70*/  @P0 STG.E.U16 [R12.64], R44 ;  /* 0x0000002c0c000986 */ /* 0x004fe2000c101504 */
[----:B0-----:R-:W-:Y:S01]  /*65f80*/  IMAD.WIDE R6, R17, 0x2, R20 ;  /* 0x0000000211067825 */ /* 0x001fe200078e0214 */
[----:B------:R-:W-:-:S03]  /*65f90*/  PRMT R0, R44, 0x7632, R0 ;  /* 0x000076322c007816 */ /* 0x000fc60000000000 */
[----:B------:R-:W-:Y:S01]  /*65fa0*/  IMAD.WIDE R4, R17, 0x2, R22 ;  /* 0x0000000211047825 */ /* 0x000fe200078e0216 */
[----:B------:R0:W-:Y:S01]  /*65fb0*/  @P5 STG.E.U16 [R6.64], R15 ;  /* 0x0000000f06005986 */ /* 0x0001e2000c101504 */
[----:B------:R-:W-:Y:S02]  /*65fc0*/  ISETP.LT.AND P5, PT, R51, c[0x0][0x178], !P1 ;  /* 0x00005e0033007a0c */ /* 0x000fe40004fa1270 */
[----:B------:R-:W-:Y:S01]  /*65fd0*/  IMAD.WIDE R8, R17, 0x2, R52 ;  /* 0x0000000211087825 */ /* 0x000fe200078e0234 */
[----:B------:R-:W-:-:S03]  /*65fe0*/  ISETP.GE.AND P4, PT, R24, c[0x0][0x17c], PT ;  /* 0x00005f0018007a0c */ /* 0x000fc60003f86270 */
[----:B------:R-:W-:Y:S01]  /*65ff0*/  IMAD.WIDE R16, R19, 0x2, R2 ;  /* 0x0000000213107825 */ /* 0x000fe200078e0202 */
[----:B------:R1:W-:Y:S01]  /*66000*/  @P6 STG.E.U16 [R4.64], R35 ;  /* 0x0000002304006986 */ /* 0x0003e2000c101504 */
[----:B------:R-:W-:Y:S02]  /*66010*/  ISETP.LT.AND P6, PT, R27, c[0x0][0x178], !P1 ;  /* 0x00005e001b007a0c */ /* 0x000fe40004fc1270 */
[----:B------:R-:W-:Y:S01]  /*66020*/  ISETP.LT.AND P1, PT, R43, c[0x0][0x178], !P1 ;  /* 0x00005e002b007a0c */ /* 0x000fe20004f21270 */
[----:B------:R2:W-:Y:S01]  /*66030*/  @P3 STG.E.U16 [R8.64], R47 ;  /* 0x0000002f08003986 */ /* 0x0005e2000c101504 */
[----:B0-----:R-:W-:Y:S01]  /*66040*/  PRMT R7, R15, 0x7632, R7 ;  /* 0x000076320f077816 */ /* 0x001fe20000000007 */
[----:B------:R-:W-:Y:S02]  /*66050*/  IMAD.WIDE R10, R19, 0x2, R20 ;  /* 0x00000002130a7825 */ /* 0x000fe400078e0214 */
[----:B------:R-:W-:Y:S01]  /*66060*/  @P2 STG.E.U16 [R16.64], R0 ;  /* 0x0000000010002986 */ /* 0x000fe2000c101504 */
[----:B------:R-:W-:-:S02]  /*66070*/  ISETP.LT.AND P2, PT, R32, c[0x0][0x178], !P4 ;  /* 0x00005e0020007a0c */ /* 0x000fc40006741270 */
[C---:B------:R-:W-:Y:S01]  /*66080*/  IADD3 R13, R19.reuse, c[0x0][0x198], RZ ;  /* 0x00006600130d7a10 */ /* 0x040fe20007ffe0ff */
[----:B-1----:R-:W-:Y:S01]  /*66090*/  IMAD.WIDE R4, R19, 0x2, R22 ;  /* 0x0000000213047825 */ /* 0x002fe200078e0216 */
[----:B------:R-:W-:Y:S01]  /*660a0*/  PRMT R12, R35, 0x7632, R12 ;  /* 0x00007632230c7816 */ /* 0x000fe2000000000c */
[----:B------:R0:W-:Y:S01]  /*660b0*/  @P5 STG.E.U16 [R10.64], R7 ;  /* 0x000000070a005986 */ /* 0x0001e2000c101504 */
[----:B--2---:R-:W-:Y:S01]  /*660c0*/  PRMT R47, R47, 0x7632, R47 ;  /* 0x000076322f2f7816 */ /* 0x004fe2000000002f */
[----:B------:R-:W-:Y:S01]  /*660d0*/  IMAD.WIDE R8, R13, 0x2, R2 ;  /* 0x000000020d087825 */ /* 0x000fe200078e0202 */
[----:B------:R-:W-:Y:S01]  /*660e0*/  ISETP.GE.AND P0, PT, R18, c[0x0][0x17c], PT ;  /* 0x00005f0012007a0c */ /* 0x000fe20003f06270 */
[----:B------:R1:W-:Y:S01]  /*660f0*/  @P6 STG.E.U16 [R4.64], R12 ;  /* 0x0000000c04006986 */ /* 0x0003e2000c101504 */
[----:B------:R-:W-:Y:S01]  /*66100*/  ISETP.LT.AND P6, PT, R51, c[0x0][0x178], !P4 ;  /* 0x00005e0033007a0c */ /* 0x000fe200067c1270 */
[----:B0-----:R-:W-:Y:S01]  /*66110*/  IMAD.WIDE R6, R19, 0x2, R52 ;  /* 0x0000000213067825 */ /* 0x001fe200078e0234 */
[----:B------:R-:W-:-:S02]  /*66120*/  ISETP.LT.AND P5, PT, R51, c[0x0][0x178], !P0 ;  /* 0x00005e0033007a0c */ /* 0x000fc400047a1270 */
[----:B------:R-:W-:Y:S01]  /*66130*/  ISETP.LT.AND P3, PT, R32, c[0x0][0x178], !P0 ;  /* 0x00005e0020007a0c */ /* 0x000fe20004761270 */
[----:B------:R-:W2:Y:S04]  /*66140*/  LDL.LU R51, [R1+0x2470] ;  /* 0x0024700001337983 */ /* 0x000ea80000300800 */
[----:B------:R0:W-:Y:S01]  /*66150*/  @P1 STG.E.U16 [R6.64], R47 ;  /* 0x0000002f06001986 */ /* 0x0001e2000c101504 */
[----:B------:R-:W-:Y:S02]  /*66160*/  ISETP.LT.AND P1, PT, R27, c[0x0][0x178], !P0 ;  /* 0x00005e001b007a0c */ /* 0x000fe40004721270 */
[----:B------:R-:W-:Y:S01]  /*66170*/  ISETP.LT.AND P0, PT, R43, c[0x0][0x178], !P0 ;  /* 0x00005e002b007a0c */ /* 0x000fe20004701270 */
[----:B---3--:R-:W-:Y:S01]  /*66180*/  @P2 STG.E.U16 [R8.64], R36 ;  /* 0x0000002408002986 */ /* 0x008fe2000c101504 */
[----:B------:R-:W-:-:S02]  /*66190*/  ISETP.LT.AND P2, PT, R27, c[0x0][0x178], !P4 ;  /* 0x00005e001b007a0c */ /* 0x000fc40006741270 */
[----:B------:R-:W-:Y:S01]  /*661a0*/  ISETP.LT.AND P4, PT, R43, c[0x0][0x178], !P4 ;  /* 0x00005e002b007a0c */ /* 0x000fe20006781270 */
[----:B------:R-:W0:Y:S04]  /*661b0*/  LDL.LU R27, [R1+0x246c] ;  /* 0x00246c00011b7983 */ /* 0x000e280000300800 */
[----:B------:R-:W3:Y:S01]  /*661c0*/  LDL.LU R43, [R1+0x2468] ;  /* 0x00246800012b7983 */ /* 0x000ee20000300800 */
[C---:B------:R-:W-:Y:S01]  /*661d0*/  IADD3 R15, R13.reuse, c[0x0][0x198], RZ ;  /* 0x000066000d0f7a10 */ /* 0x040fe20007ffe0ff */
[----:B------:R-:W-:Y:S01]  /*661e0*/  IMAD.WIDE R10, R13, 0x2, R20 ;  /* 0x000000020d0a7825 */ /* 0x000fe200078e0214 */
[----:B------:R-:W-:-:S03]  /*661f0*/  PRMT R0, R36, 0x7632, R0 ;  /* 0x0000763224007816 */ /* 0x000fc60000000000 */
[----:B-1----:R-:W-:-:S04]  /*66200*/  IMAD.WIDE R4, R13, 0x2, R22 ;  /* 0x000000020d047825 */ /* 0x002fc800078e0216 */
[----:B------:R-:W-:-:S04]  /*66210*/  IMAD.WIDE R12, R13, 0x2, R52 ;  /* 0x000000020d0c7825 */ /* 0x000fc800078e0234 */
[----:B------:R-:W-:-:S04]  /*66220*/  IMAD.WIDE R2, R15, 0x2, R2 ;  /* 0x000000020f027825 */ /* 0x000fc800078e0202 */
[----:B------:R-:W-:-:S04]  /*66230*/  IMAD.WIDE R20, R15, 0x2, R20 ;  /* 0x000000020f147825 */ /* 0x000fc800078e0214 */
[----:B------:R-:W-:-:S04]  /*66240*/  IMAD.WIDE R22, R15, 0x2, R22 ;  /* 0x000000020f167825 */ /* 0x000fc800078e0216 */
[----:B------:R-:W-:Y:S01]  /*66250*/  IMAD.WIDE R52, R15, 0x2, R52 ;  /* 0x000000020f347825 */ /* 0x000fe200078e0234 */
[----:B0-----:R-:W-:Y:S01]  /*66260*/  PRMT R6, R27, 0x7632, R6 ;  /* 0x000076321b067816 */ /* 0x001fe20000000006 */
[----:B------:R0:W-:Y:S04]  /*66270*/  @P6 STG.E.U16 [R10.64], R27 ;  /* 0x0000001b0a006986 */ /* 0x0001e8000c101504 */
[----:B---3--:R1:W-:Y:S04]  /*66280*/  @P2 STG.E.U16 [R4.64], R43 ;  /* 0x0000002b04002986 */ /* 0x0083e8000c101504 */
[----:B--2---:R1:W-:Y:S01]  /*66290*/  @P4 STG.E.U16 [R12.64], R51 ;  /* 0x000000330c004986 */ /* 0x0043e2000c101504 */
[----:B0-----:R-:W-:-:S03]  /*662a0*/  PRMT R11, R43, 0x7632, R11 ;  /* 0x000076322b0b7816 */ /* 0x001fc6000000000b */
[----:B------:R1:W-:Y:S04]  /*662b0*/  @P3 STG.E.U16 [R2.64], R0 ;  /* 0x0000000002003986 */ /* 0x0003e8000c101504 */
[----:B------:R1:W-:Y:S04]  /*662c0*/  @P5 STG.E.U16 [R20.64], R6 ;  /* 0x0000000614005986 */ /* 0x0003e8000c101504 */
[----:B------:R1:W-:Y:S01]  /*662d0*/  @P1 STG.E.U16 [R22.64], R11 ;  /* 0x0000000b16001986 */ /* 0x0003e2000c101504 */
[----:B------:R-:W-:Y:S05]  /*662e0*/  @!P0 EXIT ;  /* 0x000000000000894d */ /* 0x000fea0003800000 */
[----:B------:R-:W-:-:S05]  /*662f0*/  PRMT R26, R51, 0x7632, R26 ;  /* 0x00007632331a7816 */ /* 0x000fca000000001a */
[----:B------:R-:W-:Y:S01]  /*66300*/  STG.E.U16 [R52.64], R26 ;  /* 0x0000001a34007986 */ /* 0x000fe2000c101504 */
[----:B------:R-:W-:Y:S05]  /*66310*/  EXIT ;  /* 0x000000000000794d */ /* 0x000fea0003800000 */
.L_x_3:
[----:B------:R-:W-:-:S00]  /*66320*/  BRA `(.L_x_3) ;  /* 0xfffffff000007947 */ /* 0x000fc0000383ffff */
[----:B------:R-:W-:-:S00]  /*66330*/  NOP ;  /* 0x0000000000007918 */ /* 0x000fc00000000000 */
        /* <DEDUP_REMOVED lines=12> */
.L_x_4:


//--------------------- .nv.shared.matmul_kernel  --------------------------
	.section	.nv.shared.matmul_kernel,"aw",@nobits
	.sectionflags	@""
	.align	16
